//
// Generated by NVIDIA NVVM Compiler
//
// Compiler Build ID: CL-36424714
// Cuda compilation tools, release 13.0, V13.0.88
// Based on NVVM 20.0.0
//

.version 9.0
.target sm_100
.address_size 64

	// .globl	mine_create2
.const .align 8 .b8 roundConstants[192] = {1, 0, 0, 0, 0, 0, 0, 0, 130, 128, 0, 0, 0, 0, 0, 0, 138, 128, 0, 0, 0, 0, 0, 128, 0, 128, 0, 128, 0, 0, 0, 128, 139, 128, 0, 0, 0, 0, 0, 0, 1, 0, 0, 128, 0, 0, 0, 0, 129, 128, 0, 128, 0, 0, 0, 128, 9, 128, 0, 0, 0, 0, 0, 128, 138, 0, 0, 0, 0, 0, 0, 0, 136, 0, 0, 0, 0, 0, 0, 0, 9, 128, 0, 128, 0, 0, 0, 0, 10, 0, 0, 128, 0, 0, 0, 0, 139, 128, 0, 128, 0, 0, 0, 0, 139, 0, 0, 0, 0, 0, 0, 128, 137, 128, 0, 0, 0, 0, 0, 128, 3, 128, 0, 0, 0, 0, 0, 128, 2, 128, 0, 0, 0, 0, 0, 128, 128, 0, 0, 0, 0, 0, 0, 128, 10, 128, 0, 0, 0, 0, 0, 0, 10, 0, 0, 128, 0, 0, 0, 128, 129, 128, 0, 128, 0, 0, 0, 128, 128, 128, 0, 0, 0, 0, 0, 128, 1, 0, 0, 128, 0, 0, 0, 0, 8, 128, 0, 128, 0, 0, 0, 128};
.const .align 4 .b8 rhoOffsets[96] = {1, 0, 0, 0, 3, 0, 0, 0, 6, 0, 0, 0, 10, 0, 0, 0, 15, 0, 0, 0, 21, 0, 0, 0, 28, 0, 0, 0, 36, 0, 0, 0, 45, 0, 0, 0, 55, 0, 0, 0, 2, 0, 0, 0, 14, 0, 0, 0, 27, 0, 0, 0, 41, 0, 0, 0, 56, 0, 0, 0, 8, 0, 0, 0, 25, 0, 0, 0, 43, 0, 0, 0, 62, 0, 0, 0, 18, 0, 0, 0, 39, 0, 0, 0, 61, 0, 0, 0, 20, 0, 0, 0, 44};
.const .align 4 .b8 piIndexes[96] = {10, 0, 0, 0, 7, 0, 0, 0, 11, 0, 0, 0, 17, 0, 0, 0, 18, 0, 0, 0, 3, 0, 0, 0, 5, 0, 0, 0, 16, 0, 0, 0, 8, 0, 0, 0, 21, 0, 0, 0, 24, 0, 0, 0, 4, 0, 0, 0, 15, 0, 0, 0, 23, 0, 0, 0, 19, 0, 0, 0, 13, 0, 0, 0, 12, 0, 0, 0, 2, 0, 0, 0, 20, 0, 0, 0, 14, 0, 0, 0, 22, 0, 0, 0, 9, 0, 0, 0, 6, 0, 0, 0, 1};

.visible .entry mine_create2(
	.param .u64 .ptr .align 1 mine_create2_param_0,
	.param .u64 .ptr .align 1 mine_create2_param_1,
	.param .u32 mine_create2_param_2,
	.param .u64 mine_create2_param_3,
	.param .u64 .ptr .align 1 mine_create2_param_4,
	.param .u64 .ptr .align 1 mine_create2_param_5,
	.param .u64 .ptr .align 1 mine_create2_param_6
)
{
	.local .align 8 .b8 	__local_depot0[496];
	.reg .b64 	%SP;
	.reg .b64 	%SPL;
	.reg .pred 	%p<8>;
	.reg .b16 	%rs<127>;
	.reg .b32 	%r<1667>;
	.reg .b64 	%rd<13039>;

	mov.u64 	%SPL, __local_depot0;
	ld.param.u64 	%rd57, [mine_create2_param_0];
	ld.param.u64 	%rd59, [mine_create2_param_3];
	ld.param.u64 	%rd62, [mine_create2_param_6];
	cvta.to.global.u64 	%rd1, %rd62;
	add.u64 	%rd2, %SPL, 0;
	add.u64 	%rd3, %SPL, 200;
	add.u64 	%rd4, %SPL, 408;
	ld.global.u32 	%r121, [%rd1];
	setp.ne.s32 	%p1, %r121, 0;
	@%p1 bra 	$L__BB0_12;
	cvta.to.global.u64 	%rd67, %rd57;
	mov.u32 	%r122, %ctaid.x;
	mov.u32 	%r123, %ntid.x;
	mov.u32 	%r124, %tid.x;
	mad.lo.s32 	%r125, %r122, %r123, %r124;
	cvt.u64.u32 	%rd68, %r125;
	add.s64 	%rd69, %rd59, %rd68;
	ld.global.u8 	%rs33, [%rd67];
	st.local.u8 	[%rd4], %rs33;
	ld.global.u8 	%rs34, [%rd67+1];
	st.local.u8 	[%rd4+1], %rs34;
	ld.global.u8 	%rs35, [%rd67+2];
	st.local.u8 	[%rd4+2], %rs35;
	ld.global.u8 	%rs36, [%rd67+3];
	st.local.u8 	[%rd4+3], %rs36;
	ld.global.u8 	%rs37, [%rd67+4];
	st.local.u8 	[%rd4+4], %rs37;
	ld.global.u8 	%rs38, [%rd67+5];
	st.local.u8 	[%rd4+5], %rs38;
	ld.global.u8 	%rs39, [%rd67+6];
	st.local.u8 	[%rd4+6], %rs39;
	ld.global.u8 	%rs40, [%rd67+7];
	st.local.u8 	[%rd4+7], %rs40;
	ld.global.u8 	%rs41, [%rd67+8];
	st.local.u8 	[%rd4+8], %rs41;
	ld.global.u8 	%rs42, [%rd67+9];
	st.local.u8 	[%rd4+9], %rs42;
	ld.global.u8 	%rs43, [%rd67+10];
	st.local.u8 	[%rd4+10], %rs43;
	ld.global.u8 	%rs44, [%rd67+11];
	st.local.u8 	[%rd4+11], %rs44;
	ld.global.u8 	%rs45, [%rd67+12];
	st.local.u8 	[%rd4+12], %rs45;
	ld.global.u8 	%rs46, [%rd67+13];
	st.local.u8 	[%rd4+13], %rs46;
	ld.global.u8 	%rs47, [%rd67+14];
	st.local.u8 	[%rd4+14], %rs47;
	ld.global.u8 	%rs48, [%rd67+15];
	st.local.u8 	[%rd4+15], %rs48;
	ld.global.u8 	%rs49, [%rd67+16];
	st.local.u8 	[%rd4+16], %rs49;
	ld.global.u8 	%rs50, [%rd67+17];
	st.local.u8 	[%rd4+17], %rs50;
	ld.global.u8 	%rs51, [%rd67+18];
	st.local.u8 	[%rd4+18], %rs51;
	ld.global.u8 	%rs52, [%rd67+19];
	st.local.u8 	[%rd4+19], %rs52;
	ld.global.u8 	%rs53, [%rd67+20];
	st.local.u8 	[%rd4+20], %rs53;
	ld.global.u8 	%rs54, [%rd67+21];
	st.local.u8 	[%rd4+21], %rs54;
	ld.global.u8 	%rs55, [%rd67+22];
	st.local.u8 	[%rd4+22], %rs55;
	ld.global.u8 	%rs56, [%rd67+23];
	st.local.u8 	[%rd4+23], %rs56;
	ld.global.u8 	%rs57, [%rd67+24];
	st.local.u8 	[%rd4+24], %rs57;
	ld.global.u8 	%rs58, [%rd67+25];
	st.local.u8 	[%rd4+25], %rs58;
	ld.global.u8 	%rs59, [%rd67+26];
	st.local.u8 	[%rd4+26], %rs59;
	ld.global.u8 	%rs60, [%rd67+27];
	st.local.u8 	[%rd4+27], %rs60;
	ld.global.u8 	%rs61, [%rd67+28];
	st.local.u8 	[%rd4+28], %rs61;
	ld.global.u8 	%rs62, [%rd67+29];
	st.local.u8 	[%rd4+29], %rs62;
	ld.global.u8 	%rs63, [%rd67+30];
	st.local.u8 	[%rd4+30], %rs63;
	ld.global.u8 	%rs64, [%rd67+31];
	st.local.u8 	[%rd4+31], %rs64;
	ld.global.u8 	%rs65, [%rd67+32];
	st.local.u8 	[%rd4+32], %rs65;
	ld.global.u8 	%rs66, [%rd67+33];
	st.local.u8 	[%rd4+33], %rs66;
	ld.global.u8 	%rs67, [%rd67+34];
	st.local.u8 	[%rd4+34], %rs67;
	ld.global.u8 	%rs68, [%rd67+35];
	st.local.u8 	[%rd4+35], %rs68;
	ld.global.u8 	%rs69, [%rd67+36];
	st.local.u8 	[%rd4+36], %rs69;
	ld.global.u8 	%rs70, [%rd67+37];
	st.local.u8 	[%rd4+37], %rs70;
	ld.global.u8 	%rs71, [%rd67+38];
	st.local.u8 	[%rd4+38], %rs71;
	ld.global.u8 	%rs72, [%rd67+39];
	st.local.u8 	[%rd4+39], %rs72;
	ld.global.u8 	%rs73, [%rd67+40];
	st.local.u8 	[%rd4+40], %rs73;
	ld.global.u8 	%rs74, [%rd67+53];
	st.local.u8 	[%rd4+53], %rs74;
	ld.global.u8 	%rs75, [%rd67+54];
	st.local.u8 	[%rd4+54], %rs75;
	ld.global.u8 	%rs76, [%rd67+55];
	st.local.u8 	[%rd4+55], %rs76;
	ld.global.u8 	%rs77, [%rd67+56];
	st.local.u8 	[%rd4+56], %rs77;
	ld.global.u8 	%rs78, [%rd67+57];
	st.local.u8 	[%rd4+57], %rs78;
	ld.global.u8 	%rs79, [%rd67+58];
	st.local.u8 	[%rd4+58], %rs79;
	ld.global.u8 	%rs80, [%rd67+59];
	st.local.u8 	[%rd4+59], %rs80;
	ld.global.u8 	%rs81, [%rd67+60];
	st.local.u8 	[%rd4+60], %rs81;
	ld.global.u8 	%rs82, [%rd67+61];
	st.local.u8 	[%rd4+61], %rs82;
	ld.global.u8 	%rs83, [%rd67+62];
	st.local.u8 	[%rd4+62], %rs83;
	ld.global.u8 	%rs84, [%rd67+63];
	st.local.u8 	[%rd4+63], %rs84;
	ld.global.u8 	%rs85, [%rd67+64];
	st.local.u8 	[%rd4+64], %rs85;
	ld.global.u8 	%rs86, [%rd67+65];
	st.local.u8 	[%rd4+65], %rs86;
	ld.global.u8 	%rs87, [%rd67+66];
	st.local.u8 	[%rd4+66], %rs87;
	ld.global.u8 	%rs88, [%rd67+67];
	st.local.u8 	[%rd4+67], %rs88;
	ld.global.u8 	%rs89, [%rd67+68];
	st.local.u8 	[%rd4+68], %rs89;
	ld.global.u8 	%rs90, [%rd67+69];
	st.local.u8 	[%rd4+69], %rs90;
	ld.global.u8 	%rs91, [%rd67+70];
	st.local.u8 	[%rd4+70], %rs91;
	ld.global.u8 	%rs92, [%rd67+71];
	st.local.u8 	[%rd4+71], %rs92;
	ld.global.u8 	%rs93, [%rd67+72];
	st.local.u8 	[%rd4+72], %rs93;
	ld.global.u8 	%rs94, [%rd67+73];
	st.local.u8 	[%rd4+73], %rs94;
	ld.global.u8 	%rs95, [%rd67+74];
	st.local.u8 	[%rd4+74], %rs95;
	ld.global.u8 	%rs96, [%rd67+75];
	st.local.u8 	[%rd4+75], %rs96;
	ld.global.u8 	%rs97, [%rd67+76];
	st.local.u8 	[%rd4+76], %rs97;
	ld.global.u8 	%rs98, [%rd67+77];
	st.local.u8 	[%rd4+77], %rs98;
	ld.global.u8 	%rs99, [%rd67+78];
	st.local.u8 	[%rd4+78], %rs99;
	ld.global.u8 	%rs100, [%rd67+79];
	st.local.u8 	[%rd4+79], %rs100;
	ld.global.u8 	%rs101, [%rd67+80];
	st.local.u8 	[%rd4+80], %rs101;
	ld.global.u8 	%rs102, [%rd67+81];
	st.local.u8 	[%rd4+81], %rs102;
	ld.global.u8 	%rs103, [%rd67+82];
	st.local.u8 	[%rd4+82], %rs103;
	ld.global.u8 	%rs104, [%rd67+83];
	st.local.u8 	[%rd4+83], %rs104;
	ld.global.u8 	%rs1, [%rd67+84];
	st.local.u8 	[%rd4+84], %rs1;
	shr.u64 	%rd70, %rd69, 56;
	cvt.u16.u64 	%rs2, %rd70;
	shr.u64 	%rd71, %rd69, 48;
	cvt.u16.u64 	%rs3, %rd71;
	shr.u64 	%rd72, %rd69, 40;
	cvt.u16.u64 	%rs4, %rd72;
	shr.u64 	%rd73, %rd69, 32;
	cvt.u16.u64 	%rs5, %rd73;
	shr.u64 	%rd74, %rd69, 24;
	cvt.u16.u64 	%rs6, %rd74;
	shr.u64 	%rd75, %rd69, 16;
	cvt.u16.u64 	%rs7, %rd75;
	shr.u64 	%rd76, %rd69, 8;
	cvt.u16.u64 	%rs8, %rd76;
	cvt.u16.u64 	%rs9, %rd69;
	mov.b16 	%rs105, 0;
	st.local.u8 	[%rd4+41], %rs105;
	st.local.u8 	[%rd4+42], %rs105;
	st.local.u8 	[%rd4+43], %rs105;
	st.local.u8 	[%rd4+44], %rs105;
	st.local.u8 	[%rd4+45], %rs2;
	st.local.u8 	[%rd4+46], %rs3;
	st.local.u8 	[%rd4+47], %rs4;
	st.local.u8 	[%rd4+48], %rs5;
	st.local.u8 	[%rd4+49], %rs6;
	st.local.u8 	[%rd4+50], %rs7;
	st.local.u8 	[%rd4+51], %rs8;
	st.local.u8 	[%rd4+52], %rs9;
	mov.b32 	%r126, 0;
	st.local.v2.b32 	[%rd3], {%r126, %r126};
	st.local.v2.b32 	[%rd3+8], {%r126, %r126};
	st.local.v2.b32 	[%rd3+16], {%r126, %r126};
	st.local.v2.b32 	[%rd3+24], {%r126, %r126};
	st.local.v2.b32 	[%rd3+32], {%r126, %r126};
	st.local.v2.b32 	[%rd3+40], {%r126, %r126};
	st.local.v2.b32 	[%rd3+48], {%r126, %r126};
	st.local.v2.b32 	[%rd3+56], {%r126, %r126};
	st.local.v2.b32 	[%rd3+64], {%r126, %r126};
	st.local.v2.b32 	[%rd3+72], {%r126, %r126};
	st.local.v2.b32 	[%rd3+80], {%r126, %r126};
	st.local.v2.b32 	[%rd3+88], {%r126, %r126};
	st.local.v2.b32 	[%rd3+96], {%r126, %r126};
	st.local.v2.b32 	[%rd3+104], {%r126, %r126};
	st.local.v2.b32 	[%rd3+112], {%r126, %r126};
	st.local.v2.b32 	[%rd3+120], {%r126, %r126};
	st.local.v2.b32 	[%rd3+128], {%r126, %r126};
	st.local.v2.b32 	[%rd3+136], {%r126, %r126};
	st.local.v2.b32 	[%rd3+144], {%r126, %r126};
	st.local.v2.b32 	[%rd3+152], {%r126, %r126};
	st.local.v2.b32 	[%rd3+160], {%r126, %r126};
	st.local.v2.b32 	[%rd3+168], {%r126, %r126};
	st.local.v2.b32 	[%rd3+176], {%r126, %r126};
	st.local.v2.b32 	[%rd3+184], {%r126, %r126};
	st.local.v2.b32 	[%rd3+192], {%r126, %r126};
	mov.b64 	%rd77, 0;
	st.local.u64 	[%rd3+200], %rd77;
	ld.const.u32 	%r1665, [piIndexes];
	ld.const.u32 	%r1664, [rhoOffsets];
	ld.const.u32 	%r1663, [piIndexes+4];
	ld.const.u32 	%r1627, [rhoOffsets+4];
	sub.s32 	%r127, 64, %r1627;
	cvt.u64.u32 	%rd5, %r127;
	ld.const.u32 	%r1628, [piIndexes+8];
	ld.const.u32 	%r1662, [rhoOffsets+8];
	ld.const.u32 	%r1661, [piIndexes+12];
	ld.const.u32 	%r1660, [rhoOffsets+12];
	ld.const.u32 	%r1659, [piIndexes+16];
	ld.const.u32 	%r1631, [rhoOffsets+16];
	ld.const.u32 	%r1632, [piIndexes+20];
	ld.const.u32 	%r1658, [rhoOffsets+20];
	ld.const.u32 	%r1657, [piIndexes+24];
	ld.const.u32 	%r1656, [rhoOffsets+24];
	ld.const.u32 	%r1655, [piIndexes+28];
	ld.const.u32 	%r1654, [piIndexes+32];
	ld.const.u32 	%r1630, [rhoOffsets+32];
	ld.const.u32 	%r1653, [piIndexes+36];
	ld.const.u32 	%r1652, [rhoOffsets+36];
	ld.const.u32 	%r1651, [piIndexes+40];
	ld.const.u32 	%r1650, [piIndexes+44];
	ld.const.u32 	%r1649, [rhoOffsets+44];
	ld.const.s32 	%rd6, [piIndexes+48];
	ld.const.u32 	%r1648, [rhoOffsets+48];
	ld.const.u32 	%r1647, [piIndexes+52];
	ld.const.u32 	%r1646, [piIndexes+56];
	ld.const.u32 	%r1645, [rhoOffsets+56];
	ld.const.u32 	%r1644, [piIndexes+60];
	ld.const.u32 	%r1643, [piIndexes+64];
	ld.const.u32 	%r1629, [rhoOffsets+64];
	ld.const.u32 	%r1642, [piIndexes+68];
	ld.const.u32 	%r1641, [rhoOffsets+68];
	ld.const.u32 	%r1640, [piIndexes+72];
	ld.const.u32 	%r1639, [rhoOffsets+72];
	ld.const.s32 	%rd7, [piIndexes+76];
	ld.const.u32 	%r1638, [piIndexes+80];
	ld.const.u32 	%r1637, [rhoOffsets+80];
	ld.const.u32 	%r1636, [piIndexes+84];
	ld.const.u32 	%r1635, [rhoOffsets+84];
	ld.const.u32 	%r1634, [piIndexes+88];
	ld.const.s32 	%rd8, [piIndexes+92];
	ld.const.u32 	%r1633, [rhoOffsets+92];
	ld.const.u64 	%rd13037, [roundConstants];
	ld.const.u64 	%rd13036, [roundConstants+8];
	ld.const.u64 	%rd13035, [roundConstants+16];
	ld.const.u64 	%rd13034, [roundConstants+32];
	ld.const.u64 	%rd13033, [roundConstants+48];
	ld.const.u64 	%rd13028, [roundConstants+56];
	ld.const.u64 	%rd13032, [roundConstants+64];
	ld.const.u64 	%rd13031, [roundConstants+80];
	ld.const.u64 	%rd13030, [roundConstants+120];
	ld.const.u64 	%rd13027, [roundConstants+128];
	ld.const.u64 	%rd13029, [roundConstants+144];
	mov.b64 	%rd13024, 3;
	ld.const.u64 	%rd13026, [roundConstants+168];
	mov.u64 	%rd13025, %rd3;
$L__BB0_2:
	add.s64 	%rd78, %rd4, %rd13024;
	ld.local.u8 	%rs106, [%rd78+-3];
	ld.local.u64 	%rd79, [%rd3+200];
	add.s64 	%rd80, %rd13025, %rd79;
	ld.local.u8 	%rs107, [%rd80];
	xor.b16  	%rs108, %rs107, %rs106;
	st.local.u8 	[%rd80], %rs108;
	ld.local.u8 	%rs109, [%rd78+-2];
	ld.local.u64 	%rd81, [%rd3+200];
	add.s64 	%rd82, %rd13025, %rd81;
	ld.local.u8 	%rs110, [%rd82+1];
	xor.b16  	%rs111, %rs110, %rs109;
	st.local.u8 	[%rd82+1], %rs111;
	ld.local.u8 	%rs112, [%rd78+-1];
	ld.local.u64 	%rd83, [%rd3+200];
	add.s64 	%rd84, %rd13025, %rd83;
	ld.local.u8 	%rs113, [%rd84+2];
	xor.b16  	%rs114, %rs113, %rs112;
	st.local.u8 	[%rd84+2], %rs114;
	ld.local.u8 	%rs115, [%rd78];
	ld.local.u64 	%rd85, [%rd3+200];
	add.s64 	%rd86, %rd13025, %rd85;
	ld.local.u8 	%rs116, [%rd86+3];
	xor.b16  	%rs117, %rs116, %rs115;
	st.local.u8 	[%rd86+3], %rs117;
	add.s64 	%rd13025, %rd13025, 4;
	add.s64 	%rd13024, %rd13024, 4;
	setp.ne.s64 	%p2, %rd13024, 87;
	@%p2 bra 	$L__BB0_2;
	mul.wide.s32 	%rd87, %r1628, 8;
	add.s64 	%rd25, %rd2, %rd87;
	mul.wide.s32 	%rd88, %r1632, 8;
	add.s64 	%rd26, %rd2, %rd88;
	shl.b64 	%rd89, %rd6, 3;
	add.s64 	%rd27, %rd2, %rd89;
	shl.b64 	%rd90, %rd7, 3;
	add.s64 	%rd28, %rd2, %rd90;
	shl.b64 	%rd91, %rd8, 3;
	add.s64 	%rd29, %rd2, %rd91;
	ld.local.u64 	%rd92, [%rd3+200];
	add.s64 	%rd93, %rd13025, %rd92;
	ld.local.u8 	%rs118, [%rd93];
	xor.b16  	%rs119, %rs118, %rs1;
	st.local.u8 	[%rd93], %rs119;
	ld.local.u64 	%rd94, [%rd3+200];
	add.s64 	%rd13038, %rd94, 85;
	st.local.u64 	[%rd3+200], %rd13038;
	setp.eq.s64 	%p3, %rd13038, 136;
	@%p3 bra 	$L__BB0_5;
	add.s64 	%rd95, %rd3, %rd13038;
	ld.local.u8 	%rs126, [%rd95];
	bra.uni 	$L__BB0_6;
$L__BB0_5:
	ld.const.u32 	%r1665, [piIndexes];
	mul.wide.s32 	%rd97, %r1665, 8;
	add.s64 	%rd98, %rd2, %rd97;
	ld.const.u32 	%r1664, [rhoOffsets];
	ld.const.u32 	%r1663, [piIndexes+4];
	mul.wide.s32 	%rd99, %r1663, 8;
	add.s64 	%rd100, %rd2, %rd99;
	ld.const.u32 	%r1662, [rhoOffsets+8];
	ld.const.u32 	%r1661, [piIndexes+12];
	mul.wide.s32 	%rd101, %r1661, 8;
	add.s64 	%rd102, %rd2, %rd101;
	ld.const.u32 	%r1660, [rhoOffsets+12];
	ld.const.u32 	%r1659, [piIndexes+16];
	mul.wide.s32 	%rd103, %r1659, 8;
	add.s64 	%rd104, %rd2, %rd103;
	ld.const.u32 	%r1658, [rhoOffsets+20];
	ld.const.u32 	%r1657, [piIndexes+24];
	mul.wide.s32 	%rd105, %r1657, 8;
	add.s64 	%rd106, %rd2, %rd105;
	ld.const.u32 	%r1656, [rhoOffsets+24];
	ld.const.u32 	%r1655, [piIndexes+28];
	mul.wide.s32 	%rd107, %r1655, 8;
	add.s64 	%rd108, %rd2, %rd107;
	ld.const.u32 	%r1654, [piIndexes+32];
	mul.wide.s32 	%rd109, %r1654, 8;
	add.s64 	%rd110, %rd2, %rd109;
	ld.const.u32 	%r1653, [piIndexes+36];
	mul.wide.s32 	%rd111, %r1653, 8;
	add.s64 	%rd112, %rd2, %rd111;
	ld.const.u32 	%r1652, [rhoOffsets+36];
	ld.const.u32 	%r1651, [piIndexes+40];
	mul.wide.s32 	%rd113, %r1651, 8;
	add.s64 	%rd114, %rd2, %rd113;
	ld.const.u32 	%r1650, [piIndexes+44];
	mul.wide.s32 	%rd115, %r1650, 8;
	add.s64 	%rd116, %rd2, %rd115;
	ld.const.u32 	%r1649, [rhoOffsets+44];
	ld.const.u32 	%r1648, [rhoOffsets+48];
	ld.const.u32 	%r1647, [piIndexes+52];
	mul.wide.s32 	%rd117, %r1647, 8;
	add.s64 	%rd118, %rd2, %rd117;
	ld.const.u32 	%r1646, [piIndexes+56];
	mul.wide.s32 	%rd119, %r1646, 8;
	add.s64 	%rd120, %rd2, %rd119;
	ld.const.u32 	%r1645, [rhoOffsets+56];
	ld.const.u32 	%r1644, [piIndexes+60];
	mul.wide.s32 	%rd121, %r1644, 8;
	add.s64 	%rd122, %rd2, %rd121;
	ld.const.u32 	%r1643, [piIndexes+64];
	mul.wide.s32 	%rd123, %r1643, 8;
	add.s64 	%rd124, %rd2, %rd123;
	ld.const.u32 	%r1642, [piIndexes+68];
	mul.wide.s32 	%rd125, %r1642, 8;
	add.s64 	%rd126, %rd2, %rd125;
	ld.const.u32 	%r1641, [rhoOffsets+68];
	ld.const.u32 	%r1640, [piIndexes+72];
	mul.wide.s32 	%rd127, %r1640, 8;
	add.s64 	%rd128, %rd2, %rd127;
	ld.const.u32 	%r1639, [rhoOffsets+72];
	ld.const.u32 	%r1638, [piIndexes+80];
	mul.wide.s32 	%rd129, %r1638, 8;
	add.s64 	%rd130, %rd2, %rd129;
	ld.const.u32 	%r1637, [rhoOffsets+80];
	ld.const.u32 	%r1636, [piIndexes+84];
	mul.wide.s32 	%rd131, %r1636, 8;
	add.s64 	%rd132, %rd2, %rd131;
	ld.const.u32 	%r1635, [rhoOffsets+84];
	ld.const.u32 	%r1634, [piIndexes+88];
	mul.wide.s32 	%rd133, %r1634, 8;
	add.s64 	%rd134, %rd2, %rd133;
	ld.const.u32 	%r1633, [rhoOffsets+92];
	ld.local.v2.b32 	{%r128, %r129}, [%rd3];
	bfe.u32 	%r130, %r129, 24, 8;
	bfe.u32 	%r131, %r129, 16, 8;
	bfe.u32 	%r132, %r129, 8, 8;
	bfe.u32 	%r133, %r129, 0, 8;
	ld.local.u32 	%rd135, [%rd3];
	cvt.u64.u32 	%rd136, %r133;
	shl.b64 	%rd137, %rd136, 32;
	and.b64  	%rd138, %rd137, 1095216660480;
	or.b64  	%rd139, %rd138, %rd135;
	cvt.u64.u32 	%rd140, %r132;
	shl.b64 	%rd141, %rd140, 40;
	and.b64  	%rd142, %rd141, 280375465082880;
	or.b64  	%rd143, %rd142, %rd139;
	cvt.u64.u32 	%rd144, %r131;
	shl.b64 	%rd145, %rd144, 48;
	and.b64  	%rd146, %rd145, 71776119061217280;
	or.b64  	%rd147, %rd146, %rd143;
	cvt.u64.u32 	%rd148, %r130;
	shl.b64 	%rd149, %rd148, 56;
	or.b64  	%rd150, %rd149, %rd147;
	st.local.u64 	[%rd2], %rd150;
	ld.local.v2.b32 	{%r134, %r135}, [%rd3+8];
	bfe.u32 	%r136, %r135, 24, 8;
	bfe.u32 	%r137, %r135, 16, 8;
	bfe.u32 	%r138, %r135, 8, 8;
	bfe.u32 	%r139, %r135, 0, 8;
	ld.local.u32 	%rd151, [%rd3+8];
	cvt.u64.u32 	%rd152, %r139;
	shl.b64 	%rd153, %rd152, 32;
	and.b64  	%rd154, %rd153, 1095216660480;
	or.b64  	%rd155, %rd154, %rd151;
	cvt.u64.u32 	%rd156, %r138;
	shl.b64 	%rd157, %rd156, 40;
	and.b64  	%rd158, %rd157, 280375465082880;
	or.b64  	%rd159, %rd158, %rd155;
	cvt.u64.u32 	%rd160, %r137;
	shl.b64 	%rd161, %rd160, 48;
	and.b64  	%rd162, %rd161, 71776119061217280;
	or.b64  	%rd163, %rd162, %rd159;
	cvt.u64.u32 	%rd164, %r136;
	shl.b64 	%rd165, %rd164, 56;
	or.b64  	%rd166, %rd165, %rd163;
	st.local.u64 	[%rd2+8], %rd166;
	ld.local.v2.b32 	{%r140, %r141}, [%rd3+16];
	bfe.u32 	%r142, %r141, 24, 8;
	bfe.u32 	%r143, %r141, 16, 8;
	bfe.u32 	%r144, %r141, 8, 8;
	bfe.u32 	%r145, %r141, 0, 8;
	ld.local.u32 	%rd167, [%rd3+16];
	cvt.u64.u32 	%rd168, %r145;
	shl.b64 	%rd169, %rd168, 32;
	and.b64  	%rd170, %rd169, 1095216660480;
	or.b64  	%rd171, %rd170, %rd167;
	cvt.u64.u32 	%rd172, %r144;
	shl.b64 	%rd173, %rd172, 40;
	and.b64  	%rd174, %rd173, 280375465082880;
	or.b64  	%rd175, %rd174, %rd171;
	cvt.u64.u32 	%rd176, %r143;
	shl.b64 	%rd177, %rd176, 48;
	and.b64  	%rd178, %rd177, 71776119061217280;
	or.b64  	%rd179, %rd178, %rd175;
	cvt.u64.u32 	%rd180, %r142;
	shl.b64 	%rd181, %rd180, 56;
	or.b64  	%rd182, %rd181, %rd179;
	st.local.u64 	[%rd2+16], %rd182;
	ld.local.v2.b32 	{%r146, %r147}, [%rd3+24];
	bfe.u32 	%r148, %r147, 24, 8;
	bfe.u32 	%r149, %r147, 16, 8;
	bfe.u32 	%r150, %r147, 8, 8;
	bfe.u32 	%r151, %r147, 0, 8;
	ld.local.u32 	%rd183, [%rd3+24];
	cvt.u64.u32 	%rd184, %r151;
	shl.b64 	%rd185, %rd184, 32;
	and.b64  	%rd186, %rd185, 1095216660480;
	or.b64  	%rd187, %rd186, %rd183;
	cvt.u64.u32 	%rd188, %r150;
	shl.b64 	%rd189, %rd188, 40;
	and.b64  	%rd190, %rd189, 280375465082880;
	or.b64  	%rd191, %rd190, %rd187;
	cvt.u64.u32 	%rd192, %r149;
	shl.b64 	%rd193, %rd192, 48;
	and.b64  	%rd194, %rd193, 71776119061217280;
	or.b64  	%rd195, %rd194, %rd191;
	cvt.u64.u32 	%rd196, %r148;
	shl.b64 	%rd197, %rd196, 56;
	or.b64  	%rd198, %rd197, %rd195;
	st.local.u64 	[%rd2+24], %rd198;
	ld.local.v2.b32 	{%r152, %r153}, [%rd3+32];
	bfe.u32 	%r154, %r153, 24, 8;
	bfe.u32 	%r155, %r153, 16, 8;
	bfe.u32 	%r156, %r153, 8, 8;
	bfe.u32 	%r157, %r153, 0, 8;
	ld.local.u32 	%rd199, [%rd3+32];
	cvt.u64.u32 	%rd200, %r157;
	shl.b64 	%rd201, %rd200, 32;
	and.b64  	%rd202, %rd201, 1095216660480;
	or.b64  	%rd203, %rd202, %rd199;
	cvt.u64.u32 	%rd204, %r156;
	shl.b64 	%rd205, %rd204, 40;
	and.b64  	%rd206, %rd205, 280375465082880;
	or.b64  	%rd207, %rd206, %rd203;
	cvt.u64.u32 	%rd208, %r155;
	shl.b64 	%rd209, %rd208, 48;
	and.b64  	%rd210, %rd209, 71776119061217280;
	or.b64  	%rd211, %rd210, %rd207;
	cvt.u64.u32 	%rd212, %r154;
	shl.b64 	%rd213, %rd212, 56;
	or.b64  	%rd214, %rd213, %rd211;
	st.local.u64 	[%rd2+32], %rd214;
	ld.local.v2.b32 	{%r158, %r159}, [%rd3+40];
	bfe.u32 	%r160, %r159, 24, 8;
	bfe.u32 	%r161, %r159, 16, 8;
	bfe.u32 	%r162, %r159, 8, 8;
	bfe.u32 	%r163, %r159, 0, 8;
	ld.local.u32 	%rd215, [%rd3+40];
	cvt.u64.u32 	%rd216, %r163;
	shl.b64 	%rd217, %rd216, 32;
	and.b64  	%rd218, %rd217, 1095216660480;
	or.b64  	%rd219, %rd218, %rd215;
	cvt.u64.u32 	%rd220, %r162;
	shl.b64 	%rd221, %rd220, 40;
	and.b64  	%rd222, %rd221, 280375465082880;
	or.b64  	%rd223, %rd222, %rd219;
	cvt.u64.u32 	%rd224, %r161;
	shl.b64 	%rd225, %rd224, 48;
	and.b64  	%rd226, %rd225, 71776119061217280;
	or.b64  	%rd227, %rd226, %rd223;
	cvt.u64.u32 	%rd228, %r160;
	shl.b64 	%rd229, %rd228, 56;
	or.b64  	%rd230, %rd229, %rd227;
	st.local.u64 	[%rd2+40], %rd230;
	ld.local.v2.b32 	{%r164, %r165}, [%rd3+48];
	bfe.u32 	%r166, %r165, 24, 8;
	bfe.u32 	%r167, %r165, 16, 8;
	bfe.u32 	%r168, %r165, 8, 8;
	bfe.u32 	%r169, %r165, 0, 8;
	ld.local.u32 	%rd231, [%rd3+48];
	cvt.u64.u32 	%rd232, %r169;
	shl.b64 	%rd233, %rd232, 32;
	and.b64  	%rd234, %rd233, 1095216660480;
	or.b64  	%rd235, %rd234, %rd231;
	cvt.u64.u32 	%rd236, %r168;
	shl.b64 	%rd237, %rd236, 40;
	and.b64  	%rd238, %rd237, 280375465082880;
	or.b64  	%rd239, %rd238, %rd235;
	cvt.u64.u32 	%rd240, %r167;
	shl.b64 	%rd241, %rd240, 48;
	and.b64  	%rd242, %rd241, 71776119061217280;
	or.b64  	%rd243, %rd242, %rd239;
	cvt.u64.u32 	%rd244, %r166;
	shl.b64 	%rd245, %rd244, 56;
	or.b64  	%rd246, %rd245, %rd243;
	st.local.u64 	[%rd2+48], %rd246;
	ld.local.v2.b32 	{%r170, %r171}, [%rd3+56];
	bfe.u32 	%r172, %r171, 24, 8;
	bfe.u32 	%r173, %r171, 16, 8;
	bfe.u32 	%r174, %r171, 8, 8;
	bfe.u32 	%r175, %r171, 0, 8;
	ld.local.u32 	%rd247, [%rd3+56];
	cvt.u64.u32 	%rd248, %r175;
	shl.b64 	%rd249, %rd248, 32;
	and.b64  	%rd250, %rd249, 1095216660480;
	or.b64  	%rd251, %rd250, %rd247;
	cvt.u64.u32 	%rd252, %r174;
	shl.b64 	%rd253, %rd252, 40;
	and.b64  	%rd254, %rd253, 280375465082880;
	or.b64  	%rd255, %rd254, %rd251;
	cvt.u64.u32 	%rd256, %r173;
	shl.b64 	%rd257, %rd256, 48;
	and.b64  	%rd258, %rd257, 71776119061217280;
	or.b64  	%rd259, %rd258, %rd255;
	cvt.u64.u32 	%rd260, %r172;
	shl.b64 	%rd261, %rd260, 56;
	or.b64  	%rd262, %rd261, %rd259;
	st.local.u64 	[%rd2+56], %rd262;
	ld.local.v2.b32 	{%r176, %r177}, [%rd3+64];
	bfe.u32 	%r178, %r177, 24, 8;
	bfe.u32 	%r179, %r177, 16, 8;
	bfe.u32 	%r180, %r177, 8, 8;
	bfe.u32 	%r181, %r177, 0, 8;
	ld.local.u32 	%rd263, [%rd3+64];
	cvt.u64.u32 	%rd264, %r181;
	shl.b64 	%rd265, %rd264, 32;
	and.b64  	%rd266, %rd265, 1095216660480;
	or.b64  	%rd267, %rd266, %rd263;
	cvt.u64.u32 	%rd268, %r180;
	shl.b64 	%rd269, %rd268, 40;
	and.b64  	%rd270, %rd269, 280375465082880;
	or.b64  	%rd271, %rd270, %rd267;
	cvt.u64.u32 	%rd272, %r179;
	shl.b64 	%rd273, %rd272, 48;
	and.b64  	%rd274, %rd273, 71776119061217280;
	or.b64  	%rd275, %rd274, %rd271;
	cvt.u64.u32 	%rd276, %r178;
	shl.b64 	%rd277, %rd276, 56;
	or.b64  	%rd278, %rd277, %rd275;
	st.local.u64 	[%rd2+64], %rd278;
	ld.local.v2.b32 	{%r182, %r183}, [%rd3+72];
	bfe.u32 	%r184, %r183, 24, 8;
	bfe.u32 	%r185, %r183, 16, 8;
	bfe.u32 	%r186, %r183, 8, 8;
	bfe.u32 	%r187, %r183, 0, 8;
	ld.local.u32 	%rd279, [%rd3+72];
	cvt.u64.u32 	%rd280, %r187;
	shl.b64 	%rd281, %rd280, 32;
	and.b64  	%rd282, %rd281, 1095216660480;
	or.b64  	%rd283, %rd282, %rd279;
	cvt.u64.u32 	%rd284, %r186;
	shl.b64 	%rd285, %rd284, 40;
	and.b64  	%rd286, %rd285, 280375465082880;
	or.b64  	%rd287, %rd286, %rd283;
	cvt.u64.u32 	%rd288, %r185;
	shl.b64 	%rd289, %rd288, 48;
	and.b64  	%rd290, %rd289, 71776119061217280;
	or.b64  	%rd291, %rd290, %rd287;
	cvt.u64.u32 	%rd292, %r184;
	shl.b64 	%rd293, %rd292, 56;
	or.b64  	%rd294, %rd293, %rd291;
	ld.local.v2.b32 	{%r188, %r189}, [%rd3+80];
	bfe.u32 	%r190, %r189, 24, 8;
	bfe.u32 	%r191, %r189, 16, 8;
	bfe.u32 	%r192, %r189, 8, 8;
	bfe.u32 	%r193, %r189, 0, 8;
	ld.local.u32 	%rd295, [%rd3+80];
	cvt.u64.u32 	%rd296, %r193;
	shl.b64 	%rd297, %rd296, 32;
	and.b64  	%rd298, %rd297, 1095216660480;
	or.b64  	%rd299, %rd298, %rd295;
	cvt.u64.u32 	%rd300, %r192;
	shl.b64 	%rd301, %rd300, 40;
	and.b64  	%rd302, %rd301, 280375465082880;
	or.b64  	%rd303, %rd302, %rd299;
	cvt.u64.u32 	%rd304, %r191;
	shl.b64 	%rd305, %rd304, 48;
	and.b64  	%rd306, %rd305, 71776119061217280;
	or.b64  	%rd307, %rd306, %rd303;
	cvt.u64.u32 	%rd308, %r190;
	shl.b64 	%rd309, %rd308, 56;
	or.b64  	%rd310, %rd309, %rd307;
	ld.local.v2.b32 	{%r194, %r195}, [%rd3+88];
	bfe.u32 	%r196, %r195, 24, 8;
	bfe.u32 	%r197, %r195, 16, 8;
	bfe.u32 	%r198, %r195, 8, 8;
	bfe.u32 	%r199, %r195, 0, 8;
	ld.local.u32 	%rd311, [%rd3+88];
	cvt.u64.u32 	%rd312, %r199;
	shl.b64 	%rd313, %rd312, 32;
	and.b64  	%rd314, %rd313, 1095216660480;
	or.b64  	%rd315, %rd314, %rd311;
	cvt.u64.u32 	%rd316, %r198;
	shl.b64 	%rd317, %rd316, 40;
	and.b64  	%rd318, %rd317, 280375465082880;
	or.b64  	%rd319, %rd318, %rd315;
	cvt.u64.u32 	%rd320, %r197;
	shl.b64 	%rd321, %rd320, 48;
	and.b64  	%rd322, %rd321, 71776119061217280;
	or.b64  	%rd323, %rd322, %rd319;
	cvt.u64.u32 	%rd324, %r196;
	shl.b64 	%rd325, %rd324, 56;
	or.b64  	%rd326, %rd325, %rd323;
	ld.local.v2.b32 	{%r200, %r201}, [%rd3+96];
	bfe.u32 	%r202, %r201, 24, 8;
	bfe.u32 	%r203, %r201, 16, 8;
	bfe.u32 	%r204, %r201, 8, 8;
	bfe.u32 	%r205, %r201, 0, 8;
	ld.local.u32 	%rd327, [%rd3+96];
	cvt.u64.u32 	%rd328, %r205;
	shl.b64 	%rd329, %rd328, 32;
	and.b64  	%rd330, %rd329, 1095216660480;
	or.b64  	%rd331, %rd330, %rd327;
	cvt.u64.u32 	%rd332, %r204;
	shl.b64 	%rd333, %rd332, 40;
	and.b64  	%rd334, %rd333, 280375465082880;
	or.b64  	%rd335, %rd334, %rd331;
	cvt.u64.u32 	%rd336, %r203;
	shl.b64 	%rd337, %rd336, 48;
	and.b64  	%rd338, %rd337, 71776119061217280;
	or.b64  	%rd339, %rd338, %rd335;
	cvt.u64.u32 	%rd340, %r202;
	shl.b64 	%rd341, %rd340, 56;
	or.b64  	%rd342, %rd341, %rd339;
	ld.local.v2.b32 	{%r206, %r207}, [%rd3+104];
	bfe.u32 	%r208, %r207, 24, 8;
	bfe.u32 	%r209, %r207, 16, 8;
	bfe.u32 	%r210, %r207, 8, 8;
	bfe.u32 	%r211, %r207, 0, 8;
	ld.local.u32 	%rd343, [%rd3+104];
	cvt.u64.u32 	%rd344, %r211;
	shl.b64 	%rd345, %rd344, 32;
	and.b64  	%rd346, %rd345, 1095216660480;
	or.b64  	%rd347, %rd346, %rd343;
	cvt.u64.u32 	%rd348, %r210;
	shl.b64 	%rd349, %rd348, 40;
	and.b64  	%rd350, %rd349, 280375465082880;
	or.b64  	%rd351, %rd350, %rd347;
	cvt.u64.u32 	%rd352, %r209;
	shl.b64 	%rd353, %rd352, 48;
	and.b64  	%rd354, %rd353, 71776119061217280;
	or.b64  	%rd355, %rd354, %rd351;
	cvt.u64.u32 	%rd356, %r208;
	shl.b64 	%rd357, %rd356, 56;
	or.b64  	%rd358, %rd357, %rd355;
	ld.local.v2.b32 	{%r212, %r213}, [%rd3+112];
	bfe.u32 	%r214, %r213, 24, 8;
	bfe.u32 	%r215, %r213, 16, 8;
	bfe.u32 	%r216, %r213, 8, 8;
	bfe.u32 	%r217, %r213, 0, 8;
	ld.local.u32 	%rd359, [%rd3+112];
	cvt.u64.u32 	%rd360, %r217;
	shl.b64 	%rd361, %rd360, 32;
	and.b64  	%rd362, %rd361, 1095216660480;
	or.b64  	%rd363, %rd362, %rd359;
	cvt.u64.u32 	%rd364, %r216;
	shl.b64 	%rd365, %rd364, 40;
	and.b64  	%rd366, %rd365, 280375465082880;
	or.b64  	%rd367, %rd366, %rd363;
	cvt.u64.u32 	%rd368, %r215;
	shl.b64 	%rd369, %rd368, 48;
	and.b64  	%rd370, %rd369, 71776119061217280;
	or.b64  	%rd371, %rd370, %rd367;
	cvt.u64.u32 	%rd372, %r214;
	shl.b64 	%rd373, %rd372, 56;
	or.b64  	%rd374, %rd373, %rd371;
	ld.local.v2.b32 	{%r218, %r219}, [%rd3+120];
	bfe.u32 	%r220, %r219, 24, 8;
	bfe.u32 	%r221, %r219, 16, 8;
	bfe.u32 	%r222, %r219, 8, 8;
	bfe.u32 	%r223, %r219, 0, 8;
	ld.local.u32 	%rd375, [%rd3+120];
	cvt.u64.u32 	%rd376, %r223;
	shl.b64 	%rd377, %rd376, 32;
	and.b64  	%rd378, %rd377, 1095216660480;
	or.b64  	%rd379, %rd378, %rd375;
	cvt.u64.u32 	%rd380, %r222;
	shl.b64 	%rd381, %rd380, 40;
	and.b64  	%rd382, %rd381, 280375465082880;
	or.b64  	%rd383, %rd382, %rd379;
	cvt.u64.u32 	%rd384, %r221;
	shl.b64 	%rd385, %rd384, 48;
	and.b64  	%rd386, %rd385, 71776119061217280;
	or.b64  	%rd387, %rd386, %rd383;
	cvt.u64.u32 	%rd388, %r220;
	shl.b64 	%rd389, %rd388, 56;
	or.b64  	%rd390, %rd389, %rd387;
	ld.local.v2.b32 	{%r224, %r225}, [%rd3+128];
	bfe.u32 	%r226, %r225, 24, 8;
	bfe.u32 	%r227, %r225, 16, 8;
	bfe.u32 	%r228, %r225, 8, 8;
	bfe.u32 	%r229, %r225, 0, 8;
	ld.local.u32 	%rd391, [%rd3+128];
	cvt.u64.u32 	%rd392, %r229;
	shl.b64 	%rd393, %rd392, 32;
	and.b64  	%rd394, %rd393, 1095216660480;
	or.b64  	%rd395, %rd394, %rd391;
	cvt.u64.u32 	%rd396, %r228;
	shl.b64 	%rd397, %rd396, 40;
	and.b64  	%rd398, %rd397, 280375465082880;
	or.b64  	%rd399, %rd398, %rd395;
	cvt.u64.u32 	%rd400, %r227;
	shl.b64 	%rd401, %rd400, 48;
	and.b64  	%rd402, %rd401, 71776119061217280;
	or.b64  	%rd403, %rd402, %rd399;
	cvt.u64.u32 	%rd404, %r226;
	shl.b64 	%rd405, %rd404, 56;
	or.b64  	%rd406, %rd405, %rd403;
	ld.local.v2.b32 	{%r230, %r231}, [%rd3+136];
	bfe.u32 	%r232, %r231, 24, 8;
	bfe.u32 	%r233, %r231, 16, 8;
	bfe.u32 	%r234, %r231, 8, 8;
	bfe.u32 	%r235, %r231, 0, 8;
	ld.local.u32 	%rd407, [%rd3+136];
	cvt.u64.u32 	%rd408, %r235;
	shl.b64 	%rd409, %rd408, 32;
	and.b64  	%rd410, %rd409, 1095216660480;
	or.b64  	%rd411, %rd410, %rd407;
	cvt.u64.u32 	%rd412, %r234;
	shl.b64 	%rd413, %rd412, 40;
	and.b64  	%rd414, %rd413, 280375465082880;
	or.b64  	%rd415, %rd414, %rd411;
	cvt.u64.u32 	%rd416, %r233;
	shl.b64 	%rd417, %rd416, 48;
	and.b64  	%rd418, %rd417, 71776119061217280;
	or.b64  	%rd419, %rd418, %rd415;
	cvt.u64.u32 	%rd420, %r232;
	shl.b64 	%rd421, %rd420, 56;
	or.b64  	%rd422, %rd421, %rd419;
	ld.local.v2.b32 	{%r236, %r237}, [%rd3+144];
	bfe.u32 	%r238, %r237, 24, 8;
	bfe.u32 	%r239, %r237, 16, 8;
	bfe.u32 	%r240, %r237, 8, 8;
	bfe.u32 	%r241, %r237, 0, 8;
	ld.local.u32 	%rd423, [%rd3+144];
	cvt.u64.u32 	%rd424, %r241;
	shl.b64 	%rd425, %rd424, 32;
	and.b64  	%rd426, %rd425, 1095216660480;
	or.b64  	%rd427, %rd426, %rd423;
	cvt.u64.u32 	%rd428, %r240;
	shl.b64 	%rd429, %rd428, 40;
	and.b64  	%rd430, %rd429, 280375465082880;
	or.b64  	%rd431, %rd430, %rd427;
	cvt.u64.u32 	%rd432, %r239;
	shl.b64 	%rd433, %rd432, 48;
	and.b64  	%rd434, %rd433, 71776119061217280;
	or.b64  	%rd435, %rd434, %rd431;
	cvt.u64.u32 	%rd436, %r238;
	shl.b64 	%rd437, %rd436, 56;
	or.b64  	%rd438, %rd437, %rd435;
	ld.local.v2.b32 	{%r242, %r243}, [%rd3+152];
	bfe.u32 	%r244, %r243, 24, 8;
	bfe.u32 	%r245, %r243, 16, 8;
	bfe.u32 	%r246, %r243, 8, 8;
	bfe.u32 	%r247, %r243, 0, 8;
	ld.local.u32 	%rd439, [%rd3+152];
	cvt.u64.u32 	%rd440, %r247;
	shl.b64 	%rd441, %rd440, 32;
	and.b64  	%rd442, %rd441, 1095216660480;
	or.b64  	%rd443, %rd442, %rd439;
	cvt.u64.u32 	%rd444, %r246;
	shl.b64 	%rd445, %rd444, 40;
	and.b64  	%rd446, %rd445, 280375465082880;
	or.b64  	%rd447, %rd446, %rd443;
	cvt.u64.u32 	%rd448, %r245;
	shl.b64 	%rd449, %rd448, 48;
	and.b64  	%rd450, %rd449, 71776119061217280;
	or.b64  	%rd451, %rd450, %rd447;
	cvt.u64.u32 	%rd452, %r244;
	shl.b64 	%rd453, %rd452, 56;
	or.b64  	%rd454, %rd453, %rd451;
	ld.local.v2.b32 	{%r248, %r249}, [%rd3+160];
	bfe.u32 	%r250, %r249, 24, 8;
	bfe.u32 	%r251, %r249, 16, 8;
	bfe.u32 	%r252, %r249, 8, 8;
	bfe.u32 	%r253, %r249, 0, 8;
	ld.local.u32 	%rd455, [%rd3+160];
	cvt.u64.u32 	%rd456, %r253;
	shl.b64 	%rd457, %rd456, 32;
	and.b64  	%rd458, %rd457, 1095216660480;
	or.b64  	%rd459, %rd458, %rd455;
	cvt.u64.u32 	%rd460, %r252;
	shl.b64 	%rd461, %rd460, 40;
	and.b64  	%rd462, %rd461, 280375465082880;
	or.b64  	%rd463, %rd462, %rd459;
	cvt.u64.u32 	%rd464, %r251;
	shl.b64 	%rd465, %rd464, 48;
	and.b64  	%rd466, %rd465, 71776119061217280;
	or.b64  	%rd467, %rd466, %rd463;
	cvt.u64.u32 	%rd468, %r250;
	shl.b64 	%rd469, %rd468, 56;
	or.b64  	%rd470, %rd469, %rd467;
	ld.local.v2.b32 	{%r254, %r255}, [%rd3+168];
	bfe.u32 	%r256, %r255, 24, 8;
	bfe.u32 	%r257, %r255, 16, 8;
	bfe.u32 	%r258, %r255, 8, 8;
	bfe.u32 	%r259, %r255, 0, 8;
	ld.local.u32 	%rd471, [%rd3+168];
	cvt.u64.u32 	%rd472, %r259;
	shl.b64 	%rd473, %rd472, 32;
	and.b64  	%rd474, %rd473, 1095216660480;
	or.b64  	%rd475, %rd474, %rd471;
	cvt.u64.u32 	%rd476, %r258;
	shl.b64 	%rd477, %rd476, 40;
	and.b64  	%rd478, %rd477, 280375465082880;
	or.b64  	%rd479, %rd478, %rd475;
	cvt.u64.u32 	%rd480, %r257;
	shl.b64 	%rd481, %rd480, 48;
	and.b64  	%rd482, %rd481, 71776119061217280;
	or.b64  	%rd483, %rd482, %rd479;
	cvt.u64.u32 	%rd484, %r256;
	shl.b64 	%rd485, %rd484, 56;
	or.b64  	%rd486, %rd485, %rd483;
	ld.local.v2.b32 	{%r260, %r261}, [%rd3+176];
	bfe.u32 	%r262, %r261, 24, 8;
	bfe.u32 	%r263, %r261, 16, 8;
	bfe.u32 	%r264, %r261, 8, 8;
	bfe.u32 	%r265, %r261, 0, 8;
	ld.local.u32 	%rd487, [%rd3+176];
	cvt.u64.u32 	%rd488, %r265;
	shl.b64 	%rd489, %rd488, 32;
	and.b64  	%rd490, %rd489, 1095216660480;
	or.b64  	%rd491, %rd490, %rd487;
	cvt.u64.u32 	%rd492, %r264;
	shl.b64 	%rd493, %rd492, 40;
	and.b64  	%rd494, %rd493, 280375465082880;
	or.b64  	%rd495, %rd494, %rd491;
	cvt.u64.u32 	%rd496, %r263;
	shl.b64 	%rd497, %rd496, 48;
	and.b64  	%rd498, %rd497, 71776119061217280;
	or.b64  	%rd499, %rd498, %rd495;
	cvt.u64.u32 	%rd500, %r262;
	shl.b64 	%rd501, %rd500, 56;
	or.b64  	%rd502, %rd501, %rd499;
	ld.local.v2.b32 	{%r266, %r267}, [%rd3+184];
	bfe.u32 	%r268, %r267, 24, 8;
	bfe.u32 	%r269, %r267, 16, 8;
	bfe.u32 	%r270, %r267, 8, 8;
	bfe.u32 	%r271, %r267, 0, 8;
	ld.local.u32 	%rd503, [%rd3+184];
	cvt.u64.u32 	%rd504, %r271;
	shl.b64 	%rd505, %rd504, 32;
	and.b64  	%rd506, %rd505, 1095216660480;
	or.b64  	%rd507, %rd506, %rd503;
	cvt.u64.u32 	%rd508, %r270;
	shl.b64 	%rd509, %rd508, 40;
	and.b64  	%rd510, %rd509, 280375465082880;
	or.b64  	%rd511, %rd510, %rd507;
	cvt.u64.u32 	%rd512, %r269;
	shl.b64 	%rd513, %rd512, 48;
	and.b64  	%rd514, %rd513, 71776119061217280;
	or.b64  	%rd515, %rd514, %rd511;
	cvt.u64.u32 	%rd516, %r268;
	shl.b64 	%rd517, %rd516, 56;
	or.b64  	%rd518, %rd517, %rd515;
	ld.local.v2.b32 	{%r272, %r273}, [%rd3+192];
	bfe.u32 	%r274, %r273, 24, 8;
	bfe.u32 	%r275, %r273, 16, 8;
	bfe.u32 	%r276, %r273, 8, 8;
	bfe.u32 	%r277, %r273, 0, 8;
	ld.local.u32 	%rd519, [%rd3+192];
	cvt.u64.u32 	%rd520, %r277;
	shl.b64 	%rd521, %rd520, 32;
	and.b64  	%rd522, %rd521, 1095216660480;
	or.b64  	%rd523, %rd522, %rd519;
	cvt.u64.u32 	%rd524, %r276;
	shl.b64 	%rd525, %rd524, 40;
	and.b64  	%rd526, %rd525, 280375465082880;
	or.b64  	%rd527, %rd526, %rd523;
	cvt.u64.u32 	%rd528, %r275;
	shl.b64 	%rd529, %rd528, 48;
	and.b64  	%rd530, %rd529, 71776119061217280;
	or.b64  	%rd531, %rd530, %rd527;
	cvt.u64.u32 	%rd532, %r274;
	shl.b64 	%rd533, %rd532, 56;
	or.b64  	%rd534, %rd533, %rd531;
	xor.b64  	%rd535, %rd230, %rd150;
	xor.b64  	%rd536, %rd535, %rd310;
	xor.b64  	%rd537, %rd536, %rd390;
	xor.b64  	%rd538, %rd537, %rd470;
	xor.b64  	%rd539, %rd246, %rd166;
	xor.b64  	%rd540, %rd539, %rd326;
	xor.b64  	%rd541, %rd540, %rd406;
	xor.b64  	%rd542, %rd541, %rd486;
	xor.b64  	%rd543, %rd262, %rd182;
	xor.b64  	%rd544, %rd543, %rd342;
	xor.b64  	%rd545, %rd544, %rd422;
	xor.b64  	%rd546, %rd545, %rd502;
	xor.b64  	%rd547, %rd278, %rd198;
	xor.b64  	%rd548, %rd547, %rd358;
	xor.b64  	%rd549, %rd548, %rd438;
	xor.b64  	%rd550, %rd549, %rd518;
	xor.b64  	%rd551, %rd294, %rd214;
	xor.b64  	%rd552, %rd551, %rd374;
	xor.b64  	%rd553, %rd552, %rd454;
	xor.b64  	%rd554, %rd553, %rd534;
	mov.b64 	{%r278, %r279}, %rd542;
	shf.l.wrap.b32 	%r280, %r278, %r279, 1;
	shf.l.wrap.b32 	%r281, %r279, %r278, 1;
	mov.b64 	%rd555, {%r281, %r280};
	xor.b64  	%rd556, %rd555, %rd554;
	xor.b64  	%rd557, %rd150, %rd556;
	st.local.u64 	[%rd2], %rd557;
	xor.b64  	%rd558, %rd230, %rd556;
	st.local.u64 	[%rd2+40], %rd558;
	xor.b64  	%rd559, %rd310, %rd556;
	st.local.u64 	[%rd2+80], %rd559;
	xor.b64  	%rd560, %rd390, %rd556;
	st.local.u64 	[%rd2+120], %rd560;
	xor.b64  	%rd561, %rd470, %rd556;
	st.local.u64 	[%rd2+160], %rd561;
	mov.b64 	{%r282, %r283}, %rd546;
	shf.l.wrap.b32 	%r284, %r282, %r283, 1;
	shf.l.wrap.b32 	%r285, %r283, %r282, 1;
	mov.b64 	%rd562, {%r285, %r284};
	xor.b64  	%rd563, %rd562, %rd538;
	xor.b64  	%rd564, %rd166, %rd563;
	st.local.u64 	[%rd2+8], %rd564;
	xor.b64  	%rd565, %rd246, %rd563;
	st.local.u64 	[%rd2+48], %rd565;
	xor.b64  	%rd566, %rd326, %rd563;
	st.local.u64 	[%rd2+88], %rd566;
	xor.b64  	%rd567, %rd406, %rd563;
	st.local.u64 	[%rd2+128], %rd567;
	xor.b64  	%rd568, %rd486, %rd563;
	st.local.u64 	[%rd2+168], %rd568;
	mov.b64 	{%r286, %r287}, %rd550;
	shf.l.wrap.b32 	%r288, %r286, %r287, 1;
	shf.l.wrap.b32 	%r289, %r287, %r286, 1;
	mov.b64 	%rd569, {%r289, %r288};
	xor.b64  	%rd570, %rd569, %rd542;
	xor.b64  	%rd571, %rd182, %rd570;
	st.local.u64 	[%rd2+16], %rd571;
	xor.b64  	%rd572, %rd262, %rd570;
	st.local.u64 	[%rd2+56], %rd572;
	xor.b64  	%rd573, %rd342, %rd570;
	st.local.u64 	[%rd2+96], %rd573;
	xor.b64  	%rd574, %rd422, %rd570;
	st.local.u64 	[%rd2+136], %rd574;
	xor.b64  	%rd575, %rd502, %rd570;
	st.local.u64 	[%rd2+176], %rd575;
	mov.b64 	{%r290, %r291}, %rd554;
	shf.l.wrap.b32 	%r292, %r290, %r291, 1;
	shf.l.wrap.b32 	%r293, %r291, %r290, 1;
	mov.b64 	%rd576, {%r293, %r292};
	xor.b64  	%rd577, %rd576, %rd546;
	xor.b64  	%rd578, %rd198, %rd577;
	st.local.u64 	[%rd2+24], %rd578;
	xor.b64  	%rd579, %rd278, %rd577;
	st.local.u64 	[%rd2+64], %rd579;
	xor.b64  	%rd580, %rd358, %rd577;
	st.local.u64 	[%rd2+104], %rd580;
	xor.b64  	%rd581, %rd438, %rd577;
	st.local.u64 	[%rd2+144], %rd581;
	xor.b64  	%rd582, %rd518, %rd577;
	st.local.u64 	[%rd2+184], %rd582;
	mov.b64 	{%r294, %r295}, %rd538;
	shf.l.wrap.b32 	%r296, %r294, %r295, 1;
	shf.l.wrap.b32 	%r297, %r295, %r294, 1;
	mov.b64 	%rd583, {%r297, %r296};
	xor.b64  	%rd584, %rd583, %rd550;
	xor.b64  	%rd585, %rd214, %rd584;
	st.local.u64 	[%rd2+32], %rd585;
	xor.b64  	%rd586, %rd294, %rd584;
	st.local.u64 	[%rd2+72], %rd586;
	xor.b64  	%rd587, %rd374, %rd584;
	st.local.u64 	[%rd2+112], %rd587;
	xor.b64  	%rd588, %rd454, %rd584;
	st.local.u64 	[%rd2+152], %rd588;
	xor.b64  	%rd589, %rd534, %rd584;
	st.local.u64 	[%rd2+192], %rd589;
	ld.local.u64 	%rd590, [%rd98];
	neg.s32 	%r298, %r1664;
	and.b32  	%r299, %r298, 63;
	shr.u64 	%rd591, %rd564, %r299;
	and.b32  	%r300, %r1664, 63;
	shl.b64 	%rd592, %rd564, %r300;
	or.b64  	%rd593, %rd592, %rd591;
	st.local.u64 	[%rd98], %rd593;
	ld.local.u64 	%rd594, [%rd100];
	ld.const.u32 	%r1627, [rhoOffsets+4];
	shl.b64 	%rd595, %rd590, %r1627;
	cvt.u32.u64 	%r301, %rd5;
	shr.u64 	%rd596, %rd590, %r301;
	or.b64  	%rd597, %rd596, %rd595;
	st.local.u64 	[%rd100], %rd597;
	ld.local.u64 	%rd598, [%rd25];
	neg.s32 	%r302, %r1662;
	and.b32  	%r303, %r302, 63;
	shr.u64 	%rd599, %rd594, %r303;
	and.b32  	%r304, %r1662, 63;
	shl.b64 	%rd600, %rd594, %r304;
	or.b64  	%rd601, %rd600, %rd599;
	st.local.u64 	[%rd25], %rd601;
	ld.local.u64 	%rd602, [%rd102];
	neg.s32 	%r305, %r1660;
	and.b32  	%r306, %r305, 63;
	shr.u64 	%rd603, %rd598, %r306;
	and.b32  	%r307, %r1660, 63;
	shl.b64 	%rd604, %rd598, %r307;
	or.b64  	%rd605, %rd604, %rd603;
	st.local.u64 	[%rd102], %rd605;
	ld.local.u64 	%rd606, [%rd104];
	ld.const.u32 	%r1631, [rhoOffsets+16];
	neg.s32 	%r308, %r1631;
	and.b32  	%r309, %r308, 63;
	shr.u64 	%rd607, %rd602, %r309;
	and.b32  	%r310, %r1631, 63;
	shl.b64 	%rd608, %rd602, %r310;
	or.b64  	%rd609, %rd608, %rd607;
	st.local.u64 	[%rd104], %rd609;
	ld.local.u64 	%rd610, [%rd26];
	neg.s32 	%r311, %r1658;
	and.b32  	%r312, %r311, 63;
	shr.u64 	%rd611, %rd606, %r312;
	and.b32  	%r313, %r1658, 63;
	shl.b64 	%rd612, %rd606, %r313;
	or.b64  	%rd613, %rd612, %rd611;
	st.local.u64 	[%rd26], %rd613;
	ld.local.u64 	%rd614, [%rd106];
	neg.s32 	%r314, %r1656;
	and.b32  	%r315, %r314, 63;
	shr.u64 	%rd615, %rd610, %r315;
	and.b32  	%r316, %r1656, 63;
	shl.b64 	%rd616, %rd610, %r316;
	or.b64  	%rd617, %rd616, %rd615;
	st.local.u64 	[%rd106], %rd617;
	ld.local.u64 	%rd618, [%rd108];
	ld.const.u32 	%r317, [rhoOffsets+28];
	neg.s32 	%r318, %r317;
	and.b32  	%r319, %r318, 63;
	shr.u64 	%rd619, %rd614, %r319;
	and.b32  	%r320, %r317, 63;
	shl.b64 	%rd620, %rd614, %r320;
	or.b64  	%rd621, %rd620, %rd619;
	st.local.u64 	[%rd108], %rd621;
	ld.local.u64 	%rd622, [%rd110];
	ld.const.u32 	%r1630, [rhoOffsets+32];
	neg.s32 	%r321, %r1630;
	and.b32  	%r322, %r321, 63;
	shr.u64 	%rd623, %rd618, %r322;
	and.b32  	%r323, %r1630, 63;
	shl.b64 	%rd624, %rd618, %r323;
	or.b64  	%rd625, %rd624, %rd623;
	st.local.u64 	[%rd110], %rd625;
	ld.local.u64 	%rd626, [%rd112];
	neg.s32 	%r324, %r1652;
	and.b32  	%r325, %r324, 63;
	shr.u64 	%rd627, %rd622, %r325;
	and.b32  	%r326, %r1652, 63;
	shl.b64 	%rd628, %rd622, %r326;
	or.b64  	%rd629, %rd628, %rd627;
	st.local.u64 	[%rd112], %rd629;
	ld.local.u64 	%rd630, [%rd114];
	ld.const.u32 	%r327, [rhoOffsets+40];
	neg.s32 	%r328, %r327;
	and.b32  	%r329, %r328, 63;
	shr.u64 	%rd631, %rd626, %r329;
	and.b32  	%r330, %r327, 63;
	shl.b64 	%rd632, %rd626, %r330;
	or.b64  	%rd633, %rd632, %rd631;
	st.local.u64 	[%rd114], %rd633;
	ld.local.u64 	%rd634, [%rd116];
	neg.s32 	%r331, %r1649;
	and.b32  	%r332, %r331, 63;
	shr.u64 	%rd635, %rd630, %r332;
	and.b32  	%r333, %r1649, 63;
	shl.b64 	%rd636, %rd630, %r333;
	or.b64  	%rd637, %rd636, %rd635;
	st.local.u64 	[%rd116], %rd637;
	ld.local.u64 	%rd638, [%rd27];
	neg.s32 	%r334, %r1648;
	and.b32  	%r335, %r334, 63;
	shr.u64 	%rd639, %rd634, %r335;
	and.b32  	%r336, %r1648, 63;
	shl.b64 	%rd640, %rd634, %r336;
	or.b64  	%rd641, %rd640, %rd639;
	st.local.u64 	[%rd27], %rd641;
	ld.local.u64 	%rd642, [%rd118];
	ld.const.u32 	%r337, [rhoOffsets+52];
	neg.s32 	%r338, %r337;
	and.b32  	%r339, %r338, 63;
	shr.u64 	%rd643, %rd638, %r339;
	and.b32  	%r340, %r337, 63;
	shl.b64 	%rd644, %rd638, %r340;
	or.b64  	%rd645, %rd644, %rd643;
	st.local.u64 	[%rd118], %rd645;
	ld.local.u64 	%rd646, [%rd120];
	neg.s32 	%r341, %r1645;
	and.b32  	%r342, %r341, 63;
	shr.u64 	%rd647, %rd642, %r342;
	and.b32  	%r343, %r1645, 63;
	shl.b64 	%rd648, %rd642, %r343;
	or.b64  	%rd649, %rd648, %rd647;
	st.local.u64 	[%rd120], %rd649;
	ld.local.u64 	%rd650, [%rd122];
	ld.const.u32 	%r344, [rhoOffsets+60];
	neg.s32 	%r345, %r344;
	and.b32  	%r346, %r345, 63;
	shr.u64 	%rd651, %rd646, %r346;
	and.b32  	%r347, %r344, 63;
	shl.b64 	%rd652, %rd646, %r347;
	or.b64  	%rd653, %rd652, %rd651;
	st.local.u64 	[%rd122], %rd653;
	ld.local.u64 	%rd654, [%rd124];
	ld.const.u32 	%r1629, [rhoOffsets+64];
	neg.s32 	%r348, %r1629;
	and.b32  	%r349, %r348, 63;
	shr.u64 	%rd655, %rd650, %r349;
	and.b32  	%r350, %r1629, 63;
	shl.b64 	%rd656, %rd650, %r350;
	or.b64  	%rd657, %rd656, %rd655;
	st.local.u64 	[%rd124], %rd657;
	ld.local.u64 	%rd658, [%rd126];
	neg.s32 	%r351, %r1641;
	and.b32  	%r352, %r351, 63;
	shr.u64 	%rd659, %rd654, %r352;
	and.b32  	%r353, %r1641, 63;
	shl.b64 	%rd660, %rd654, %r353;
	or.b64  	%rd661, %rd660, %rd659;
	st.local.u64 	[%rd126], %rd661;
	ld.local.u64 	%rd662, [%rd128];
	neg.s32 	%r354, %r1639;
	and.b32  	%r355, %r354, 63;
	shr.u64 	%rd663, %rd658, %r355;
	and.b32  	%r356, %r1639, 63;
	shl.b64 	%rd664, %rd658, %r356;
	or.b64  	%rd665, %rd664, %rd663;
	st.local.u64 	[%rd128], %rd665;
	ld.local.u64 	%rd666, [%rd28];
	ld.const.u32 	%r357, [rhoOffsets+76];
	neg.s32 	%r358, %r357;
	and.b32  	%r359, %r358, 63;
	shr.u64 	%rd667, %rd662, %r359;
	and.b32  	%r360, %r357, 63;
	shl.b64 	%rd668, %rd662, %r360;
	or.b64  	%rd669, %rd668, %rd667;
	st.local.u64 	[%rd28], %rd669;
	ld.local.u64 	%rd670, [%rd130];
	neg.s32 	%r361, %r1637;
	and.b32  	%r362, %r361, 63;
	shr.u64 	%rd671, %rd666, %r362;
	and.b32  	%r363, %r1637, 63;
	shl.b64 	%rd672, %rd666, %r363;
	or.b64  	%rd673, %rd672, %rd671;
	st.local.u64 	[%rd130], %rd673;
	ld.local.u64 	%rd674, [%rd132];
	neg.s32 	%r364, %r1635;
	and.b32  	%r365, %r364, 63;
	shr.u64 	%rd675, %rd670, %r365;
	and.b32  	%r366, %r1635, 63;
	shl.b64 	%rd676, %rd670, %r366;
	or.b64  	%rd677, %rd676, %rd675;
	st.local.u64 	[%rd132], %rd677;
	ld.local.u64 	%rd678, [%rd134];
	ld.const.u32 	%r367, [rhoOffsets+88];
	neg.s32 	%r368, %r367;
	and.b32  	%r369, %r368, 63;
	shr.u64 	%rd679, %rd674, %r369;
	and.b32  	%r370, %r367, 63;
	shl.b64 	%rd680, %rd674, %r370;
	or.b64  	%rd681, %rd680, %rd679;
	st.local.u64 	[%rd134], %rd681;
	neg.s32 	%r371, %r1633;
	and.b32  	%r372, %r371, 63;
	shr.u64 	%rd682, %rd678, %r372;
	and.b32  	%r373, %r1633, 63;
	shl.b64 	%rd683, %rd678, %r373;
	or.b64  	%rd684, %rd683, %rd682;
	st.local.u64 	[%rd29], %rd684;
	ld.local.u64 	%rd685, [%rd2];
	ld.local.u64 	%rd686, [%rd2+8];
	ld.local.u64 	%rd687, [%rd2+16];
	ld.local.u64 	%rd688, [%rd2+24];
	ld.local.u64 	%rd689, [%rd2+32];
	not.b64 	%rd690, %rd686;
	and.b64  	%rd691, %rd687, %rd690;
	not.b64 	%rd692, %rd687;
	and.b64  	%rd693, %rd688, %rd692;
	xor.b64  	%rd694, %rd693, %rd686;
	not.b64 	%rd695, %rd688;
	and.b64  	%rd696, %rd689, %rd695;
	xor.b64  	%rd697, %rd696, %rd687;
	not.b64 	%rd698, %rd689;
	and.b64  	%rd699, %rd685, %rd698;
	xor.b64  	%rd700, %rd699, %rd688;
	not.b64 	%rd701, %rd685;
	and.b64  	%rd702, %rd686, %rd701;
	xor.b64  	%rd703, %rd702, %rd689;
	ld.local.u64 	%rd704, [%rd2+40];
	ld.local.u64 	%rd705, [%rd2+48];
	ld.local.u64 	%rd706, [%rd2+56];
	ld.local.u64 	%rd707, [%rd2+64];
	ld.local.u64 	%rd708, [%rd2+72];
	not.b64 	%rd709, %rd705;
	and.b64  	%rd710, %rd706, %rd709;
	xor.b64  	%rd711, %rd710, %rd704;
	not.b64 	%rd712, %rd706;
	and.b64  	%rd713, %rd707, %rd712;
	xor.b64  	%rd714, %rd713, %rd705;
	not.b64 	%rd715, %rd707;
	and.b64  	%rd716, %rd708, %rd715;
	xor.b64  	%rd717, %rd716, %rd706;
	not.b64 	%rd718, %rd708;
	and.b64  	%rd719, %rd704, %rd718;
	xor.b64  	%rd720, %rd719, %rd707;
	not.b64 	%rd721, %rd704;
	and.b64  	%rd722, %rd705, %rd721;
	xor.b64  	%rd723, %rd722, %rd708;
	ld.local.u64 	%rd724, [%rd2+80];
	ld.local.u64 	%rd725, [%rd2+88];
	ld.local.u64 	%rd726, [%rd2+96];
	ld.local.u64 	%rd727, [%rd2+104];
	ld.local.u64 	%rd728, [%rd2+112];
	not.b64 	%rd729, %rd725;
	and.b64  	%rd730, %rd726, %rd729;
	xor.b64  	%rd731, %rd730, %rd724;
	not.b64 	%rd732, %rd726;
	and.b64  	%rd733, %rd727, %rd732;
	xor.b64  	%rd734, %rd733, %rd725;
	not.b64 	%rd735, %rd727;
	and.b64  	%rd736, %rd728, %rd735;
	xor.b64  	%rd737, %rd736, %rd726;
	not.b64 	%rd738, %rd728;
	and.b64  	%rd739, %rd724, %rd738;
	xor.b64  	%rd740, %rd739, %rd727;
	not.b64 	%rd741, %rd724;
	and.b64  	%rd742, %rd725, %rd741;
	xor.b64  	%rd743, %rd742, %rd728;
	ld.local.u64 	%rd744, [%rd2+120];
	ld.local.u64 	%rd745, [%rd2+128];
	ld.local.u64 	%rd746, [%rd2+136];
	ld.local.u64 	%rd747, [%rd2+144];
	ld.local.u64 	%rd748, [%rd2+152];
	not.b64 	%rd749, %rd745;
	and.b64  	%rd750, %rd746, %rd749;
	xor.b64  	%rd751, %rd750, %rd744;
	not.b64 	%rd752, %rd746;
	and.b64  	%rd753, %rd747, %rd752;
	xor.b64  	%rd754, %rd753, %rd745;
	not.b64 	%rd755, %rd747;
	and.b64  	%rd756, %rd748, %rd755;
	xor.b64  	%rd757, %rd756, %rd746;
	not.b64 	%rd758, %rd748;
	and.b64  	%rd759, %rd744, %rd758;
	xor.b64  	%rd760, %rd759, %rd747;
	not.b64 	%rd761, %rd744;
	and.b64  	%rd762, %rd745, %rd761;
	xor.b64  	%rd763, %rd762, %rd748;
	ld.local.u64 	%rd764, [%rd2+160];
	ld.local.u64 	%rd765, [%rd2+168];
	ld.local.u64 	%rd766, [%rd2+176];
	ld.local.u64 	%rd767, [%rd2+184];
	ld.local.u64 	%rd768, [%rd2+192];
	not.b64 	%rd769, %rd765;
	and.b64  	%rd770, %rd766, %rd769;
	xor.b64  	%rd771, %rd770, %rd764;
	not.b64 	%rd772, %rd766;
	and.b64  	%rd773, %rd767, %rd772;
	xor.b64  	%rd774, %rd773, %rd765;
	not.b64 	%rd775, %rd767;
	and.b64  	%rd776, %rd768, %rd775;
	xor.b64  	%rd777, %rd776, %rd766;
	not.b64 	%rd778, %rd768;
	and.b64  	%rd779, %rd764, %rd778;
	xor.b64  	%rd780, %rd779, %rd767;
	not.b64 	%rd781, %rd764;
	and.b64  	%rd782, %rd765, %rd781;
	xor.b64  	%rd783, %rd782, %rd768;
	ld.const.u64 	%rd13037, [roundConstants];
	xor.b64  	%rd784, %rd691, %rd13037;
	xor.b64  	%rd785, %rd784, %rd685;
	xor.b64  	%rd786, %rd711, %rd731;
	xor.b64  	%rd787, %rd786, %rd751;
	xor.b64  	%rd788, %rd787, %rd771;
	xor.b64  	%rd789, %rd788, %rd785;
	xor.b64  	%rd790, %rd714, %rd694;
	xor.b64  	%rd791, %rd790, %rd734;
	xor.b64  	%rd792, %rd791, %rd754;
	xor.b64  	%rd793, %rd792, %rd774;
	xor.b64  	%rd794, %rd717, %rd697;
	xor.b64  	%rd795, %rd794, %rd737;
	xor.b64  	%rd796, %rd795, %rd757;
	xor.b64  	%rd797, %rd796, %rd777;
	xor.b64  	%rd798, %rd720, %rd700;
	xor.b64  	%rd799, %rd798, %rd740;
	xor.b64  	%rd800, %rd799, %rd760;
	xor.b64  	%rd801, %rd800, %rd780;
	xor.b64  	%rd802, %rd723, %rd703;
	xor.b64  	%rd803, %rd802, %rd743;
	xor.b64  	%rd804, %rd803, %rd763;
	xor.b64  	%rd805, %rd804, %rd783;
	mov.b64 	{%r374, %r375}, %rd793;
	shf.l.wrap.b32 	%r376, %r374, %r375, 1;
	shf.l.wrap.b32 	%r377, %r375, %r374, 1;
	mov.b64 	%rd806, {%r377, %r376};
	xor.b64  	%rd807, %rd806, %rd805;
	xor.b64  	%rd808, %rd785, %rd807;
	st.local.u64 	[%rd2], %rd808;
	xor.b64  	%rd809, %rd711, %rd807;
	st.local.u64 	[%rd2+40], %rd809;
	xor.b64  	%rd810, %rd731, %rd807;
	st.local.u64 	[%rd2+80], %rd810;
	xor.b64  	%rd811, %rd751, %rd807;
	st.local.u64 	[%rd2+120], %rd811;
	xor.b64  	%rd812, %rd771, %rd807;
	st.local.u64 	[%rd2+160], %rd812;
	mov.b64 	{%r378, %r379}, %rd797;
	shf.l.wrap.b32 	%r380, %r378, %r379, 1;
	shf.l.wrap.b32 	%r381, %r379, %r378, 1;
	mov.b64 	%rd813, {%r381, %r380};
	xor.b64  	%rd814, %rd813, %rd789;
	xor.b64  	%rd815, %rd694, %rd814;
	st.local.u64 	[%rd2+8], %rd815;
	xor.b64  	%rd816, %rd714, %rd814;
	st.local.u64 	[%rd2+48], %rd816;
	xor.b64  	%rd817, %rd734, %rd814;
	st.local.u64 	[%rd2+88], %rd817;
	xor.b64  	%rd818, %rd754, %rd814;
	st.local.u64 	[%rd2+128], %rd818;
	xor.b64  	%rd819, %rd774, %rd814;
	st.local.u64 	[%rd2+168], %rd819;
	mov.b64 	{%r382, %r383}, %rd801;
	shf.l.wrap.b32 	%r384, %r382, %r383, 1;
	shf.l.wrap.b32 	%r385, %r383, %r382, 1;
	mov.b64 	%rd820, {%r385, %r384};
	xor.b64  	%rd821, %rd820, %rd793;
	xor.b64  	%rd822, %rd697, %rd821;
	st.local.u64 	[%rd2+16], %rd822;
	xor.b64  	%rd823, %rd717, %rd821;
	st.local.u64 	[%rd2+56], %rd823;
	xor.b64  	%rd824, %rd737, %rd821;
	st.local.u64 	[%rd2+96], %rd824;
	xor.b64  	%rd825, %rd757, %rd821;
	st.local.u64 	[%rd2+136], %rd825;
	xor.b64  	%rd826, %rd777, %rd821;
	st.local.u64 	[%rd2+176], %rd826;
	mov.b64 	{%r386, %r387}, %rd805;
	shf.l.wrap.b32 	%r388, %r386, %r387, 1;
	shf.l.wrap.b32 	%r389, %r387, %r386, 1;
	mov.b64 	%rd827, {%r389, %r388};
	xor.b64  	%rd828, %rd827, %rd797;
	xor.b64  	%rd829, %rd700, %rd828;
	st.local.u64 	[%rd2+24], %rd829;
	xor.b64  	%rd830, %rd720, %rd828;
	st.local.u64 	[%rd2+64], %rd830;
	xor.b64  	%rd831, %rd740, %rd828;
	st.local.u64 	[%rd2+104], %rd831;
	xor.b64  	%rd832, %rd760, %rd828;
	st.local.u64 	[%rd2+144], %rd832;
	xor.b64  	%rd833, %rd780, %rd828;
	st.local.u64 	[%rd2+184], %rd833;
	mov.b64 	{%r390, %r391}, %rd789;
	shf.l.wrap.b32 	%r392, %r390, %r391, 1;
	shf.l.wrap.b32 	%r393, %r391, %r390, 1;
	mov.b64 	%rd834, {%r393, %r392};
	xor.b64  	%rd835, %rd834, %rd801;
	xor.b64  	%rd836, %rd703, %rd835;
	st.local.u64 	[%rd2+32], %rd836;
	xor.b64  	%rd837, %rd723, %rd835;
	st.local.u64 	[%rd2+72], %rd837;
	xor.b64  	%rd838, %rd743, %rd835;
	st.local.u64 	[%rd2+112], %rd838;
	xor.b64  	%rd839, %rd763, %rd835;
	st.local.u64 	[%rd2+152], %rd839;
	xor.b64  	%rd840, %rd783, %rd835;
	st.local.u64 	[%rd2+192], %rd840;
	ld.local.u64 	%rd841, [%rd98];
	shr.u64 	%rd842, %rd815, %r299;
	shl.b64 	%rd843, %rd815, %r300;
	or.b64  	%rd844, %rd843, %rd842;
	st.local.u64 	[%rd98], %rd844;
	ld.local.u64 	%rd845, [%rd100];
	shl.b64 	%rd846, %rd841, %r1627;
	shr.u64 	%rd847, %rd841, %r301;
	or.b64  	%rd848, %rd847, %rd846;
	st.local.u64 	[%rd100], %rd848;
	ld.local.u64 	%rd849, [%rd25];
	shr.u64 	%rd850, %rd845, %r303;
	shl.b64 	%rd851, %rd845, %r304;
	or.b64  	%rd852, %rd851, %rd850;
	st.local.u64 	[%rd25], %rd852;
	ld.local.u64 	%rd853, [%rd102];
	shr.u64 	%rd854, %rd849, %r306;
	shl.b64 	%rd855, %rd849, %r307;
	or.b64  	%rd856, %rd855, %rd854;
	st.local.u64 	[%rd102], %rd856;
	ld.local.u64 	%rd857, [%rd104];
	shr.u64 	%rd858, %rd853, %r309;
	shl.b64 	%rd859, %rd853, %r310;
	or.b64  	%rd860, %rd859, %rd858;
	st.local.u64 	[%rd104], %rd860;
	ld.local.u64 	%rd861, [%rd26];
	shr.u64 	%rd862, %rd857, %r312;
	shl.b64 	%rd863, %rd857, %r313;
	or.b64  	%rd864, %rd863, %rd862;
	st.local.u64 	[%rd26], %rd864;
	ld.local.u64 	%rd865, [%rd106];
	shr.u64 	%rd866, %rd861, %r315;
	shl.b64 	%rd867, %rd861, %r316;
	or.b64  	%rd868, %rd867, %rd866;
	st.local.u64 	[%rd106], %rd868;
	ld.local.u64 	%rd869, [%rd108];
	shr.u64 	%rd870, %rd865, %r319;
	shl.b64 	%rd871, %rd865, %r320;
	or.b64  	%rd872, %rd871, %rd870;
	st.local.u64 	[%rd108], %rd872;
	ld.local.u64 	%rd873, [%rd110];
	shr.u64 	%rd874, %rd869, %r322;
	shl.b64 	%rd875, %rd869, %r323;
	or.b64  	%rd876, %rd875, %rd874;
	st.local.u64 	[%rd110], %rd876;
	ld.local.u64 	%rd877, [%rd112];
	shr.u64 	%rd878, %rd873, %r325;
	shl.b64 	%rd879, %rd873, %r326;
	or.b64  	%rd880, %rd879, %rd878;
	st.local.u64 	[%rd112], %rd880;
	ld.local.u64 	%rd881, [%rd114];
	shr.u64 	%rd882, %rd877, %r329;
	shl.b64 	%rd883, %rd877, %r330;
	or.b64  	%rd884, %rd883, %rd882;
	st.local.u64 	[%rd114], %rd884;
	ld.local.u64 	%rd885, [%rd116];
	shr.u64 	%rd886, %rd881, %r332;
	shl.b64 	%rd887, %rd881, %r333;
	or.b64  	%rd888, %rd887, %rd886;
	st.local.u64 	[%rd116], %rd888;
	ld.local.u64 	%rd889, [%rd27];
	shr.u64 	%rd890, %rd885, %r335;
	shl.b64 	%rd891, %rd885, %r336;
	or.b64  	%rd892, %rd891, %rd890;
	st.local.u64 	[%rd27], %rd892;
	ld.local.u64 	%rd893, [%rd118];
	shr.u64 	%rd894, %rd889, %r339;
	shl.b64 	%rd895, %rd889, %r340;
	or.b64  	%rd896, %rd895, %rd894;
	st.local.u64 	[%rd118], %rd896;
	ld.local.u64 	%rd897, [%rd120];
	shr.u64 	%rd898, %rd893, %r342;
	shl.b64 	%rd899, %rd893, %r343;
	or.b64  	%rd900, %rd899, %rd898;
	st.local.u64 	[%rd120], %rd900;
	ld.local.u64 	%rd901, [%rd122];
	shr.u64 	%rd902, %rd897, %r346;
	shl.b64 	%rd903, %rd897, %r347;
	or.b64  	%rd904, %rd903, %rd902;
	st.local.u64 	[%rd122], %rd904;
	ld.local.u64 	%rd905, [%rd124];
	shr.u64 	%rd906, %rd901, %r349;
	shl.b64 	%rd907, %rd901, %r350;
	or.b64  	%rd908, %rd907, %rd906;
	st.local.u64 	[%rd124], %rd908;
	ld.local.u64 	%rd909, [%rd126];
	shr.u64 	%rd910, %rd905, %r352;
	shl.b64 	%rd911, %rd905, %r353;
	or.b64  	%rd912, %rd911, %rd910;
	st.local.u64 	[%rd126], %rd912;
	ld.local.u64 	%rd913, [%rd128];
	shr.u64 	%rd914, %rd909, %r355;
	shl.b64 	%rd915, %rd909, %r356;
	or.b64  	%rd916, %rd915, %rd914;
	st.local.u64 	[%rd128], %rd916;
	ld.local.u64 	%rd917, [%rd28];
	shr.u64 	%rd918, %rd913, %r359;
	shl.b64 	%rd919, %rd913, %r360;
	or.b64  	%rd920, %rd919, %rd918;
	st.local.u64 	[%rd28], %rd920;
	ld.local.u64 	%rd921, [%rd130];
	shr.u64 	%rd922, %rd917, %r362;
	shl.b64 	%rd923, %rd917, %r363;
	or.b64  	%rd924, %rd923, %rd922;
	st.local.u64 	[%rd130], %rd924;
	ld.local.u64 	%rd925, [%rd132];
	shr.u64 	%rd926, %rd921, %r365;
	shl.b64 	%rd927, %rd921, %r366;
	or.b64  	%rd928, %rd927, %rd926;
	st.local.u64 	[%rd132], %rd928;
	ld.local.u64 	%rd929, [%rd134];
	shr.u64 	%rd930, %rd925, %r369;
	shl.b64 	%rd931, %rd925, %r370;
	or.b64  	%rd932, %rd931, %rd930;
	st.local.u64 	[%rd134], %rd932;
	shr.u64 	%rd933, %rd929, %r372;
	shl.b64 	%rd934, %rd929, %r373;
	or.b64  	%rd935, %rd934, %rd933;
	st.local.u64 	[%rd29], %rd935;
	ld.local.u64 	%rd936, [%rd2];
	ld.local.u64 	%rd937, [%rd2+8];
	ld.local.u64 	%rd938, [%rd2+16];
	ld.local.u64 	%rd939, [%rd2+24];
	ld.local.u64 	%rd940, [%rd2+32];
	not.b64 	%rd941, %rd937;
	and.b64  	%rd942, %rd938, %rd941;
	not.b64 	%rd943, %rd938;
	and.b64  	%rd944, %rd939, %rd943;
	xor.b64  	%rd945, %rd944, %rd937;
	not.b64 	%rd946, %rd939;
	and.b64  	%rd947, %rd940, %rd946;
	xor.b64  	%rd948, %rd947, %rd938;
	not.b64 	%rd949, %rd940;
	and.b64  	%rd950, %rd936, %rd949;
	xor.b64  	%rd951, %rd950, %rd939;
	not.b64 	%rd952, %rd936;
	and.b64  	%rd953, %rd937, %rd952;
	xor.b64  	%rd954, %rd953, %rd940;
	ld.local.u64 	%rd955, [%rd2+40];
	ld.local.u64 	%rd956, [%rd2+48];
	ld.local.u64 	%rd957, [%rd2+56];
	ld.local.u64 	%rd958, [%rd2+64];
	ld.local.u64 	%rd959, [%rd2+72];
	not.b64 	%rd960, %rd956;
	and.b64  	%rd961, %rd957, %rd960;
	xor.b64  	%rd962, %rd961, %rd955;
	not.b64 	%rd963, %rd957;
	and.b64  	%rd964, %rd958, %rd963;
	xor.b64  	%rd965, %rd964, %rd956;
	not.b64 	%rd966, %rd958;
	and.b64  	%rd967, %rd959, %rd966;
	xor.b64  	%rd968, %rd967, %rd957;
	not.b64 	%rd969, %rd959;
	and.b64  	%rd970, %rd955, %rd969;
	xor.b64  	%rd971, %rd970, %rd958;
	not.b64 	%rd972, %rd955;
	and.b64  	%rd973, %rd956, %rd972;
	xor.b64  	%rd974, %rd973, %rd959;
	ld.local.u64 	%rd975, [%rd2+80];
	ld.local.u64 	%rd976, [%rd2+88];
	ld.local.u64 	%rd977, [%rd2+96];
	ld.local.u64 	%rd978, [%rd2+104];
	ld.local.u64 	%rd979, [%rd2+112];
	not.b64 	%rd980, %rd976;
	and.b64  	%rd981, %rd977, %rd980;
	xor.b64  	%rd982, %rd981, %rd975;
	not.b64 	%rd983, %rd977;
	and.b64  	%rd984, %rd978, %rd983;
	xor.b64  	%rd985, %rd984, %rd976;
	not.b64 	%rd986, %rd978;
	and.b64  	%rd987, %rd979, %rd986;
	xor.b64  	%rd988, %rd987, %rd977;
	not.b64 	%rd989, %rd979;
	and.b64  	%rd990, %rd975, %rd989;
	xor.b64  	%rd991, %rd990, %rd978;
	not.b64 	%rd992, %rd975;
	and.b64  	%rd993, %rd976, %rd992;
	xor.b64  	%rd994, %rd993, %rd979;
	ld.local.u64 	%rd995, [%rd2+120];
	ld.local.u64 	%rd996, [%rd2+128];
	ld.local.u64 	%rd997, [%rd2+136];
	ld.local.u64 	%rd998, [%rd2+144];
	ld.local.u64 	%rd999, [%rd2+152];
	not.b64 	%rd1000, %rd996;
	and.b64  	%rd1001, %rd997, %rd1000;
	xor.b64  	%rd1002, %rd1001, %rd995;
	not.b64 	%rd1003, %rd997;
	and.b64  	%rd1004, %rd998, %rd1003;
	xor.b64  	%rd1005, %rd1004, %rd996;
	not.b64 	%rd1006, %rd998;
	and.b64  	%rd1007, %rd999, %rd1006;
	xor.b64  	%rd1008, %rd1007, %rd997;
	not.b64 	%rd1009, %rd999;
	and.b64  	%rd1010, %rd995, %rd1009;
	xor.b64  	%rd1011, %rd1010, %rd998;
	not.b64 	%rd1012, %rd995;
	and.b64  	%rd1013, %rd996, %rd1012;
	xor.b64  	%rd1014, %rd1013, %rd999;
	ld.local.u64 	%rd1015, [%rd2+160];
	ld.local.u64 	%rd1016, [%rd2+168];
	ld.local.u64 	%rd1017, [%rd2+176];
	ld.local.u64 	%rd1018, [%rd2+184];
	ld.local.u64 	%rd1019, [%rd2+192];
	not.b64 	%rd1020, %rd1016;
	and.b64  	%rd1021, %rd1017, %rd1020;
	xor.b64  	%rd1022, %rd1021, %rd1015;
	not.b64 	%rd1023, %rd1017;
	and.b64  	%rd1024, %rd1018, %rd1023;
	xor.b64  	%rd1025, %rd1024, %rd1016;
	not.b64 	%rd1026, %rd1018;
	and.b64  	%rd1027, %rd1019, %rd1026;
	xor.b64  	%rd1028, %rd1027, %rd1017;
	not.b64 	%rd1029, %rd1019;
	and.b64  	%rd1030, %rd1015, %rd1029;
	xor.b64  	%rd1031, %rd1030, %rd1018;
	not.b64 	%rd1032, %rd1015;
	and.b64  	%rd1033, %rd1016, %rd1032;
	xor.b64  	%rd1034, %rd1033, %rd1019;
	ld.const.u64 	%rd13036, [roundConstants+8];
	xor.b64  	%rd1035, %rd942, %rd13036;
	xor.b64  	%rd1036, %rd1035, %rd936;
	xor.b64  	%rd1037, %rd962, %rd982;
	xor.b64  	%rd1038, %rd1037, %rd1002;
	xor.b64  	%rd1039, %rd1038, %rd1022;
	xor.b64  	%rd1040, %rd1039, %rd1036;
	xor.b64  	%rd1041, %rd965, %rd945;
	xor.b64  	%rd1042, %rd1041, %rd985;
	xor.b64  	%rd1043, %rd1042, %rd1005;
	xor.b64  	%rd1044, %rd1043, %rd1025;
	xor.b64  	%rd1045, %rd968, %rd948;
	xor.b64  	%rd1046, %rd1045, %rd988;
	xor.b64  	%rd1047, %rd1046, %rd1008;
	xor.b64  	%rd1048, %rd1047, %rd1028;
	xor.b64  	%rd1049, %rd971, %rd951;
	xor.b64  	%rd1050, %rd1049, %rd991;
	xor.b64  	%rd1051, %rd1050, %rd1011;
	xor.b64  	%rd1052, %rd1051, %rd1031;
	xor.b64  	%rd1053, %rd974, %rd954;
	xor.b64  	%rd1054, %rd1053, %rd994;
	xor.b64  	%rd1055, %rd1054, %rd1014;
	xor.b64  	%rd1056, %rd1055, %rd1034;
	mov.b64 	{%r394, %r395}, %rd1044;
	shf.l.wrap.b32 	%r396, %r394, %r395, 1;
	shf.l.wrap.b32 	%r397, %r395, %r394, 1;
	mov.b64 	%rd1057, {%r397, %r396};
	xor.b64  	%rd1058, %rd1057, %rd1056;
	xor.b64  	%rd1059, %rd1036, %rd1058;
	st.local.u64 	[%rd2], %rd1059;
	xor.b64  	%rd1060, %rd962, %rd1058;
	st.local.u64 	[%rd2+40], %rd1060;
	xor.b64  	%rd1061, %rd982, %rd1058;
	st.local.u64 	[%rd2+80], %rd1061;
	xor.b64  	%rd1062, %rd1002, %rd1058;
	st.local.u64 	[%rd2+120], %rd1062;
	xor.b64  	%rd1063, %rd1022, %rd1058;
	st.local.u64 	[%rd2+160], %rd1063;
	mov.b64 	{%r398, %r399}, %rd1048;
	shf.l.wrap.b32 	%r400, %r398, %r399, 1;
	shf.l.wrap.b32 	%r401, %r399, %r398, 1;
	mov.b64 	%rd1064, {%r401, %r400};
	xor.b64  	%rd1065, %rd1064, %rd1040;
	xor.b64  	%rd1066, %rd945, %rd1065;
	st.local.u64 	[%rd2+8], %rd1066;
	xor.b64  	%rd1067, %rd965, %rd1065;
	st.local.u64 	[%rd2+48], %rd1067;
	xor.b64  	%rd1068, %rd985, %rd1065;
	st.local.u64 	[%rd2+88], %rd1068;
	xor.b64  	%rd1069, %rd1005, %rd1065;
	st.local.u64 	[%rd2+128], %rd1069;
	xor.b64  	%rd1070, %rd1025, %rd1065;
	st.local.u64 	[%rd2+168], %rd1070;
	mov.b64 	{%r402, %r403}, %rd1052;
	shf.l.wrap.b32 	%r404, %r402, %r403, 1;
	shf.l.wrap.b32 	%r405, %r403, %r402, 1;
	mov.b64 	%rd1071, {%r405, %r404};
	xor.b64  	%rd1072, %rd1071, %rd1044;
	xor.b64  	%rd1073, %rd948, %rd1072;
	st.local.u64 	[%rd2+16], %rd1073;
	xor.b64  	%rd1074, %rd968, %rd1072;
	st.local.u64 	[%rd2+56], %rd1074;
	xor.b64  	%rd1075, %rd988, %rd1072;
	st.local.u64 	[%rd2+96], %rd1075;
	xor.b64  	%rd1076, %rd1008, %rd1072;
	st.local.u64 	[%rd2+136], %rd1076;
	xor.b64  	%rd1077, %rd1028, %rd1072;
	st.local.u64 	[%rd2+176], %rd1077;
	mov.b64 	{%r406, %r407}, %rd1056;
	shf.l.wrap.b32 	%r408, %r406, %r407, 1;
	shf.l.wrap.b32 	%r409, %r407, %r406, 1;
	mov.b64 	%rd1078, {%r409, %r408};
	xor.b64  	%rd1079, %rd1078, %rd1048;
	xor.b64  	%rd1080, %rd951, %rd1079;
	st.local.u64 	[%rd2+24], %rd1080;
	xor.b64  	%rd1081, %rd971, %rd1079;
	st.local.u64 	[%rd2+64], %rd1081;
	xor.b64  	%rd1082, %rd991, %rd1079;
	st.local.u64 	[%rd2+104], %rd1082;
	xor.b64  	%rd1083, %rd1011, %rd1079;
	st.local.u64 	[%rd2+144], %rd1083;
	xor.b64  	%rd1084, %rd1031, %rd1079;
	st.local.u64 	[%rd2+184], %rd1084;
	mov.b64 	{%r410, %r411}, %rd1040;
	shf.l.wrap.b32 	%r412, %r410, %r411, 1;
	shf.l.wrap.b32 	%r413, %r411, %r410, 1;
	mov.b64 	%rd1085, {%r413, %r412};
	xor.b64  	%rd1086, %rd1085, %rd1052;
	xor.b64  	%rd1087, %rd954, %rd1086;
	st.local.u64 	[%rd2+32], %rd1087;
	xor.b64  	%rd1088, %rd974, %rd1086;
	st.local.u64 	[%rd2+72], %rd1088;
	xor.b64  	%rd1089, %rd994, %rd1086;
	st.local.u64 	[%rd2+112], %rd1089;
	xor.b64  	%rd1090, %rd1014, %rd1086;
	st.local.u64 	[%rd2+152], %rd1090;
	xor.b64  	%rd1091, %rd1034, %rd1086;
	st.local.u64 	[%rd2+192], %rd1091;
	ld.local.u64 	%rd1092, [%rd98];
	shr.u64 	%rd1093, %rd1066, %r299;
	shl.b64 	%rd1094, %rd1066, %r300;
	or.b64  	%rd1095, %rd1094, %rd1093;
	st.local.u64 	[%rd98], %rd1095;
	ld.local.u64 	%rd1096, [%rd100];
	shl.b64 	%rd1097, %rd1092, %r1627;
	shr.u64 	%rd1098, %rd1092, %r301;
	or.b64  	%rd1099, %rd1098, %rd1097;
	st.local.u64 	[%rd100], %rd1099;
	ld.local.u64 	%rd1100, [%rd25];
	shr.u64 	%rd1101, %rd1096, %r303;
	shl.b64 	%rd1102, %rd1096, %r304;
	or.b64  	%rd1103, %rd1102, %rd1101;
	st.local.u64 	[%rd25], %rd1103;
	ld.local.u64 	%rd1104, [%rd102];
	shr.u64 	%rd1105, %rd1100, %r306;
	shl.b64 	%rd1106, %rd1100, %r307;
	or.b64  	%rd1107, %rd1106, %rd1105;
	st.local.u64 	[%rd102], %rd1107;
	ld.local.u64 	%rd1108, [%rd104];
	shr.u64 	%rd1109, %rd1104, %r309;
	shl.b64 	%rd1110, %rd1104, %r310;
	or.b64  	%rd1111, %rd1110, %rd1109;
	st.local.u64 	[%rd104], %rd1111;
	ld.local.u64 	%rd1112, [%rd26];
	shr.u64 	%rd1113, %rd1108, %r312;
	shl.b64 	%rd1114, %rd1108, %r313;
	or.b64  	%rd1115, %rd1114, %rd1113;
	st.local.u64 	[%rd26], %rd1115;
	ld.local.u64 	%rd1116, [%rd106];
	shr.u64 	%rd1117, %rd1112, %r315;
	shl.b64 	%rd1118, %rd1112, %r316;
	or.b64  	%rd1119, %rd1118, %rd1117;
	st.local.u64 	[%rd106], %rd1119;
	ld.local.u64 	%rd1120, [%rd108];
	shr.u64 	%rd1121, %rd1116, %r319;
	shl.b64 	%rd1122, %rd1116, %r320;
	or.b64  	%rd1123, %rd1122, %rd1121;
	st.local.u64 	[%rd108], %rd1123;
	ld.local.u64 	%rd1124, [%rd110];
	shr.u64 	%rd1125, %rd1120, %r322;
	shl.b64 	%rd1126, %rd1120, %r323;
	or.b64  	%rd1127, %rd1126, %rd1125;
	st.local.u64 	[%rd110], %rd1127;
	ld.local.u64 	%rd1128, [%rd112];
	shr.u64 	%rd1129, %rd1124, %r325;
	shl.b64 	%rd1130, %rd1124, %r326;
	or.b64  	%rd1131, %rd1130, %rd1129;
	st.local.u64 	[%rd112], %rd1131;
	ld.local.u64 	%rd1132, [%rd114];
	shr.u64 	%rd1133, %rd1128, %r329;
	shl.b64 	%rd1134, %rd1128, %r330;
	or.b64  	%rd1135, %rd1134, %rd1133;
	st.local.u64 	[%rd114], %rd1135;
	ld.local.u64 	%rd1136, [%rd116];
	shr.u64 	%rd1137, %rd1132, %r332;
	shl.b64 	%rd1138, %rd1132, %r333;
	or.b64  	%rd1139, %rd1138, %rd1137;
	st.local.u64 	[%rd116], %rd1139;
	ld.local.u64 	%rd1140, [%rd27];
	shr.u64 	%rd1141, %rd1136, %r335;
	shl.b64 	%rd1142, %rd1136, %r336;
	or.b64  	%rd1143, %rd1142, %rd1141;
	st.local.u64 	[%rd27], %rd1143;
	ld.local.u64 	%rd1144, [%rd118];
	shr.u64 	%rd1145, %rd1140, %r339;
	shl.b64 	%rd1146, %rd1140, %r340;
	or.b64  	%rd1147, %rd1146, %rd1145;
	st.local.u64 	[%rd118], %rd1147;
	ld.local.u64 	%rd1148, [%rd120];
	shr.u64 	%rd1149, %rd1144, %r342;
	shl.b64 	%rd1150, %rd1144, %r343;
	or.b64  	%rd1151, %rd1150, %rd1149;
	st.local.u64 	[%rd120], %rd1151;
	ld.local.u64 	%rd1152, [%rd122];
	shr.u64 	%rd1153, %rd1148, %r346;
	shl.b64 	%rd1154, %rd1148, %r347;
	or.b64  	%rd1155, %rd1154, %rd1153;
	st.local.u64 	[%rd122], %rd1155;
	ld.local.u64 	%rd1156, [%rd124];
	shr.u64 	%rd1157, %rd1152, %r349;
	shl.b64 	%rd1158, %rd1152, %r350;
	or.b64  	%rd1159, %rd1158, %rd1157;
	st.local.u64 	[%rd124], %rd1159;
	ld.local.u64 	%rd1160, [%rd126];
	shr.u64 	%rd1161, %rd1156, %r352;
	shl.b64 	%rd1162, %rd1156, %r353;
	or.b64  	%rd1163, %rd1162, %rd1161;
	st.local.u64 	[%rd126], %rd1163;
	ld.local.u64 	%rd1164, [%rd128];
	shr.u64 	%rd1165, %rd1160, %r355;
	shl.b64 	%rd1166, %rd1160, %r356;
	or.b64  	%rd1167, %rd1166, %rd1165;
	st.local.u64 	[%rd128], %rd1167;
	ld.local.u64 	%rd1168, [%rd28];
	shr.u64 	%rd1169, %rd1164, %r359;
	shl.b64 	%rd1170, %rd1164, %r360;
	or.b64  	%rd1171, %rd1170, %rd1169;
	st.local.u64 	[%rd28], %rd1171;
	ld.local.u64 	%rd1172, [%rd130];
	shr.u64 	%rd1173, %rd1168, %r362;
	shl.b64 	%rd1174, %rd1168, %r363;
	or.b64  	%rd1175, %rd1174, %rd1173;
	st.local.u64 	[%rd130], %rd1175;
	ld.local.u64 	%rd1176, [%rd132];
	shr.u64 	%rd1177, %rd1172, %r365;
	shl.b64 	%rd1178, %rd1172, %r366;
	or.b64  	%rd1179, %rd1178, %rd1177;
	st.local.u64 	[%rd132], %rd1179;
	ld.local.u64 	%rd1180, [%rd134];
	shr.u64 	%rd1181, %rd1176, %r369;
	shl.b64 	%rd1182, %rd1176, %r370;
	or.b64  	%rd1183, %rd1182, %rd1181;
	st.local.u64 	[%rd134], %rd1183;
	shr.u64 	%rd1184, %rd1180, %r372;
	shl.b64 	%rd1185, %rd1180, %r373;
	or.b64  	%rd1186, %rd1185, %rd1184;
	st.local.u64 	[%rd29], %rd1186;
	ld.local.u64 	%rd1187, [%rd2];
	ld.local.u64 	%rd1188, [%rd2+8];
	ld.local.u64 	%rd1189, [%rd2+16];
	ld.local.u64 	%rd1190, [%rd2+24];
	ld.local.u64 	%rd1191, [%rd2+32];
	not.b64 	%rd1192, %rd1188;
	and.b64  	%rd1193, %rd1189, %rd1192;
	not.b64 	%rd1194, %rd1189;
	and.b64  	%rd1195, %rd1190, %rd1194;
	xor.b64  	%rd1196, %rd1195, %rd1188;
	not.b64 	%rd1197, %rd1190;
	and.b64  	%rd1198, %rd1191, %rd1197;
	xor.b64  	%rd1199, %rd1198, %rd1189;
	not.b64 	%rd1200, %rd1191;
	and.b64  	%rd1201, %rd1187, %rd1200;
	xor.b64  	%rd1202, %rd1201, %rd1190;
	not.b64 	%rd1203, %rd1187;
	and.b64  	%rd1204, %rd1188, %rd1203;
	xor.b64  	%rd1205, %rd1204, %rd1191;
	ld.local.u64 	%rd1206, [%rd2+40];
	ld.local.u64 	%rd1207, [%rd2+48];
	ld.local.u64 	%rd1208, [%rd2+56];
	ld.local.u64 	%rd1209, [%rd2+64];
	ld.local.u64 	%rd1210, [%rd2+72];
	not.b64 	%rd1211, %rd1207;
	and.b64  	%rd1212, %rd1208, %rd1211;
	xor.b64  	%rd1213, %rd1212, %rd1206;
	not.b64 	%rd1214, %rd1208;
	and.b64  	%rd1215, %rd1209, %rd1214;
	xor.b64  	%rd1216, %rd1215, %rd1207;
	not.b64 	%rd1217, %rd1209;
	and.b64  	%rd1218, %rd1210, %rd1217;
	xor.b64  	%rd1219, %rd1218, %rd1208;
	not.b64 	%rd1220, %rd1210;
	and.b64  	%rd1221, %rd1206, %rd1220;
	xor.b64  	%rd1222, %rd1221, %rd1209;
	not.b64 	%rd1223, %rd1206;
	and.b64  	%rd1224, %rd1207, %rd1223;
	xor.b64  	%rd1225, %rd1224, %rd1210;
	ld.local.u64 	%rd1226, [%rd2+80];
	ld.local.u64 	%rd1227, [%rd2+88];
	ld.local.u64 	%rd1228, [%rd2+96];
	ld.local.u64 	%rd1229, [%rd2+104];
	ld.local.u64 	%rd1230, [%rd2+112];
	not.b64 	%rd1231, %rd1227;
	and.b64  	%rd1232, %rd1228, %rd1231;
	xor.b64  	%rd1233, %rd1232, %rd1226;
	not.b64 	%rd1234, %rd1228;
	and.b64  	%rd1235, %rd1229, %rd1234;
	xor.b64  	%rd1236, %rd1235, %rd1227;
	not.b64 	%rd1237, %rd1229;
	and.b64  	%rd1238, %rd1230, %rd1237;
	xor.b64  	%rd1239, %rd1238, %rd1228;
	not.b64 	%rd1240, %rd1230;
	and.b64  	%rd1241, %rd1226, %rd1240;
	xor.b64  	%rd1242, %rd1241, %rd1229;
	not.b64 	%rd1243, %rd1226;
	and.b64  	%rd1244, %rd1227, %rd1243;
	xor.b64  	%rd1245, %rd1244, %rd1230;
	ld.local.u64 	%rd1246, [%rd2+120];
	ld.local.u64 	%rd1247, [%rd2+128];
	ld.local.u64 	%rd1248, [%rd2+136];
	ld.local.u64 	%rd1249, [%rd2+144];
	ld.local.u64 	%rd1250, [%rd2+152];
	not.b64 	%rd1251, %rd1247;
	and.b64  	%rd1252, %rd1248, %rd1251;
	xor.b64  	%rd1253, %rd1252, %rd1246;
	not.b64 	%rd1254, %rd1248;
	and.b64  	%rd1255, %rd1249, %rd1254;
	xor.b64  	%rd1256, %rd1255, %rd1247;
	not.b64 	%rd1257, %rd1249;
	and.b64  	%rd1258, %rd1250, %rd1257;
	xor.b64  	%rd1259, %rd1258, %rd1248;
	not.b64 	%rd1260, %rd1250;
	and.b64  	%rd1261, %rd1246, %rd1260;
	xor.b64  	%rd1262, %rd1261, %rd1249;
	not.b64 	%rd1263, %rd1246;
	and.b64  	%rd1264, %rd1247, %rd1263;
	xor.b64  	%rd1265, %rd1264, %rd1250;
	ld.local.u64 	%rd1266, [%rd2+160];
	ld.local.u64 	%rd1267, [%rd2+168];
	ld.local.u64 	%rd1268, [%rd2+176];
	ld.local.u64 	%rd1269, [%rd2+184];
	ld.local.u64 	%rd1270, [%rd2+192];
	not.b64 	%rd1271, %rd1267;
	and.b64  	%rd1272, %rd1268, %rd1271;
	xor.b64  	%rd1273, %rd1272, %rd1266;
	not.b64 	%rd1274, %rd1268;
	and.b64  	%rd1275, %rd1269, %rd1274;
	xor.b64  	%rd1276, %rd1275, %rd1267;
	not.b64 	%rd1277, %rd1269;
	and.b64  	%rd1278, %rd1270, %rd1277;
	xor.b64  	%rd1279, %rd1278, %rd1268;
	not.b64 	%rd1280, %rd1270;
	and.b64  	%rd1281, %rd1266, %rd1280;
	xor.b64  	%rd1282, %rd1281, %rd1269;
	not.b64 	%rd1283, %rd1266;
	and.b64  	%rd1284, %rd1267, %rd1283;
	xor.b64  	%rd1285, %rd1284, %rd1270;
	ld.const.u64 	%rd13035, [roundConstants+16];
	xor.b64  	%rd1286, %rd1193, %rd13035;
	xor.b64  	%rd1287, %rd1286, %rd1187;
	xor.b64  	%rd1288, %rd1213, %rd1233;
	xor.b64  	%rd1289, %rd1288, %rd1253;
	xor.b64  	%rd1290, %rd1289, %rd1273;
	xor.b64  	%rd1291, %rd1290, %rd1287;
	xor.b64  	%rd1292, %rd1216, %rd1196;
	xor.b64  	%rd1293, %rd1292, %rd1236;
	xor.b64  	%rd1294, %rd1293, %rd1256;
	xor.b64  	%rd1295, %rd1294, %rd1276;
	xor.b64  	%rd1296, %rd1219, %rd1199;
	xor.b64  	%rd1297, %rd1296, %rd1239;
	xor.b64  	%rd1298, %rd1297, %rd1259;
	xor.b64  	%rd1299, %rd1298, %rd1279;
	xor.b64  	%rd1300, %rd1222, %rd1202;
	xor.b64  	%rd1301, %rd1300, %rd1242;
	xor.b64  	%rd1302, %rd1301, %rd1262;
	xor.b64  	%rd1303, %rd1302, %rd1282;
	xor.b64  	%rd1304, %rd1225, %rd1205;
	xor.b64  	%rd1305, %rd1304, %rd1245;
	xor.b64  	%rd1306, %rd1305, %rd1265;
	xor.b64  	%rd1307, %rd1306, %rd1285;
	mov.b64 	{%r414, %r415}, %rd1295;
	shf.l.wrap.b32 	%r416, %r414, %r415, 1;
	shf.l.wrap.b32 	%r417, %r415, %r414, 1;
	mov.b64 	%rd1308, {%r417, %r416};
	xor.b64  	%rd1309, %rd1308, %rd1307;
	xor.b64  	%rd1310, %rd1287, %rd1309;
	st.local.u64 	[%rd2], %rd1310;
	xor.b64  	%rd1311, %rd1213, %rd1309;
	st.local.u64 	[%rd2+40], %rd1311;
	xor.b64  	%rd1312, %rd1233, %rd1309;
	st.local.u64 	[%rd2+80], %rd1312;
	xor.b64  	%rd1313, %rd1253, %rd1309;
	st.local.u64 	[%rd2+120], %rd1313;
	xor.b64  	%rd1314, %rd1273, %rd1309;
	st.local.u64 	[%rd2+160], %rd1314;
	mov.b64 	{%r418, %r419}, %rd1299;
	shf.l.wrap.b32 	%r420, %r418, %r419, 1;
	shf.l.wrap.b32 	%r421, %r419, %r418, 1;
	mov.b64 	%rd1315, {%r421, %r420};
	xor.b64  	%rd1316, %rd1315, %rd1291;
	xor.b64  	%rd1317, %rd1196, %rd1316;
	st.local.u64 	[%rd2+8], %rd1317;
	xor.b64  	%rd1318, %rd1216, %rd1316;
	st.local.u64 	[%rd2+48], %rd1318;
	xor.b64  	%rd1319, %rd1236, %rd1316;
	st.local.u64 	[%rd2+88], %rd1319;
	xor.b64  	%rd1320, %rd1256, %rd1316;
	st.local.u64 	[%rd2+128], %rd1320;
	xor.b64  	%rd1321, %rd1276, %rd1316;
	st.local.u64 	[%rd2+168], %rd1321;
	mov.b64 	{%r422, %r423}, %rd1303;
	shf.l.wrap.b32 	%r424, %r422, %r423, 1;
	shf.l.wrap.b32 	%r425, %r423, %r422, 1;
	mov.b64 	%rd1322, {%r425, %r424};
	xor.b64  	%rd1323, %rd1322, %rd1295;
	xor.b64  	%rd1324, %rd1199, %rd1323;
	st.local.u64 	[%rd2+16], %rd1324;
	xor.b64  	%rd1325, %rd1219, %rd1323;
	st.local.u64 	[%rd2+56], %rd1325;
	xor.b64  	%rd1326, %rd1239, %rd1323;
	st.local.u64 	[%rd2+96], %rd1326;
	xor.b64  	%rd1327, %rd1259, %rd1323;
	st.local.u64 	[%rd2+136], %rd1327;
	xor.b64  	%rd1328, %rd1279, %rd1323;
	st.local.u64 	[%rd2+176], %rd1328;
	mov.b64 	{%r426, %r427}, %rd1307;
	shf.l.wrap.b32 	%r428, %r426, %r427, 1;
	shf.l.wrap.b32 	%r429, %r427, %r426, 1;
	mov.b64 	%rd1329, {%r429, %r428};
	xor.b64  	%rd1330, %rd1329, %rd1299;
	xor.b64  	%rd1331, %rd1202, %rd1330;
	st.local.u64 	[%rd2+24], %rd1331;
	xor.b64  	%rd1332, %rd1222, %rd1330;
	st.local.u64 	[%rd2+64], %rd1332;
	xor.b64  	%rd1333, %rd1242, %rd1330;
	st.local.u64 	[%rd2+104], %rd1333;
	xor.b64  	%rd1334, %rd1262, %rd1330;
	st.local.u64 	[%rd2+144], %rd1334;
	xor.b64  	%rd1335, %rd1282, %rd1330;
	st.local.u64 	[%rd2+184], %rd1335;
	mov.b64 	{%r430, %r431}, %rd1291;
	shf.l.wrap.b32 	%r432, %r430, %r431, 1;
	shf.l.wrap.b32 	%r433, %r431, %r430, 1;
	mov.b64 	%rd1336, {%r433, %r432};
	xor.b64  	%rd1337, %rd1336, %rd1303;
	xor.b64  	%rd1338, %rd1205, %rd1337;
	st.local.u64 	[%rd2+32], %rd1338;
	xor.b64  	%rd1339, %rd1225, %rd1337;
	st.local.u64 	[%rd2+72], %rd1339;
	xor.b64  	%rd1340, %rd1245, %rd1337;
	st.local.u64 	[%rd2+112], %rd1340;
	xor.b64  	%rd1341, %rd1265, %rd1337;
	st.local.u64 	[%rd2+152], %rd1341;
	xor.b64  	%rd1342, %rd1285, %rd1337;
	st.local.u64 	[%rd2+192], %rd1342;
	ld.local.u64 	%rd1343, [%rd98];
	shr.u64 	%rd1344, %rd1317, %r299;
	shl.b64 	%rd1345, %rd1317, %r300;
	or.b64  	%rd1346, %rd1345, %rd1344;
	st.local.u64 	[%rd98], %rd1346;
	ld.local.u64 	%rd1347, [%rd100];
	shl.b64 	%rd1348, %rd1343, %r1627;
	shr.u64 	%rd1349, %rd1343, %r301;
	or.b64  	%rd1350, %rd1349, %rd1348;
	st.local.u64 	[%rd100], %rd1350;
	ld.local.u64 	%rd1351, [%rd25];
	shr.u64 	%rd1352, %rd1347, %r303;
	shl.b64 	%rd1353, %rd1347, %r304;
	or.b64  	%rd1354, %rd1353, %rd1352;
	st.local.u64 	[%rd25], %rd1354;
	ld.local.u64 	%rd1355, [%rd102];
	shr.u64 	%rd1356, %rd1351, %r306;
	shl.b64 	%rd1357, %rd1351, %r307;
	or.b64  	%rd1358, %rd1357, %rd1356;
	st.local.u64 	[%rd102], %rd1358;
	ld.local.u64 	%rd1359, [%rd104];
	shr.u64 	%rd1360, %rd1355, %r309;
	shl.b64 	%rd1361, %rd1355, %r310;
	or.b64  	%rd1362, %rd1361, %rd1360;
	st.local.u64 	[%rd104], %rd1362;
	ld.local.u64 	%rd1363, [%rd26];
	shr.u64 	%rd1364, %rd1359, %r312;
	shl.b64 	%rd1365, %rd1359, %r313;
	or.b64  	%rd1366, %rd1365, %rd1364;
	st.local.u64 	[%rd26], %rd1366;
	ld.local.u64 	%rd1367, [%rd106];
	shr.u64 	%rd1368, %rd1363, %r315;
	shl.b64 	%rd1369, %rd1363, %r316;
	or.b64  	%rd1370, %rd1369, %rd1368;
	st.local.u64 	[%rd106], %rd1370;
	ld.local.u64 	%rd1371, [%rd108];
	shr.u64 	%rd1372, %rd1367, %r319;
	shl.b64 	%rd1373, %rd1367, %r320;
	or.b64  	%rd1374, %rd1373, %rd1372;
	st.local.u64 	[%rd108], %rd1374;
	ld.local.u64 	%rd1375, [%rd110];
	shr.u64 	%rd1376, %rd1371, %r322;
	shl.b64 	%rd1377, %rd1371, %r323;
	or.b64  	%rd1378, %rd1377, %rd1376;
	st.local.u64 	[%rd110], %rd1378;
	ld.local.u64 	%rd1379, [%rd112];
	shr.u64 	%rd1380, %rd1375, %r325;
	shl.b64 	%rd1381, %rd1375, %r326;
	or.b64  	%rd1382, %rd1381, %rd1380;
	st.local.u64 	[%rd112], %rd1382;
	ld.local.u64 	%rd1383, [%rd114];
	shr.u64 	%rd1384, %rd1379, %r329;
	shl.b64 	%rd1385, %rd1379, %r330;
	or.b64  	%rd1386, %rd1385, %rd1384;
	st.local.u64 	[%rd114], %rd1386;
	ld.local.u64 	%rd1387, [%rd116];
	shr.u64 	%rd1388, %rd1383, %r332;
	shl.b64 	%rd1389, %rd1383, %r333;
	or.b64  	%rd1390, %rd1389, %rd1388;
	st.local.u64 	[%rd116], %rd1390;
	ld.local.u64 	%rd1391, [%rd27];
	shr.u64 	%rd1392, %rd1387, %r335;
	shl.b64 	%rd1393, %rd1387, %r336;
	or.b64  	%rd1394, %rd1393, %rd1392;
	st.local.u64 	[%rd27], %rd1394;
	ld.local.u64 	%rd1395, [%rd118];
	shr.u64 	%rd1396, %rd1391, %r339;
	shl.b64 	%rd1397, %rd1391, %r340;
	or.b64  	%rd1398, %rd1397, %rd1396;
	st.local.u64 	[%rd118], %rd1398;
	ld.local.u64 	%rd1399, [%rd120];
	shr.u64 	%rd1400, %rd1395, %r342;
	shl.b64 	%rd1401, %rd1395, %r343;
	or.b64  	%rd1402, %rd1401, %rd1400;
	st.local.u64 	[%rd120], %rd1402;
	ld.local.u64 	%rd1403, [%rd122];
	shr.u64 	%rd1404, %rd1399, %r346;
	shl.b64 	%rd1405, %rd1399, %r347;
	or.b64  	%rd1406, %rd1405, %rd1404;
	st.local.u64 	[%rd122], %rd1406;
	ld.local.u64 	%rd1407, [%rd124];
	shr.u64 	%rd1408, %rd1403, %r349;
	shl.b64 	%rd1409, %rd1403, %r350;
	or.b64  	%rd1410, %rd1409, %rd1408;
	st.local.u64 	[%rd124], %rd1410;
	ld.local.u64 	%rd1411, [%rd126];
	shr.u64 	%rd1412, %rd1407, %r352;
	shl.b64 	%rd1413, %rd1407, %r353;
	or.b64  	%rd1414, %rd1413, %rd1412;
	st.local.u64 	[%rd126], %rd1414;
	ld.local.u64 	%rd1415, [%rd128];
	shr.u64 	%rd1416, %rd1411, %r355;
	shl.b64 	%rd1417, %rd1411, %r356;
	or.b64  	%rd1418, %rd1417, %rd1416;
	st.local.u64 	[%rd128], %rd1418;
	ld.local.u64 	%rd1419, [%rd28];
	shr.u64 	%rd1420, %rd1415, %r359;
	shl.b64 	%rd1421, %rd1415, %r360;
	or.b64  	%rd1422, %rd1421, %rd1420;
	st.local.u64 	[%rd28], %rd1422;
	ld.local.u64 	%rd1423, [%rd130];
	shr.u64 	%rd1424, %rd1419, %r362;
	shl.b64 	%rd1425, %rd1419, %r363;
	or.b64  	%rd1426, %rd1425, %rd1424;
	st.local.u64 	[%rd130], %rd1426;
	ld.local.u64 	%rd1427, [%rd132];
	shr.u64 	%rd1428, %rd1423, %r365;
	shl.b64 	%rd1429, %rd1423, %r366;
	or.b64  	%rd1430, %rd1429, %rd1428;
	st.local.u64 	[%rd132], %rd1430;
	ld.local.u64 	%rd1431, [%rd134];
	shr.u64 	%rd1432, %rd1427, %r369;
	shl.b64 	%rd1433, %rd1427, %r370;
	or.b64  	%rd1434, %rd1433, %rd1432;
	st.local.u64 	[%rd134], %rd1434;
	shr.u64 	%rd1435, %rd1431, %r372;
	shl.b64 	%rd1436, %rd1431, %r373;
	or.b64  	%rd1437, %rd1436, %rd1435;
	st.local.u64 	[%rd29], %rd1437;
	ld.local.u64 	%rd1438, [%rd2];
	ld.local.u64 	%rd1439, [%rd2+8];
	ld.local.u64 	%rd1440, [%rd2+16];
	ld.local.u64 	%rd1441, [%rd2+24];
	ld.local.u64 	%rd1442, [%rd2+32];
	not.b64 	%rd1443, %rd1439;
	and.b64  	%rd1444, %rd1440, %rd1443;
	not.b64 	%rd1445, %rd1440;
	and.b64  	%rd1446, %rd1441, %rd1445;
	xor.b64  	%rd1447, %rd1446, %rd1439;
	not.b64 	%rd1448, %rd1441;
	and.b64  	%rd1449, %rd1442, %rd1448;
	xor.b64  	%rd1450, %rd1449, %rd1440;
	not.b64 	%rd1451, %rd1442;
	and.b64  	%rd1452, %rd1438, %rd1451;
	xor.b64  	%rd1453, %rd1452, %rd1441;
	not.b64 	%rd1454, %rd1438;
	and.b64  	%rd1455, %rd1439, %rd1454;
	xor.b64  	%rd1456, %rd1455, %rd1442;
	ld.local.u64 	%rd1457, [%rd2+40];
	ld.local.u64 	%rd1458, [%rd2+48];
	ld.local.u64 	%rd1459, [%rd2+56];
	ld.local.u64 	%rd1460, [%rd2+64];
	ld.local.u64 	%rd1461, [%rd2+72];
	not.b64 	%rd1462, %rd1458;
	and.b64  	%rd1463, %rd1459, %rd1462;
	xor.b64  	%rd1464, %rd1463, %rd1457;
	not.b64 	%rd1465, %rd1459;
	and.b64  	%rd1466, %rd1460, %rd1465;
	xor.b64  	%rd1467, %rd1466, %rd1458;
	not.b64 	%rd1468, %rd1460;
	and.b64  	%rd1469, %rd1461, %rd1468;
	xor.b64  	%rd1470, %rd1469, %rd1459;
	not.b64 	%rd1471, %rd1461;
	and.b64  	%rd1472, %rd1457, %rd1471;
	xor.b64  	%rd1473, %rd1472, %rd1460;
	not.b64 	%rd1474, %rd1457;
	and.b64  	%rd1475, %rd1458, %rd1474;
	xor.b64  	%rd1476, %rd1475, %rd1461;
	ld.local.u64 	%rd1477, [%rd2+80];
	ld.local.u64 	%rd1478, [%rd2+88];
	ld.local.u64 	%rd1479, [%rd2+96];
	ld.local.u64 	%rd1480, [%rd2+104];
	ld.local.u64 	%rd1481, [%rd2+112];
	not.b64 	%rd1482, %rd1478;
	and.b64  	%rd1483, %rd1479, %rd1482;
	xor.b64  	%rd1484, %rd1483, %rd1477;
	not.b64 	%rd1485, %rd1479;
	and.b64  	%rd1486, %rd1480, %rd1485;
	xor.b64  	%rd1487, %rd1486, %rd1478;
	not.b64 	%rd1488, %rd1480;
	and.b64  	%rd1489, %rd1481, %rd1488;
	xor.b64  	%rd1490, %rd1489, %rd1479;
	not.b64 	%rd1491, %rd1481;
	and.b64  	%rd1492, %rd1477, %rd1491;
	xor.b64  	%rd1493, %rd1492, %rd1480;
	not.b64 	%rd1494, %rd1477;
	and.b64  	%rd1495, %rd1478, %rd1494;
	xor.b64  	%rd1496, %rd1495, %rd1481;
	ld.local.u64 	%rd1497, [%rd2+120];
	ld.local.u64 	%rd1498, [%rd2+128];
	ld.local.u64 	%rd1499, [%rd2+136];
	ld.local.u64 	%rd1500, [%rd2+144];
	ld.local.u64 	%rd1501, [%rd2+152];
	not.b64 	%rd1502, %rd1498;
	and.b64  	%rd1503, %rd1499, %rd1502;
	xor.b64  	%rd1504, %rd1503, %rd1497;
	not.b64 	%rd1505, %rd1499;
	and.b64  	%rd1506, %rd1500, %rd1505;
	xor.b64  	%rd1507, %rd1506, %rd1498;
	not.b64 	%rd1508, %rd1500;
	and.b64  	%rd1509, %rd1501, %rd1508;
	xor.b64  	%rd1510, %rd1509, %rd1499;
	not.b64 	%rd1511, %rd1501;
	and.b64  	%rd1512, %rd1497, %rd1511;
	xor.b64  	%rd1513, %rd1512, %rd1500;
	not.b64 	%rd1514, %rd1497;
	and.b64  	%rd1515, %rd1498, %rd1514;
	xor.b64  	%rd1516, %rd1515, %rd1501;
	ld.local.u64 	%rd1517, [%rd2+160];
	ld.local.u64 	%rd1518, [%rd2+168];
	ld.local.u64 	%rd1519, [%rd2+176];
	ld.local.u64 	%rd1520, [%rd2+184];
	ld.local.u64 	%rd1521, [%rd2+192];
	not.b64 	%rd1522, %rd1518;
	and.b64  	%rd1523, %rd1519, %rd1522;
	xor.b64  	%rd1524, %rd1523, %rd1517;
	not.b64 	%rd1525, %rd1519;
	and.b64  	%rd1526, %rd1520, %rd1525;
	xor.b64  	%rd1527, %rd1526, %rd1518;
	not.b64 	%rd1528, %rd1520;
	and.b64  	%rd1529, %rd1521, %rd1528;
	xor.b64  	%rd1530, %rd1529, %rd1519;
	not.b64 	%rd1531, %rd1521;
	and.b64  	%rd1532, %rd1517, %rd1531;
	xor.b64  	%rd1533, %rd1532, %rd1520;
	not.b64 	%rd1534, %rd1517;
	and.b64  	%rd1535, %rd1518, %rd1534;
	xor.b64  	%rd1536, %rd1535, %rd1521;
	ld.const.u64 	%rd1537, [roundConstants+24];
	xor.b64  	%rd1538, %rd1444, %rd1537;
	xor.b64  	%rd1539, %rd1538, %rd1438;
	xor.b64  	%rd1540, %rd1464, %rd1484;
	xor.b64  	%rd1541, %rd1540, %rd1504;
	xor.b64  	%rd1542, %rd1541, %rd1524;
	xor.b64  	%rd1543, %rd1542, %rd1539;
	xor.b64  	%rd1544, %rd1467, %rd1447;
	xor.b64  	%rd1545, %rd1544, %rd1487;
	xor.b64  	%rd1546, %rd1545, %rd1507;
	xor.b64  	%rd1547, %rd1546, %rd1527;
	xor.b64  	%rd1548, %rd1470, %rd1450;
	xor.b64  	%rd1549, %rd1548, %rd1490;
	xor.b64  	%rd1550, %rd1549, %rd1510;
	xor.b64  	%rd1551, %rd1550, %rd1530;
	xor.b64  	%rd1552, %rd1473, %rd1453;
	xor.b64  	%rd1553, %rd1552, %rd1493;
	xor.b64  	%rd1554, %rd1553, %rd1513;
	xor.b64  	%rd1555, %rd1554, %rd1533;
	xor.b64  	%rd1556, %rd1476, %rd1456;
	xor.b64  	%rd1557, %rd1556, %rd1496;
	xor.b64  	%rd1558, %rd1557, %rd1516;
	xor.b64  	%rd1559, %rd1558, %rd1536;
	mov.b64 	{%r434, %r435}, %rd1547;
	shf.l.wrap.b32 	%r436, %r434, %r435, 1;
	shf.l.wrap.b32 	%r437, %r435, %r434, 1;
	mov.b64 	%rd1560, {%r437, %r436};
	xor.b64  	%rd1561, %rd1560, %rd1559;
	xor.b64  	%rd1562, %rd1539, %rd1561;
	st.local.u64 	[%rd2], %rd1562;
	xor.b64  	%rd1563, %rd1464, %rd1561;
	st.local.u64 	[%rd2+40], %rd1563;
	xor.b64  	%rd1564, %rd1484, %rd1561;
	st.local.u64 	[%rd2+80], %rd1564;
	xor.b64  	%rd1565, %rd1504, %rd1561;
	st.local.u64 	[%rd2+120], %rd1565;
	xor.b64  	%rd1566, %rd1524, %rd1561;
	st.local.u64 	[%rd2+160], %rd1566;
	mov.b64 	{%r438, %r439}, %rd1551;
	shf.l.wrap.b32 	%r440, %r438, %r439, 1;
	shf.l.wrap.b32 	%r441, %r439, %r438, 1;
	mov.b64 	%rd1567, {%r441, %r440};
	xor.b64  	%rd1568, %rd1567, %rd1543;
	xor.b64  	%rd1569, %rd1447, %rd1568;
	st.local.u64 	[%rd2+8], %rd1569;
	xor.b64  	%rd1570, %rd1467, %rd1568;
	st.local.u64 	[%rd2+48], %rd1570;
	xor.b64  	%rd1571, %rd1487, %rd1568;
	st.local.u64 	[%rd2+88], %rd1571;
	xor.b64  	%rd1572, %rd1507, %rd1568;
	st.local.u64 	[%rd2+128], %rd1572;
	xor.b64  	%rd1573, %rd1527, %rd1568;
	st.local.u64 	[%rd2+168], %rd1573;
	mov.b64 	{%r442, %r443}, %rd1555;
	shf.l.wrap.b32 	%r444, %r442, %r443, 1;
	shf.l.wrap.b32 	%r445, %r443, %r442, 1;
	mov.b64 	%rd1574, {%r445, %r444};
	xor.b64  	%rd1575, %rd1574, %rd1547;
	xor.b64  	%rd1576, %rd1450, %rd1575;
	st.local.u64 	[%rd2+16], %rd1576;
	xor.b64  	%rd1577, %rd1470, %rd1575;
	st.local.u64 	[%rd2+56], %rd1577;
	xor.b64  	%rd1578, %rd1490, %rd1575;
	st.local.u64 	[%rd2+96], %rd1578;
	xor.b64  	%rd1579, %rd1510, %rd1575;
	st.local.u64 	[%rd2+136], %rd1579;
	xor.b64  	%rd1580, %rd1530, %rd1575;
	st.local.u64 	[%rd2+176], %rd1580;
	mov.b64 	{%r446, %r447}, %rd1559;
	shf.l.wrap.b32 	%r448, %r446, %r447, 1;
	shf.l.wrap.b32 	%r449, %r447, %r446, 1;
	mov.b64 	%rd1581, {%r449, %r448};
	xor.b64  	%rd1582, %rd1581, %rd1551;
	xor.b64  	%rd1583, %rd1453, %rd1582;
	st.local.u64 	[%rd2+24], %rd1583;
	xor.b64  	%rd1584, %rd1473, %rd1582;
	st.local.u64 	[%rd2+64], %rd1584;
	xor.b64  	%rd1585, %rd1493, %rd1582;
	st.local.u64 	[%rd2+104], %rd1585;
	xor.b64  	%rd1586, %rd1513, %rd1582;
	st.local.u64 	[%rd2+144], %rd1586;
	xor.b64  	%rd1587, %rd1533, %rd1582;
	st.local.u64 	[%rd2+184], %rd1587;
	mov.b64 	{%r450, %r451}, %rd1543;
	shf.l.wrap.b32 	%r452, %r450, %r451, 1;
	shf.l.wrap.b32 	%r453, %r451, %r450, 1;
	mov.b64 	%rd1588, {%r453, %r452};
	xor.b64  	%rd1589, %rd1588, %rd1555;
	xor.b64  	%rd1590, %rd1456, %rd1589;
	st.local.u64 	[%rd2+32], %rd1590;
	xor.b64  	%rd1591, %rd1476, %rd1589;
	st.local.u64 	[%rd2+72], %rd1591;
	xor.b64  	%rd1592, %rd1496, %rd1589;
	st.local.u64 	[%rd2+112], %rd1592;
	xor.b64  	%rd1593, %rd1516, %rd1589;
	st.local.u64 	[%rd2+152], %rd1593;
	xor.b64  	%rd1594, %rd1536, %rd1589;
	st.local.u64 	[%rd2+192], %rd1594;
	ld.local.u64 	%rd1595, [%rd98];
	shr.u64 	%rd1596, %rd1569, %r299;
	shl.b64 	%rd1597, %rd1569, %r300;
	or.b64  	%rd1598, %rd1597, %rd1596;
	st.local.u64 	[%rd98], %rd1598;
	ld.local.u64 	%rd1599, [%rd100];
	shl.b64 	%rd1600, %rd1595, %r1627;
	shr.u64 	%rd1601, %rd1595, %r301;
	or.b64  	%rd1602, %rd1601, %rd1600;
	st.local.u64 	[%rd100], %rd1602;
	ld.local.u64 	%rd1603, [%rd25];
	shr.u64 	%rd1604, %rd1599, %r303;
	shl.b64 	%rd1605, %rd1599, %r304;
	or.b64  	%rd1606, %rd1605, %rd1604;
	st.local.u64 	[%rd25], %rd1606;
	ld.local.u64 	%rd1607, [%rd102];
	shr.u64 	%rd1608, %rd1603, %r306;
	shl.b64 	%rd1609, %rd1603, %r307;
	or.b64  	%rd1610, %rd1609, %rd1608;
	st.local.u64 	[%rd102], %rd1610;
	ld.local.u64 	%rd1611, [%rd104];
	shr.u64 	%rd1612, %rd1607, %r309;
	shl.b64 	%rd1613, %rd1607, %r310;
	or.b64  	%rd1614, %rd1613, %rd1612;
	st.local.u64 	[%rd104], %rd1614;
	ld.local.u64 	%rd1615, [%rd26];
	shr.u64 	%rd1616, %rd1611, %r312;
	shl.b64 	%rd1617, %rd1611, %r313;
	or.b64  	%rd1618, %rd1617, %rd1616;
	st.local.u64 	[%rd26], %rd1618;
	ld.local.u64 	%rd1619, [%rd106];
	shr.u64 	%rd1620, %rd1615, %r315;
	shl.b64 	%rd1621, %rd1615, %r316;
	or.b64  	%rd1622, %rd1621, %rd1620;
	st.local.u64 	[%rd106], %rd1622;
	ld.local.u64 	%rd1623, [%rd108];
	shr.u64 	%rd1624, %rd1619, %r319;
	shl.b64 	%rd1625, %rd1619, %r320;
	or.b64  	%rd1626, %rd1625, %rd1624;
	st.local.u64 	[%rd108], %rd1626;
	ld.local.u64 	%rd1627, [%rd110];
	shr.u64 	%rd1628, %rd1623, %r322;
	shl.b64 	%rd1629, %rd1623, %r323;
	or.b64  	%rd1630, %rd1629, %rd1628;
	st.local.u64 	[%rd110], %rd1630;
	ld.local.u64 	%rd1631, [%rd112];
	shr.u64 	%rd1632, %rd1627, %r325;
	shl.b64 	%rd1633, %rd1627, %r326;
	or.b64  	%rd1634, %rd1633, %rd1632;
	st.local.u64 	[%rd112], %rd1634;
	ld.local.u64 	%rd1635, [%rd114];
	shr.u64 	%rd1636, %rd1631, %r329;
	shl.b64 	%rd1637, %rd1631, %r330;
	or.b64  	%rd1638, %rd1637, %rd1636;
	st.local.u64 	[%rd114], %rd1638;
	ld.local.u64 	%rd1639, [%rd116];
	shr.u64 	%rd1640, %rd1635, %r332;
	shl.b64 	%rd1641, %rd1635, %r333;
	or.b64  	%rd1642, %rd1641, %rd1640;
	st.local.u64 	[%rd116], %rd1642;
	ld.local.u64 	%rd1643, [%rd27];
	shr.u64 	%rd1644, %rd1639, %r335;
	shl.b64 	%rd1645, %rd1639, %r336;
	or.b64  	%rd1646, %rd1645, %rd1644;
	st.local.u64 	[%rd27], %rd1646;
	ld.local.u64 	%rd1647, [%rd118];
	shr.u64 	%rd1648, %rd1643, %r339;
	shl.b64 	%rd1649, %rd1643, %r340;
	or.b64  	%rd1650, %rd1649, %rd1648;
	st.local.u64 	[%rd118], %rd1650;
	ld.local.u64 	%rd1651, [%rd120];
	shr.u64 	%rd1652, %rd1647, %r342;
	shl.b64 	%rd1653, %rd1647, %r343;
	or.b64  	%rd1654, %rd1653, %rd1652;
	st.local.u64 	[%rd120], %rd1654;
	ld.local.u64 	%rd1655, [%rd122];
	shr.u64 	%rd1656, %rd1651, %r346;
	shl.b64 	%rd1657, %rd1651, %r347;
	or.b64  	%rd1658, %rd1657, %rd1656;
	st.local.u64 	[%rd122], %rd1658;
	ld.local.u64 	%rd1659, [%rd124];
	shr.u64 	%rd1660, %rd1655, %r349;
	shl.b64 	%rd1661, %rd1655, %r350;
	or.b64  	%rd1662, %rd1661, %rd1660;
	st.local.u64 	[%rd124], %rd1662;
	ld.local.u64 	%rd1663, [%rd126];
	shr.u64 	%rd1664, %rd1659, %r352;
	shl.b64 	%rd1665, %rd1659, %r353;
	or.b64  	%rd1666, %rd1665, %rd1664;
	st.local.u64 	[%rd126], %rd1666;
	ld.local.u64 	%rd1667, [%rd128];
	shr.u64 	%rd1668, %rd1663, %r355;
	shl.b64 	%rd1669, %rd1663, %r356;
	or.b64  	%rd1670, %rd1669, %rd1668;
	st.local.u64 	[%rd128], %rd1670;
	ld.local.u64 	%rd1671, [%rd28];
	shr.u64 	%rd1672, %rd1667, %r359;
	shl.b64 	%rd1673, %rd1667, %r360;
	or.b64  	%rd1674, %rd1673, %rd1672;
	st.local.u64 	[%rd28], %rd1674;
	ld.local.u64 	%rd1675, [%rd130];
	shr.u64 	%rd1676, %rd1671, %r362;
	shl.b64 	%rd1677, %rd1671, %r363;
	or.b64  	%rd1678, %rd1677, %rd1676;
	st.local.u64 	[%rd130], %rd1678;
	ld.local.u64 	%rd1679, [%rd132];
	shr.u64 	%rd1680, %rd1675, %r365;
	shl.b64 	%rd1681, %rd1675, %r366;
	or.b64  	%rd1682, %rd1681, %rd1680;
	st.local.u64 	[%rd132], %rd1682;
	ld.local.u64 	%rd1683, [%rd134];
	shr.u64 	%rd1684, %rd1679, %r369;
	shl.b64 	%rd1685, %rd1679, %r370;
	or.b64  	%rd1686, %rd1685, %rd1684;
	st.local.u64 	[%rd134], %rd1686;
	shr.u64 	%rd1687, %rd1683, %r372;
	shl.b64 	%rd1688, %rd1683, %r373;
	or.b64  	%rd1689, %rd1688, %rd1687;
	st.local.u64 	[%rd29], %rd1689;
	ld.local.u64 	%rd1690, [%rd2];
	ld.local.u64 	%rd1691, [%rd2+8];
	ld.local.u64 	%rd1692, [%rd2+16];
	ld.local.u64 	%rd1693, [%rd2+24];
	ld.local.u64 	%rd1694, [%rd2+32];
	not.b64 	%rd1695, %rd1691;
	and.b64  	%rd1696, %rd1692, %rd1695;
	not.b64 	%rd1697, %rd1692;
	and.b64  	%rd1698, %rd1693, %rd1697;
	xor.b64  	%rd1699, %rd1698, %rd1691;
	not.b64 	%rd1700, %rd1693;
	and.b64  	%rd1701, %rd1694, %rd1700;
	xor.b64  	%rd1702, %rd1701, %rd1692;
	not.b64 	%rd1703, %rd1694;
	and.b64  	%rd1704, %rd1690, %rd1703;
	xor.b64  	%rd1705, %rd1704, %rd1693;
	not.b64 	%rd1706, %rd1690;
	and.b64  	%rd1707, %rd1691, %rd1706;
	xor.b64  	%rd1708, %rd1707, %rd1694;
	ld.local.u64 	%rd1709, [%rd2+40];
	ld.local.u64 	%rd1710, [%rd2+48];
	ld.local.u64 	%rd1711, [%rd2+56];
	ld.local.u64 	%rd1712, [%rd2+64];
	ld.local.u64 	%rd1713, [%rd2+72];
	not.b64 	%rd1714, %rd1710;
	and.b64  	%rd1715, %rd1711, %rd1714;
	xor.b64  	%rd1716, %rd1715, %rd1709;
	not.b64 	%rd1717, %rd1711;
	and.b64  	%rd1718, %rd1712, %rd1717;
	xor.b64  	%rd1719, %rd1718, %rd1710;
	not.b64 	%rd1720, %rd1712;
	and.b64  	%rd1721, %rd1713, %rd1720;
	xor.b64  	%rd1722, %rd1721, %rd1711;
	not.b64 	%rd1723, %rd1713;
	and.b64  	%rd1724, %rd1709, %rd1723;
	xor.b64  	%rd1725, %rd1724, %rd1712;
	not.b64 	%rd1726, %rd1709;
	and.b64  	%rd1727, %rd1710, %rd1726;
	xor.b64  	%rd1728, %rd1727, %rd1713;
	ld.local.u64 	%rd1729, [%rd2+80];
	ld.local.u64 	%rd1730, [%rd2+88];
	ld.local.u64 	%rd1731, [%rd2+96];
	ld.local.u64 	%rd1732, [%rd2+104];
	ld.local.u64 	%rd1733, [%rd2+112];
	not.b64 	%rd1734, %rd1730;
	and.b64  	%rd1735, %rd1731, %rd1734;
	xor.b64  	%rd1736, %rd1735, %rd1729;
	not.b64 	%rd1737, %rd1731;
	and.b64  	%rd1738, %rd1732, %rd1737;
	xor.b64  	%rd1739, %rd1738, %rd1730;
	not.b64 	%rd1740, %rd1732;
	and.b64  	%rd1741, %rd1733, %rd1740;
	xor.b64  	%rd1742, %rd1741, %rd1731;
	not.b64 	%rd1743, %rd1733;
	and.b64  	%rd1744, %rd1729, %rd1743;
	xor.b64  	%rd1745, %rd1744, %rd1732;
	not.b64 	%rd1746, %rd1729;
	and.b64  	%rd1747, %rd1730, %rd1746;
	xor.b64  	%rd1748, %rd1747, %rd1733;
	ld.local.u64 	%rd1749, [%rd2+120];
	ld.local.u64 	%rd1750, [%rd2+128];
	ld.local.u64 	%rd1751, [%rd2+136];
	ld.local.u64 	%rd1752, [%rd2+144];
	ld.local.u64 	%rd1753, [%rd2+152];
	not.b64 	%rd1754, %rd1750;
	and.b64  	%rd1755, %rd1751, %rd1754;
	xor.b64  	%rd1756, %rd1755, %rd1749;
	not.b64 	%rd1757, %rd1751;
	and.b64  	%rd1758, %rd1752, %rd1757;
	xor.b64  	%rd1759, %rd1758, %rd1750;
	not.b64 	%rd1760, %rd1752;
	and.b64  	%rd1761, %rd1753, %rd1760;
	xor.b64  	%rd1762, %rd1761, %rd1751;
	not.b64 	%rd1763, %rd1753;
	and.b64  	%rd1764, %rd1749, %rd1763;
	xor.b64  	%rd1765, %rd1764, %rd1752;
	not.b64 	%rd1766, %rd1749;
	and.b64  	%rd1767, %rd1750, %rd1766;
	xor.b64  	%rd1768, %rd1767, %rd1753;
	ld.local.u64 	%rd1769, [%rd2+160];
	ld.local.u64 	%rd1770, [%rd2+168];
	ld.local.u64 	%rd1771, [%rd2+176];
	ld.local.u64 	%rd1772, [%rd2+184];
	ld.local.u64 	%rd1773, [%rd2+192];
	not.b64 	%rd1774, %rd1770;
	and.b64  	%rd1775, %rd1771, %rd1774;
	xor.b64  	%rd1776, %rd1775, %rd1769;
	not.b64 	%rd1777, %rd1771;
	and.b64  	%rd1778, %rd1772, %rd1777;
	xor.b64  	%rd1779, %rd1778, %rd1770;
	not.b64 	%rd1780, %rd1772;
	and.b64  	%rd1781, %rd1773, %rd1780;
	xor.b64  	%rd1782, %rd1781, %rd1771;
	not.b64 	%rd1783, %rd1773;
	and.b64  	%rd1784, %rd1769, %rd1783;
	xor.b64  	%rd1785, %rd1784, %rd1772;
	not.b64 	%rd1786, %rd1769;
	and.b64  	%rd1787, %rd1770, %rd1786;
	xor.b64  	%rd1788, %rd1787, %rd1773;
	ld.const.u64 	%rd13034, [roundConstants+32];
	xor.b64  	%rd1789, %rd1696, %rd13034;
	xor.b64  	%rd1790, %rd1789, %rd1690;
	xor.b64  	%rd1791, %rd1716, %rd1736;
	xor.b64  	%rd1792, %rd1791, %rd1756;
	xor.b64  	%rd1793, %rd1792, %rd1776;
	xor.b64  	%rd1794, %rd1793, %rd1790;
	xor.b64  	%rd1795, %rd1719, %rd1699;
	xor.b64  	%rd1796, %rd1795, %rd1739;
	xor.b64  	%rd1797, %rd1796, %rd1759;
	xor.b64  	%rd1798, %rd1797, %rd1779;
	xor.b64  	%rd1799, %rd1722, %rd1702;
	xor.b64  	%rd1800, %rd1799, %rd1742;
	xor.b64  	%rd1801, %rd1800, %rd1762;
	xor.b64  	%rd1802, %rd1801, %rd1782;
	xor.b64  	%rd1803, %rd1725, %rd1705;
	xor.b64  	%rd1804, %rd1803, %rd1745;
	xor.b64  	%rd1805, %rd1804, %rd1765;
	xor.b64  	%rd1806, %rd1805, %rd1785;
	xor.b64  	%rd1807, %rd1728, %rd1708;
	xor.b64  	%rd1808, %rd1807, %rd1748;
	xor.b64  	%rd1809, %rd1808, %rd1768;
	xor.b64  	%rd1810, %rd1809, %rd1788;
	mov.b64 	{%r454, %r455}, %rd1798;
	shf.l.wrap.b32 	%r456, %r454, %r455, 1;
	shf.l.wrap.b32 	%r457, %r455, %r454, 1;
	mov.b64 	%rd1811, {%r457, %r456};
	xor.b64  	%rd1812, %rd1811, %rd1810;
	xor.b64  	%rd1813, %rd1790, %rd1812;
	st.local.u64 	[%rd2], %rd1813;
	xor.b64  	%rd1814, %rd1716, %rd1812;
	st.local.u64 	[%rd2+40], %rd1814;
	xor.b64  	%rd1815, %rd1736, %rd1812;
	st.local.u64 	[%rd2+80], %rd1815;
	xor.b64  	%rd1816, %rd1756, %rd1812;
	st.local.u64 	[%rd2+120], %rd1816;
	xor.b64  	%rd1817, %rd1776, %rd1812;
	st.local.u64 	[%rd2+160], %rd1817;
	mov.b64 	{%r458, %r459}, %rd1802;
	shf.l.wrap.b32 	%r460, %r458, %r459, 1;
	shf.l.wrap.b32 	%r461, %r459, %r458, 1;
	mov.b64 	%rd1818, {%r461, %r460};
	xor.b64  	%rd1819, %rd1818, %rd1794;
	xor.b64  	%rd1820, %rd1699, %rd1819;
	st.local.u64 	[%rd2+8], %rd1820;
	xor.b64  	%rd1821, %rd1719, %rd1819;
	st.local.u64 	[%rd2+48], %rd1821;
	xor.b64  	%rd1822, %rd1739, %rd1819;
	st.local.u64 	[%rd2+88], %rd1822;
	xor.b64  	%rd1823, %rd1759, %rd1819;
	st.local.u64 	[%rd2+128], %rd1823;
	xor.b64  	%rd1824, %rd1779, %rd1819;
	st.local.u64 	[%rd2+168], %rd1824;
	mov.b64 	{%r462, %r463}, %rd1806;
	shf.l.wrap.b32 	%r464, %r462, %r463, 1;
	shf.l.wrap.b32 	%r465, %r463, %r462, 1;
	mov.b64 	%rd1825, {%r465, %r464};
	xor.b64  	%rd1826, %rd1825, %rd1798;
	xor.b64  	%rd1827, %rd1702, %rd1826;
	st.local.u64 	[%rd2+16], %rd1827;
	xor.b64  	%rd1828, %rd1722, %rd1826;
	st.local.u64 	[%rd2+56], %rd1828;
	xor.b64  	%rd1829, %rd1742, %rd1826;
	st.local.u64 	[%rd2+96], %rd1829;
	xor.b64  	%rd1830, %rd1762, %rd1826;
	st.local.u64 	[%rd2+136], %rd1830;
	xor.b64  	%rd1831, %rd1782, %rd1826;
	st.local.u64 	[%rd2+176], %rd1831;
	mov.b64 	{%r466, %r467}, %rd1810;
	shf.l.wrap.b32 	%r468, %r466, %r467, 1;
	shf.l.wrap.b32 	%r469, %r467, %r466, 1;
	mov.b64 	%rd1832, {%r469, %r468};
	xor.b64  	%rd1833, %rd1832, %rd1802;
	xor.b64  	%rd1834, %rd1705, %rd1833;
	st.local.u64 	[%rd2+24], %rd1834;
	xor.b64  	%rd1835, %rd1725, %rd1833;
	st.local.u64 	[%rd2+64], %rd1835;
	xor.b64  	%rd1836, %rd1745, %rd1833;
	st.local.u64 	[%rd2+104], %rd1836;
	xor.b64  	%rd1837, %rd1765, %rd1833;
	st.local.u64 	[%rd2+144], %rd1837;
	xor.b64  	%rd1838, %rd1785, %rd1833;
	st.local.u64 	[%rd2+184], %rd1838;
	mov.b64 	{%r470, %r471}, %rd1794;
	shf.l.wrap.b32 	%r472, %r470, %r471, 1;
	shf.l.wrap.b32 	%r473, %r471, %r470, 1;
	mov.b64 	%rd1839, {%r473, %r472};
	xor.b64  	%rd1840, %rd1839, %rd1806;
	xor.b64  	%rd1841, %rd1708, %rd1840;
	st.local.u64 	[%rd2+32], %rd1841;
	xor.b64  	%rd1842, %rd1728, %rd1840;
	st.local.u64 	[%rd2+72], %rd1842;
	xor.b64  	%rd1843, %rd1748, %rd1840;
	st.local.u64 	[%rd2+112], %rd1843;
	xor.b64  	%rd1844, %rd1768, %rd1840;
	st.local.u64 	[%rd2+152], %rd1844;
	xor.b64  	%rd1845, %rd1788, %rd1840;
	st.local.u64 	[%rd2+192], %rd1845;
	ld.local.u64 	%rd1846, [%rd98];
	shr.u64 	%rd1847, %rd1820, %r299;
	shl.b64 	%rd1848, %rd1820, %r300;
	or.b64  	%rd1849, %rd1848, %rd1847;
	st.local.u64 	[%rd98], %rd1849;
	ld.local.u64 	%rd1850, [%rd100];
	shl.b64 	%rd1851, %rd1846, %r1627;
	shr.u64 	%rd1852, %rd1846, %r301;
	or.b64  	%rd1853, %rd1852, %rd1851;
	st.local.u64 	[%rd100], %rd1853;
	ld.local.u64 	%rd1854, [%rd25];
	shr.u64 	%rd1855, %rd1850, %r303;
	shl.b64 	%rd1856, %rd1850, %r304;
	or.b64  	%rd1857, %rd1856, %rd1855;
	st.local.u64 	[%rd25], %rd1857;
	ld.local.u64 	%rd1858, [%rd102];
	shr.u64 	%rd1859, %rd1854, %r306;
	shl.b64 	%rd1860, %rd1854, %r307;
	or.b64  	%rd1861, %rd1860, %rd1859;
	st.local.u64 	[%rd102], %rd1861;
	ld.local.u64 	%rd1862, [%rd104];
	shr.u64 	%rd1863, %rd1858, %r309;
	shl.b64 	%rd1864, %rd1858, %r310;
	or.b64  	%rd1865, %rd1864, %rd1863;
	st.local.u64 	[%rd104], %rd1865;
	ld.local.u64 	%rd1866, [%rd26];
	shr.u64 	%rd1867, %rd1862, %r312;
	shl.b64 	%rd1868, %rd1862, %r313;
	or.b64  	%rd1869, %rd1868, %rd1867;
	st.local.u64 	[%rd26], %rd1869;
	ld.local.u64 	%rd1870, [%rd106];
	shr.u64 	%rd1871, %rd1866, %r315;
	shl.b64 	%rd1872, %rd1866, %r316;
	or.b64  	%rd1873, %rd1872, %rd1871;
	st.local.u64 	[%rd106], %rd1873;
	ld.local.u64 	%rd1874, [%rd108];
	shr.u64 	%rd1875, %rd1870, %r319;
	shl.b64 	%rd1876, %rd1870, %r320;
	or.b64  	%rd1877, %rd1876, %rd1875;
	st.local.u64 	[%rd108], %rd1877;
	ld.local.u64 	%rd1878, [%rd110];
	shr.u64 	%rd1879, %rd1874, %r322;
	shl.b64 	%rd1880, %rd1874, %r323;
	or.b64  	%rd1881, %rd1880, %rd1879;
	st.local.u64 	[%rd110], %rd1881;
	ld.local.u64 	%rd1882, [%rd112];
	shr.u64 	%rd1883, %rd1878, %r325;
	shl.b64 	%rd1884, %rd1878, %r326;
	or.b64  	%rd1885, %rd1884, %rd1883;
	st.local.u64 	[%rd112], %rd1885;
	ld.local.u64 	%rd1886, [%rd114];
	shr.u64 	%rd1887, %rd1882, %r329;
	shl.b64 	%rd1888, %rd1882, %r330;
	or.b64  	%rd1889, %rd1888, %rd1887;
	st.local.u64 	[%rd114], %rd1889;
	ld.local.u64 	%rd1890, [%rd116];
	shr.u64 	%rd1891, %rd1886, %r332;
	shl.b64 	%rd1892, %rd1886, %r333;
	or.b64  	%rd1893, %rd1892, %rd1891;
	st.local.u64 	[%rd116], %rd1893;
	ld.local.u64 	%rd1894, [%rd27];
	shr.u64 	%rd1895, %rd1890, %r335;
	shl.b64 	%rd1896, %rd1890, %r336;
	or.b64  	%rd1897, %rd1896, %rd1895;
	st.local.u64 	[%rd27], %rd1897;
	ld.local.u64 	%rd1898, [%rd118];
	shr.u64 	%rd1899, %rd1894, %r339;
	shl.b64 	%rd1900, %rd1894, %r340;
	or.b64  	%rd1901, %rd1900, %rd1899;
	st.local.u64 	[%rd118], %rd1901;
	ld.local.u64 	%rd1902, [%rd120];
	shr.u64 	%rd1903, %rd1898, %r342;
	shl.b64 	%rd1904, %rd1898, %r343;
	or.b64  	%rd1905, %rd1904, %rd1903;
	st.local.u64 	[%rd120], %rd1905;
	ld.local.u64 	%rd1906, [%rd122];
	shr.u64 	%rd1907, %rd1902, %r346;
	shl.b64 	%rd1908, %rd1902, %r347;
	or.b64  	%rd1909, %rd1908, %rd1907;
	st.local.u64 	[%rd122], %rd1909;
	ld.local.u64 	%rd1910, [%rd124];
	shr.u64 	%rd1911, %rd1906, %r349;
	shl.b64 	%rd1912, %rd1906, %r350;
	or.b64  	%rd1913, %rd1912, %rd1911;
	st.local.u64 	[%rd124], %rd1913;
	ld.local.u64 	%rd1914, [%rd126];
	shr.u64 	%rd1915, %rd1910, %r352;
	shl.b64 	%rd1916, %rd1910, %r353;
	or.b64  	%rd1917, %rd1916, %rd1915;
	st.local.u64 	[%rd126], %rd1917;
	ld.local.u64 	%rd1918, [%rd128];
	shr.u64 	%rd1919, %rd1914, %r355;
	shl.b64 	%rd1920, %rd1914, %r356;
	or.b64  	%rd1921, %rd1920, %rd1919;
	st.local.u64 	[%rd128], %rd1921;
	ld.local.u64 	%rd1922, [%rd28];
	shr.u64 	%rd1923, %rd1918, %r359;
	shl.b64 	%rd1924, %rd1918, %r360;
	or.b64  	%rd1925, %rd1924, %rd1923;
	st.local.u64 	[%rd28], %rd1925;
	ld.local.u64 	%rd1926, [%rd130];
	shr.u64 	%rd1927, %rd1922, %r362;
	shl.b64 	%rd1928, %rd1922, %r363;
	or.b64  	%rd1929, %rd1928, %rd1927;
	st.local.u64 	[%rd130], %rd1929;
	ld.local.u64 	%rd1930, [%rd132];
	shr.u64 	%rd1931, %rd1926, %r365;
	shl.b64 	%rd1932, %rd1926, %r366;
	or.b64  	%rd1933, %rd1932, %rd1931;
	st.local.u64 	[%rd132], %rd1933;
	ld.local.u64 	%rd1934, [%rd134];
	shr.u64 	%rd1935, %rd1930, %r369;
	shl.b64 	%rd1936, %rd1930, %r370;
	or.b64  	%rd1937, %rd1936, %rd1935;
	st.local.u64 	[%rd134], %rd1937;
	shr.u64 	%rd1938, %rd1934, %r372;
	shl.b64 	%rd1939, %rd1934, %r373;
	or.b64  	%rd1940, %rd1939, %rd1938;
	st.local.u64 	[%rd29], %rd1940;
	ld.local.u64 	%rd1941, [%rd2];
	ld.local.u64 	%rd1942, [%rd2+8];
	ld.local.u64 	%rd1943, [%rd2+16];
	ld.local.u64 	%rd1944, [%rd2+24];
	ld.local.u64 	%rd1945, [%rd2+32];
	not.b64 	%rd1946, %rd1942;
	and.b64  	%rd1947, %rd1943, %rd1946;
	not.b64 	%rd1948, %rd1943;
	and.b64  	%rd1949, %rd1944, %rd1948;
	xor.b64  	%rd1950, %rd1949, %rd1942;
	not.b64 	%rd1951, %rd1944;
	and.b64  	%rd1952, %rd1945, %rd1951;
	xor.b64  	%rd1953, %rd1952, %rd1943;
	not.b64 	%rd1954, %rd1945;
	and.b64  	%rd1955, %rd1941, %rd1954;
	xor.b64  	%rd1956, %rd1955, %rd1944;
	not.b64 	%rd1957, %rd1941;
	and.b64  	%rd1958, %rd1942, %rd1957;
	xor.b64  	%rd1959, %rd1958, %rd1945;
	ld.local.u64 	%rd1960, [%rd2+40];
	ld.local.u64 	%rd1961, [%rd2+48];
	ld.local.u64 	%rd1962, [%rd2+56];
	ld.local.u64 	%rd1963, [%rd2+64];
	ld.local.u64 	%rd1964, [%rd2+72];
	not.b64 	%rd1965, %rd1961;
	and.b64  	%rd1966, %rd1962, %rd1965;
	xor.b64  	%rd1967, %rd1966, %rd1960;
	not.b64 	%rd1968, %rd1962;
	and.b64  	%rd1969, %rd1963, %rd1968;
	xor.b64  	%rd1970, %rd1969, %rd1961;
	not.b64 	%rd1971, %rd1963;
	and.b64  	%rd1972, %rd1964, %rd1971;
	xor.b64  	%rd1973, %rd1972, %rd1962;
	not.b64 	%rd1974, %rd1964;
	and.b64  	%rd1975, %rd1960, %rd1974;
	xor.b64  	%rd1976, %rd1975, %rd1963;
	not.b64 	%rd1977, %rd1960;
	and.b64  	%rd1978, %rd1961, %rd1977;
	xor.b64  	%rd1979, %rd1978, %rd1964;
	ld.local.u64 	%rd1980, [%rd2+80];
	ld.local.u64 	%rd1981, [%rd2+88];
	ld.local.u64 	%rd1982, [%rd2+96];
	ld.local.u64 	%rd1983, [%rd2+104];
	ld.local.u64 	%rd1984, [%rd2+112];
	not.b64 	%rd1985, %rd1981;
	and.b64  	%rd1986, %rd1982, %rd1985;
	xor.b64  	%rd1987, %rd1986, %rd1980;
	not.b64 	%rd1988, %rd1982;
	and.b64  	%rd1989, %rd1983, %rd1988;
	xor.b64  	%rd1990, %rd1989, %rd1981;
	not.b64 	%rd1991, %rd1983;
	and.b64  	%rd1992, %rd1984, %rd1991;
	xor.b64  	%rd1993, %rd1992, %rd1982;
	not.b64 	%rd1994, %rd1984;
	and.b64  	%rd1995, %rd1980, %rd1994;
	xor.b64  	%rd1996, %rd1995, %rd1983;
	not.b64 	%rd1997, %rd1980;
	and.b64  	%rd1998, %rd1981, %rd1997;
	xor.b64  	%rd1999, %rd1998, %rd1984;
	ld.local.u64 	%rd2000, [%rd2+120];
	ld.local.u64 	%rd2001, [%rd2+128];
	ld.local.u64 	%rd2002, [%rd2+136];
	ld.local.u64 	%rd2003, [%rd2+144];
	ld.local.u64 	%rd2004, [%rd2+152];
	not.b64 	%rd2005, %rd2001;
	and.b64  	%rd2006, %rd2002, %rd2005;
	xor.b64  	%rd2007, %rd2006, %rd2000;
	not.b64 	%rd2008, %rd2002;
	and.b64  	%rd2009, %rd2003, %rd2008;
	xor.b64  	%rd2010, %rd2009, %rd2001;
	not.b64 	%rd2011, %rd2003;
	and.b64  	%rd2012, %rd2004, %rd2011;
	xor.b64  	%rd2013, %rd2012, %rd2002;
	not.b64 	%rd2014, %rd2004;
	and.b64  	%rd2015, %rd2000, %rd2014;
	xor.b64  	%rd2016, %rd2015, %rd2003;
	not.b64 	%rd2017, %rd2000;
	and.b64  	%rd2018, %rd2001, %rd2017;
	xor.b64  	%rd2019, %rd2018, %rd2004;
	ld.local.u64 	%rd2020, [%rd2+160];
	ld.local.u64 	%rd2021, [%rd2+168];
	ld.local.u64 	%rd2022, [%rd2+176];
	ld.local.u64 	%rd2023, [%rd2+184];
	ld.local.u64 	%rd2024, [%rd2+192];
	not.b64 	%rd2025, %rd2021;
	and.b64  	%rd2026, %rd2022, %rd2025;
	xor.b64  	%rd2027, %rd2026, %rd2020;
	not.b64 	%rd2028, %rd2022;
	and.b64  	%rd2029, %rd2023, %rd2028;
	xor.b64  	%rd2030, %rd2029, %rd2021;
	not.b64 	%rd2031, %rd2023;
	and.b64  	%rd2032, %rd2024, %rd2031;
	xor.b64  	%rd2033, %rd2032, %rd2022;
	not.b64 	%rd2034, %rd2024;
	and.b64  	%rd2035, %rd2020, %rd2034;
	xor.b64  	%rd2036, %rd2035, %rd2023;
	not.b64 	%rd2037, %rd2020;
	and.b64  	%rd2038, %rd2021, %rd2037;
	xor.b64  	%rd2039, %rd2038, %rd2024;
	ld.const.u64 	%rd2040, [roundConstants+40];
	xor.b64  	%rd2041, %rd1947, %rd2040;
	xor.b64  	%rd2042, %rd2041, %rd1941;
	xor.b64  	%rd2043, %rd1967, %rd1987;
	xor.b64  	%rd2044, %rd2043, %rd2007;
	xor.b64  	%rd2045, %rd2044, %rd2027;
	xor.b64  	%rd2046, %rd2045, %rd2042;
	xor.b64  	%rd2047, %rd1970, %rd1950;
	xor.b64  	%rd2048, %rd2047, %rd1990;
	xor.b64  	%rd2049, %rd2048, %rd2010;
	xor.b64  	%rd2050, %rd2049, %rd2030;
	xor.b64  	%rd2051, %rd1973, %rd1953;
	xor.b64  	%rd2052, %rd2051, %rd1993;
	xor.b64  	%rd2053, %rd2052, %rd2013;
	xor.b64  	%rd2054, %rd2053, %rd2033;
	xor.b64  	%rd2055, %rd1976, %rd1956;
	xor.b64  	%rd2056, %rd2055, %rd1996;
	xor.b64  	%rd2057, %rd2056, %rd2016;
	xor.b64  	%rd2058, %rd2057, %rd2036;
	xor.b64  	%rd2059, %rd1979, %rd1959;
	xor.b64  	%rd2060, %rd2059, %rd1999;
	xor.b64  	%rd2061, %rd2060, %rd2019;
	xor.b64  	%rd2062, %rd2061, %rd2039;
	mov.b64 	{%r474, %r475}, %rd2050;
	shf.l.wrap.b32 	%r476, %r474, %r475, 1;
	shf.l.wrap.b32 	%r477, %r475, %r474, 1;
	mov.b64 	%rd2063, {%r477, %r476};
	xor.b64  	%rd2064, %rd2063, %rd2062;
	xor.b64  	%rd2065, %rd2042, %rd2064;
	st.local.u64 	[%rd2], %rd2065;
	xor.b64  	%rd2066, %rd1967, %rd2064;
	st.local.u64 	[%rd2+40], %rd2066;
	xor.b64  	%rd2067, %rd1987, %rd2064;
	st.local.u64 	[%rd2+80], %rd2067;
	xor.b64  	%rd2068, %rd2007, %rd2064;
	st.local.u64 	[%rd2+120], %rd2068;
	xor.b64  	%rd2069, %rd2027, %rd2064;
	st.local.u64 	[%rd2+160], %rd2069;
	mov.b64 	{%r478, %r479}, %rd2054;
	shf.l.wrap.b32 	%r480, %r478, %r479, 1;
	shf.l.wrap.b32 	%r481, %r479, %r478, 1;
	mov.b64 	%rd2070, {%r481, %r480};
	xor.b64  	%rd2071, %rd2070, %rd2046;
	xor.b64  	%rd2072, %rd1950, %rd2071;
	st.local.u64 	[%rd2+8], %rd2072;
	xor.b64  	%rd2073, %rd1970, %rd2071;
	st.local.u64 	[%rd2+48], %rd2073;
	xor.b64  	%rd2074, %rd1990, %rd2071;
	st.local.u64 	[%rd2+88], %rd2074;
	xor.b64  	%rd2075, %rd2010, %rd2071;
	st.local.u64 	[%rd2+128], %rd2075;
	xor.b64  	%rd2076, %rd2030, %rd2071;
	st.local.u64 	[%rd2+168], %rd2076;
	mov.b64 	{%r482, %r483}, %rd2058;
	shf.l.wrap.b32 	%r484, %r482, %r483, 1;
	shf.l.wrap.b32 	%r485, %r483, %r482, 1;
	mov.b64 	%rd2077, {%r485, %r484};
	xor.b64  	%rd2078, %rd2077, %rd2050;
	xor.b64  	%rd2079, %rd1953, %rd2078;
	st.local.u64 	[%rd2+16], %rd2079;
	xor.b64  	%rd2080, %rd1973, %rd2078;
	st.local.u64 	[%rd2+56], %rd2080;
	xor.b64  	%rd2081, %rd1993, %rd2078;
	st.local.u64 	[%rd2+96], %rd2081;
	xor.b64  	%rd2082, %rd2013, %rd2078;
	st.local.u64 	[%rd2+136], %rd2082;
	xor.b64  	%rd2083, %rd2033, %rd2078;
	st.local.u64 	[%rd2+176], %rd2083;
	mov.b64 	{%r486, %r487}, %rd2062;
	shf.l.wrap.b32 	%r488, %r486, %r487, 1;
	shf.l.wrap.b32 	%r489, %r487, %r486, 1;
	mov.b64 	%rd2084, {%r489, %r488};
	xor.b64  	%rd2085, %rd2084, %rd2054;
	xor.b64  	%rd2086, %rd1956, %rd2085;
	st.local.u64 	[%rd2+24], %rd2086;
	xor.b64  	%rd2087, %rd1976, %rd2085;
	st.local.u64 	[%rd2+64], %rd2087;
	xor.b64  	%rd2088, %rd1996, %rd2085;
	st.local.u64 	[%rd2+104], %rd2088;
	xor.b64  	%rd2089, %rd2016, %rd2085;
	st.local.u64 	[%rd2+144], %rd2089;
	xor.b64  	%rd2090, %rd2036, %rd2085;
	st.local.u64 	[%rd2+184], %rd2090;
	mov.b64 	{%r490, %r491}, %rd2046;
	shf.l.wrap.b32 	%r492, %r490, %r491, 1;
	shf.l.wrap.b32 	%r493, %r491, %r490, 1;
	mov.b64 	%rd2091, {%r493, %r492};
	xor.b64  	%rd2092, %rd2091, %rd2058;
	xor.b64  	%rd2093, %rd1959, %rd2092;
	st.local.u64 	[%rd2+32], %rd2093;
	xor.b64  	%rd2094, %rd1979, %rd2092;
	st.local.u64 	[%rd2+72], %rd2094;
	xor.b64  	%rd2095, %rd1999, %rd2092;
	st.local.u64 	[%rd2+112], %rd2095;
	xor.b64  	%rd2096, %rd2019, %rd2092;
	st.local.u64 	[%rd2+152], %rd2096;
	xor.b64  	%rd2097, %rd2039, %rd2092;
	st.local.u64 	[%rd2+192], %rd2097;
	ld.local.u64 	%rd2098, [%rd98];
	shr.u64 	%rd2099, %rd2072, %r299;
	shl.b64 	%rd2100, %rd2072, %r300;
	or.b64  	%rd2101, %rd2100, %rd2099;
	st.local.u64 	[%rd98], %rd2101;
	ld.local.u64 	%rd2102, [%rd100];
	shl.b64 	%rd2103, %rd2098, %r1627;
	shr.u64 	%rd2104, %rd2098, %r301;
	or.b64  	%rd2105, %rd2104, %rd2103;
	st.local.u64 	[%rd100], %rd2105;
	ld.local.u64 	%rd2106, [%rd25];
	shr.u64 	%rd2107, %rd2102, %r303;
	shl.b64 	%rd2108, %rd2102, %r304;
	or.b64  	%rd2109, %rd2108, %rd2107;
	st.local.u64 	[%rd25], %rd2109;
	ld.local.u64 	%rd2110, [%rd102];
	shr.u64 	%rd2111, %rd2106, %r306;
	shl.b64 	%rd2112, %rd2106, %r307;
	or.b64  	%rd2113, %rd2112, %rd2111;
	st.local.u64 	[%rd102], %rd2113;
	ld.local.u64 	%rd2114, [%rd104];
	shr.u64 	%rd2115, %rd2110, %r309;
	shl.b64 	%rd2116, %rd2110, %r310;
	or.b64  	%rd2117, %rd2116, %rd2115;
	st.local.u64 	[%rd104], %rd2117;
	ld.local.u64 	%rd2118, [%rd26];
	shr.u64 	%rd2119, %rd2114, %r312;
	shl.b64 	%rd2120, %rd2114, %r313;
	or.b64  	%rd2121, %rd2120, %rd2119;
	st.local.u64 	[%rd26], %rd2121;
	ld.local.u64 	%rd2122, [%rd106];
	shr.u64 	%rd2123, %rd2118, %r315;
	shl.b64 	%rd2124, %rd2118, %r316;
	or.b64  	%rd2125, %rd2124, %rd2123;
	st.local.u64 	[%rd106], %rd2125;
	ld.local.u64 	%rd2126, [%rd108];
	shr.u64 	%rd2127, %rd2122, %r319;
	shl.b64 	%rd2128, %rd2122, %r320;
	or.b64  	%rd2129, %rd2128, %rd2127;
	st.local.u64 	[%rd108], %rd2129;
	ld.local.u64 	%rd2130, [%rd110];
	shr.u64 	%rd2131, %rd2126, %r322;
	shl.b64 	%rd2132, %rd2126, %r323;
	or.b64  	%rd2133, %rd2132, %rd2131;
	st.local.u64 	[%rd110], %rd2133;
	ld.local.u64 	%rd2134, [%rd112];
	shr.u64 	%rd2135, %rd2130, %r325;
	shl.b64 	%rd2136, %rd2130, %r326;
	or.b64  	%rd2137, %rd2136, %rd2135;
	st.local.u64 	[%rd112], %rd2137;
	ld.local.u64 	%rd2138, [%rd114];
	shr.u64 	%rd2139, %rd2134, %r329;
	shl.b64 	%rd2140, %rd2134, %r330;
	or.b64  	%rd2141, %rd2140, %rd2139;
	st.local.u64 	[%rd114], %rd2141;
	ld.local.u64 	%rd2142, [%rd116];
	shr.u64 	%rd2143, %rd2138, %r332;
	shl.b64 	%rd2144, %rd2138, %r333;
	or.b64  	%rd2145, %rd2144, %rd2143;
	st.local.u64 	[%rd116], %rd2145;
	ld.local.u64 	%rd2146, [%rd27];
	shr.u64 	%rd2147, %rd2142, %r335;
	shl.b64 	%rd2148, %rd2142, %r336;
	or.b64  	%rd2149, %rd2148, %rd2147;
	st.local.u64 	[%rd27], %rd2149;
	ld.local.u64 	%rd2150, [%rd118];
	shr.u64 	%rd2151, %rd2146, %r339;
	shl.b64 	%rd2152, %rd2146, %r340;
	or.b64  	%rd2153, %rd2152, %rd2151;
	st.local.u64 	[%rd118], %rd2153;
	ld.local.u64 	%rd2154, [%rd120];
	shr.u64 	%rd2155, %rd2150, %r342;
	shl.b64 	%rd2156, %rd2150, %r343;
	or.b64  	%rd2157, %rd2156, %rd2155;
	st.local.u64 	[%rd120], %rd2157;
	ld.local.u64 	%rd2158, [%rd122];
	shr.u64 	%rd2159, %rd2154, %r346;
	shl.b64 	%rd2160, %rd2154, %r347;
	or.b64  	%rd2161, %rd2160, %rd2159;
	st.local.u64 	[%rd122], %rd2161;
	ld.local.u64 	%rd2162, [%rd124];
	shr.u64 	%rd2163, %rd2158, %r349;
	shl.b64 	%rd2164, %rd2158, %r350;
	or.b64  	%rd2165, %rd2164, %rd2163;
	st.local.u64 	[%rd124], %rd2165;
	ld.local.u64 	%rd2166, [%rd126];
	shr.u64 	%rd2167, %rd2162, %r352;
	shl.b64 	%rd2168, %rd2162, %r353;
	or.b64  	%rd2169, %rd2168, %rd2167;
	st.local.u64 	[%rd126], %rd2169;
	ld.local.u64 	%rd2170, [%rd128];
	shr.u64 	%rd2171, %rd2166, %r355;
	shl.b64 	%rd2172, %rd2166, %r356;
	or.b64  	%rd2173, %rd2172, %rd2171;
	st.local.u64 	[%rd128], %rd2173;
	ld.local.u64 	%rd2174, [%rd28];
	shr.u64 	%rd2175, %rd2170, %r359;
	shl.b64 	%rd2176, %rd2170, %r360;
	or.b64  	%rd2177, %rd2176, %rd2175;
	st.local.u64 	[%rd28], %rd2177;
	ld.local.u64 	%rd2178, [%rd130];
	shr.u64 	%rd2179, %rd2174, %r362;
	shl.b64 	%rd2180, %rd2174, %r363;
	or.b64  	%rd2181, %rd2180, %rd2179;
	st.local.u64 	[%rd130], %rd2181;
	ld.local.u64 	%rd2182, [%rd132];
	shr.u64 	%rd2183, %rd2178, %r365;
	shl.b64 	%rd2184, %rd2178, %r366;
	or.b64  	%rd2185, %rd2184, %rd2183;
	st.local.u64 	[%rd132], %rd2185;
	ld.local.u64 	%rd2186, [%rd134];
	shr.u64 	%rd2187, %rd2182, %r369;
	shl.b64 	%rd2188, %rd2182, %r370;
	or.b64  	%rd2189, %rd2188, %rd2187;
	st.local.u64 	[%rd134], %rd2189;
	shr.u64 	%rd2190, %rd2186, %r372;
	shl.b64 	%rd2191, %rd2186, %r373;
	or.b64  	%rd2192, %rd2191, %rd2190;
	st.local.u64 	[%rd29], %rd2192;
	ld.local.u64 	%rd2193, [%rd2];
	ld.local.u64 	%rd2194, [%rd2+8];
	ld.local.u64 	%rd2195, [%rd2+16];
	ld.local.u64 	%rd2196, [%rd2+24];
	ld.local.u64 	%rd2197, [%rd2+32];
	not.b64 	%rd2198, %rd2194;
	and.b64  	%rd2199, %rd2195, %rd2198;
	not.b64 	%rd2200, %rd2195;
	and.b64  	%rd2201, %rd2196, %rd2200;
	xor.b64  	%rd2202, %rd2201, %rd2194;
	not.b64 	%rd2203, %rd2196;
	and.b64  	%rd2204, %rd2197, %rd2203;
	xor.b64  	%rd2205, %rd2204, %rd2195;
	not.b64 	%rd2206, %rd2197;
	and.b64  	%rd2207, %rd2193, %rd2206;
	xor.b64  	%rd2208, %rd2207, %rd2196;
	not.b64 	%rd2209, %rd2193;
	and.b64  	%rd2210, %rd2194, %rd2209;
	xor.b64  	%rd2211, %rd2210, %rd2197;
	ld.local.u64 	%rd2212, [%rd2+40];
	ld.local.u64 	%rd2213, [%rd2+48];
	ld.local.u64 	%rd2214, [%rd2+56];
	ld.local.u64 	%rd2215, [%rd2+64];
	ld.local.u64 	%rd2216, [%rd2+72];
	not.b64 	%rd2217, %rd2213;
	and.b64  	%rd2218, %rd2214, %rd2217;
	xor.b64  	%rd2219, %rd2218, %rd2212;
	not.b64 	%rd2220, %rd2214;
	and.b64  	%rd2221, %rd2215, %rd2220;
	xor.b64  	%rd2222, %rd2221, %rd2213;
	not.b64 	%rd2223, %rd2215;
	and.b64  	%rd2224, %rd2216, %rd2223;
	xor.b64  	%rd2225, %rd2224, %rd2214;
	not.b64 	%rd2226, %rd2216;
	and.b64  	%rd2227, %rd2212, %rd2226;
	xor.b64  	%rd2228, %rd2227, %rd2215;
	not.b64 	%rd2229, %rd2212;
	and.b64  	%rd2230, %rd2213, %rd2229;
	xor.b64  	%rd2231, %rd2230, %rd2216;
	ld.local.u64 	%rd2232, [%rd2+80];
	ld.local.u64 	%rd2233, [%rd2+88];
	ld.local.u64 	%rd2234, [%rd2+96];
	ld.local.u64 	%rd2235, [%rd2+104];
	ld.local.u64 	%rd2236, [%rd2+112];
	not.b64 	%rd2237, %rd2233;
	and.b64  	%rd2238, %rd2234, %rd2237;
	xor.b64  	%rd2239, %rd2238, %rd2232;
	not.b64 	%rd2240, %rd2234;
	and.b64  	%rd2241, %rd2235, %rd2240;
	xor.b64  	%rd2242, %rd2241, %rd2233;
	not.b64 	%rd2243, %rd2235;
	and.b64  	%rd2244, %rd2236, %rd2243;
	xor.b64  	%rd2245, %rd2244, %rd2234;
	not.b64 	%rd2246, %rd2236;
	and.b64  	%rd2247, %rd2232, %rd2246;
	xor.b64  	%rd2248, %rd2247, %rd2235;
	not.b64 	%rd2249, %rd2232;
	and.b64  	%rd2250, %rd2233, %rd2249;
	xor.b64  	%rd2251, %rd2250, %rd2236;
	ld.local.u64 	%rd2252, [%rd2+120];
	ld.local.u64 	%rd2253, [%rd2+128];
	ld.local.u64 	%rd2254, [%rd2+136];
	ld.local.u64 	%rd2255, [%rd2+144];
	ld.local.u64 	%rd2256, [%rd2+152];
	not.b64 	%rd2257, %rd2253;
	and.b64  	%rd2258, %rd2254, %rd2257;
	xor.b64  	%rd2259, %rd2258, %rd2252;
	not.b64 	%rd2260, %rd2254;
	and.b64  	%rd2261, %rd2255, %rd2260;
	xor.b64  	%rd2262, %rd2261, %rd2253;
	not.b64 	%rd2263, %rd2255;
	and.b64  	%rd2264, %rd2256, %rd2263;
	xor.b64  	%rd2265, %rd2264, %rd2254;
	not.b64 	%rd2266, %rd2256;
	and.b64  	%rd2267, %rd2252, %rd2266;
	xor.b64  	%rd2268, %rd2267, %rd2255;
	not.b64 	%rd2269, %rd2252;
	and.b64  	%rd2270, %rd2253, %rd2269;
	xor.b64  	%rd2271, %rd2270, %rd2256;
	ld.local.u64 	%rd2272, [%rd2+160];
	ld.local.u64 	%rd2273, [%rd2+168];
	ld.local.u64 	%rd2274, [%rd2+176];
	ld.local.u64 	%rd2275, [%rd2+184];
	ld.local.u64 	%rd2276, [%rd2+192];
	not.b64 	%rd2277, %rd2273;
	and.b64  	%rd2278, %rd2274, %rd2277;
	xor.b64  	%rd2279, %rd2278, %rd2272;
	not.b64 	%rd2280, %rd2274;
	and.b64  	%rd2281, %rd2275, %rd2280;
	xor.b64  	%rd2282, %rd2281, %rd2273;
	not.b64 	%rd2283, %rd2275;
	and.b64  	%rd2284, %rd2276, %rd2283;
	xor.b64  	%rd2285, %rd2284, %rd2274;
	not.b64 	%rd2286, %rd2276;
	and.b64  	%rd2287, %rd2272, %rd2286;
	xor.b64  	%rd2288, %rd2287, %rd2275;
	not.b64 	%rd2289, %rd2272;
	and.b64  	%rd2290, %rd2273, %rd2289;
	xor.b64  	%rd2291, %rd2290, %rd2276;
	ld.const.u64 	%rd13033, [roundConstants+48];
	xor.b64  	%rd2292, %rd2199, %rd13033;
	xor.b64  	%rd2293, %rd2292, %rd2193;
	xor.b64  	%rd2294, %rd2219, %rd2239;
	xor.b64  	%rd2295, %rd2294, %rd2259;
	xor.b64  	%rd2296, %rd2295, %rd2279;
	xor.b64  	%rd2297, %rd2296, %rd2293;
	xor.b64  	%rd2298, %rd2222, %rd2202;
	xor.b64  	%rd2299, %rd2298, %rd2242;
	xor.b64  	%rd2300, %rd2299, %rd2262;
	xor.b64  	%rd2301, %rd2300, %rd2282;
	xor.b64  	%rd2302, %rd2225, %rd2205;
	xor.b64  	%rd2303, %rd2302, %rd2245;
	xor.b64  	%rd2304, %rd2303, %rd2265;
	xor.b64  	%rd2305, %rd2304, %rd2285;
	xor.b64  	%rd2306, %rd2228, %rd2208;
	xor.b64  	%rd2307, %rd2306, %rd2248;
	xor.b64  	%rd2308, %rd2307, %rd2268;
	xor.b64  	%rd2309, %rd2308, %rd2288;
	xor.b64  	%rd2310, %rd2231, %rd2211;
	xor.b64  	%rd2311, %rd2310, %rd2251;
	xor.b64  	%rd2312, %rd2311, %rd2271;
	xor.b64  	%rd2313, %rd2312, %rd2291;
	mov.b64 	{%r494, %r495}, %rd2301;
	shf.l.wrap.b32 	%r496, %r494, %r495, 1;
	shf.l.wrap.b32 	%r497, %r495, %r494, 1;
	mov.b64 	%rd2314, {%r497, %r496};
	xor.b64  	%rd2315, %rd2314, %rd2313;
	xor.b64  	%rd2316, %rd2293, %rd2315;
	st.local.u64 	[%rd2], %rd2316;
	xor.b64  	%rd2317, %rd2219, %rd2315;
	st.local.u64 	[%rd2+40], %rd2317;
	xor.b64  	%rd2318, %rd2239, %rd2315;
	st.local.u64 	[%rd2+80], %rd2318;
	xor.b64  	%rd2319, %rd2259, %rd2315;
	st.local.u64 	[%rd2+120], %rd2319;
	xor.b64  	%rd2320, %rd2279, %rd2315;
	st.local.u64 	[%rd2+160], %rd2320;
	mov.b64 	{%r498, %r499}, %rd2305;
	shf.l.wrap.b32 	%r500, %r498, %r499, 1;
	shf.l.wrap.b32 	%r501, %r499, %r498, 1;
	mov.b64 	%rd2321, {%r501, %r500};
	xor.b64  	%rd2322, %rd2321, %rd2297;
	xor.b64  	%rd2323, %rd2202, %rd2322;
	st.local.u64 	[%rd2+8], %rd2323;
	xor.b64  	%rd2324, %rd2222, %rd2322;
	st.local.u64 	[%rd2+48], %rd2324;
	xor.b64  	%rd2325, %rd2242, %rd2322;
	st.local.u64 	[%rd2+88], %rd2325;
	xor.b64  	%rd2326, %rd2262, %rd2322;
	st.local.u64 	[%rd2+128], %rd2326;
	xor.b64  	%rd2327, %rd2282, %rd2322;
	st.local.u64 	[%rd2+168], %rd2327;
	mov.b64 	{%r502, %r503}, %rd2309;
	shf.l.wrap.b32 	%r504, %r502, %r503, 1;
	shf.l.wrap.b32 	%r505, %r503, %r502, 1;
	mov.b64 	%rd2328, {%r505, %r504};
	xor.b64  	%rd2329, %rd2328, %rd2301;
	xor.b64  	%rd2330, %rd2205, %rd2329;
	st.local.u64 	[%rd2+16], %rd2330;
	xor.b64  	%rd2331, %rd2225, %rd2329;
	st.local.u64 	[%rd2+56], %rd2331;
	xor.b64  	%rd2332, %rd2245, %rd2329;
	st.local.u64 	[%rd2+96], %rd2332;
	xor.b64  	%rd2333, %rd2265, %rd2329;
	st.local.u64 	[%rd2+136], %rd2333;
	xor.b64  	%rd2334, %rd2285, %rd2329;
	st.local.u64 	[%rd2+176], %rd2334;
	mov.b64 	{%r506, %r507}, %rd2313;
	shf.l.wrap.b32 	%r508, %r506, %r507, 1;
	shf.l.wrap.b32 	%r509, %r507, %r506, 1;
	mov.b64 	%rd2335, {%r509, %r508};
	xor.b64  	%rd2336, %rd2335, %rd2305;
	xor.b64  	%rd2337, %rd2208, %rd2336;
	st.local.u64 	[%rd2+24], %rd2337;
	xor.b64  	%rd2338, %rd2228, %rd2336;
	st.local.u64 	[%rd2+64], %rd2338;
	xor.b64  	%rd2339, %rd2248, %rd2336;
	st.local.u64 	[%rd2+104], %rd2339;
	xor.b64  	%rd2340, %rd2268, %rd2336;
	st.local.u64 	[%rd2+144], %rd2340;
	xor.b64  	%rd2341, %rd2288, %rd2336;
	st.local.u64 	[%rd2+184], %rd2341;
	mov.b64 	{%r510, %r511}, %rd2297;
	shf.l.wrap.b32 	%r512, %r510, %r511, 1;
	shf.l.wrap.b32 	%r513, %r511, %r510, 1;
	mov.b64 	%rd2342, {%r513, %r512};
	xor.b64  	%rd2343, %rd2342, %rd2309;
	xor.b64  	%rd2344, %rd2211, %rd2343;
	st.local.u64 	[%rd2+32], %rd2344;
	xor.b64  	%rd2345, %rd2231, %rd2343;
	st.local.u64 	[%rd2+72], %rd2345;
	xor.b64  	%rd2346, %rd2251, %rd2343;
	st.local.u64 	[%rd2+112], %rd2346;
	xor.b64  	%rd2347, %rd2271, %rd2343;
	st.local.u64 	[%rd2+152], %rd2347;
	xor.b64  	%rd2348, %rd2291, %rd2343;
	st.local.u64 	[%rd2+192], %rd2348;
	ld.local.u64 	%rd2349, [%rd98];
	shr.u64 	%rd2350, %rd2323, %r299;
	shl.b64 	%rd2351, %rd2323, %r300;
	or.b64  	%rd2352, %rd2351, %rd2350;
	st.local.u64 	[%rd98], %rd2352;
	ld.local.u64 	%rd2353, [%rd100];
	shl.b64 	%rd2354, %rd2349, %r1627;
	shr.u64 	%rd2355, %rd2349, %r301;
	or.b64  	%rd2356, %rd2355, %rd2354;
	st.local.u64 	[%rd100], %rd2356;
	ld.local.u64 	%rd2357, [%rd25];
	shr.u64 	%rd2358, %rd2353, %r303;
	shl.b64 	%rd2359, %rd2353, %r304;
	or.b64  	%rd2360, %rd2359, %rd2358;
	st.local.u64 	[%rd25], %rd2360;
	ld.local.u64 	%rd2361, [%rd102];
	shr.u64 	%rd2362, %rd2357, %r306;
	shl.b64 	%rd2363, %rd2357, %r307;
	or.b64  	%rd2364, %rd2363, %rd2362;
	st.local.u64 	[%rd102], %rd2364;
	ld.local.u64 	%rd2365, [%rd104];
	shr.u64 	%rd2366, %rd2361, %r309;
	shl.b64 	%rd2367, %rd2361, %r310;
	or.b64  	%rd2368, %rd2367, %rd2366;
	st.local.u64 	[%rd104], %rd2368;
	ld.local.u64 	%rd2369, [%rd26];
	shr.u64 	%rd2370, %rd2365, %r312;
	shl.b64 	%rd2371, %rd2365, %r313;
	or.b64  	%rd2372, %rd2371, %rd2370;
	st.local.u64 	[%rd26], %rd2372;
	ld.local.u64 	%rd2373, [%rd106];
	shr.u64 	%rd2374, %rd2369, %r315;
	shl.b64 	%rd2375, %rd2369, %r316;
	or.b64  	%rd2376, %rd2375, %rd2374;
	st.local.u64 	[%rd106], %rd2376;
	ld.local.u64 	%rd2377, [%rd108];
	shr.u64 	%rd2378, %rd2373, %r319;
	shl.b64 	%rd2379, %rd2373, %r320;
	or.b64  	%rd2380, %rd2379, %rd2378;
	st.local.u64 	[%rd108], %rd2380;
	ld.local.u64 	%rd2381, [%rd110];
	shr.u64 	%rd2382, %rd2377, %r322;
	shl.b64 	%rd2383, %rd2377, %r323;
	or.b64  	%rd2384, %rd2383, %rd2382;
	st.local.u64 	[%rd110], %rd2384;
	ld.local.u64 	%rd2385, [%rd112];
	shr.u64 	%rd2386, %rd2381, %r325;
	shl.b64 	%rd2387, %rd2381, %r326;
	or.b64  	%rd2388, %rd2387, %rd2386;
	st.local.u64 	[%rd112], %rd2388;
	ld.local.u64 	%rd2389, [%rd114];
	shr.u64 	%rd2390, %rd2385, %r329;
	shl.b64 	%rd2391, %rd2385, %r330;
	or.b64  	%rd2392, %rd2391, %rd2390;
	st.local.u64 	[%rd114], %rd2392;
	ld.local.u64 	%rd2393, [%rd116];
	shr.u64 	%rd2394, %rd2389, %r332;
	shl.b64 	%rd2395, %rd2389, %r333;
	or.b64  	%rd2396, %rd2395, %rd2394;
	st.local.u64 	[%rd116], %rd2396;
	ld.local.u64 	%rd2397, [%rd27];
	shr.u64 	%rd2398, %rd2393, %r335;
	shl.b64 	%rd2399, %rd2393, %r336;
	or.b64  	%rd2400, %rd2399, %rd2398;
	st.local.u64 	[%rd27], %rd2400;
	ld.local.u64 	%rd2401, [%rd118];
	shr.u64 	%rd2402, %rd2397, %r339;
	shl.b64 	%rd2403, %rd2397, %r340;
	or.b64  	%rd2404, %rd2403, %rd2402;
	st.local.u64 	[%rd118], %rd2404;
	ld.local.u64 	%rd2405, [%rd120];
	shr.u64 	%rd2406, %rd2401, %r342;
	shl.b64 	%rd2407, %rd2401, %r343;
	or.b64  	%rd2408, %rd2407, %rd2406;
	st.local.u64 	[%rd120], %rd2408;
	ld.local.u64 	%rd2409, [%rd122];
	shr.u64 	%rd2410, %rd2405, %r346;
	shl.b64 	%rd2411, %rd2405, %r347;
	or.b64  	%rd2412, %rd2411, %rd2410;
	st.local.u64 	[%rd122], %rd2412;
	ld.local.u64 	%rd2413, [%rd124];
	shr.u64 	%rd2414, %rd2409, %r349;
	shl.b64 	%rd2415, %rd2409, %r350;
	or.b64  	%rd2416, %rd2415, %rd2414;
	st.local.u64 	[%rd124], %rd2416;
	ld.local.u64 	%rd2417, [%rd126];
	shr.u64 	%rd2418, %rd2413, %r352;
	shl.b64 	%rd2419, %rd2413, %r353;
	or.b64  	%rd2420, %rd2419, %rd2418;
	st.local.u64 	[%rd126], %rd2420;
	ld.local.u64 	%rd2421, [%rd128];
	shr.u64 	%rd2422, %rd2417, %r355;
	shl.b64 	%rd2423, %rd2417, %r356;
	or.b64  	%rd2424, %rd2423, %rd2422;
	st.local.u64 	[%rd128], %rd2424;
	ld.local.u64 	%rd2425, [%rd28];
	shr.u64 	%rd2426, %rd2421, %r359;
	shl.b64 	%rd2427, %rd2421, %r360;
	or.b64  	%rd2428, %rd2427, %rd2426;
	st.local.u64 	[%rd28], %rd2428;
	ld.local.u64 	%rd2429, [%rd130];
	shr.u64 	%rd2430, %rd2425, %r362;
	shl.b64 	%rd2431, %rd2425, %r363;
	or.b64  	%rd2432, %rd2431, %rd2430;
	st.local.u64 	[%rd130], %rd2432;
	ld.local.u64 	%rd2433, [%rd132];
	shr.u64 	%rd2434, %rd2429, %r365;
	shl.b64 	%rd2435, %rd2429, %r366;
	or.b64  	%rd2436, %rd2435, %rd2434;
	st.local.u64 	[%rd132], %rd2436;
	ld.local.u64 	%rd2437, [%rd134];
	shr.u64 	%rd2438, %rd2433, %r369;
	shl.b64 	%rd2439, %rd2433, %r370;
	or.b64  	%rd2440, %rd2439, %rd2438;
	st.local.u64 	[%rd134], %rd2440;
	shr.u64 	%rd2441, %rd2437, %r372;
	shl.b64 	%rd2442, %rd2437, %r373;
	or.b64  	%rd2443, %rd2442, %rd2441;
	st.local.u64 	[%rd29], %rd2443;
	ld.local.u64 	%rd2444, [%rd2];
	ld.local.u64 	%rd2445, [%rd2+8];
	ld.local.u64 	%rd2446, [%rd2+16];
	ld.local.u64 	%rd2447, [%rd2+24];
	ld.local.u64 	%rd2448, [%rd2+32];
	not.b64 	%rd2449, %rd2445;
	and.b64  	%rd2450, %rd2446, %rd2449;
	not.b64 	%rd2451, %rd2446;
	and.b64  	%rd2452, %rd2447, %rd2451;
	xor.b64  	%rd2453, %rd2452, %rd2445;
	not.b64 	%rd2454, %rd2447;
	and.b64  	%rd2455, %rd2448, %rd2454;
	xor.b64  	%rd2456, %rd2455, %rd2446;
	not.b64 	%rd2457, %rd2448;
	and.b64  	%rd2458, %rd2444, %rd2457;
	xor.b64  	%rd2459, %rd2458, %rd2447;
	not.b64 	%rd2460, %rd2444;
	and.b64  	%rd2461, %rd2445, %rd2460;
	xor.b64  	%rd2462, %rd2461, %rd2448;
	ld.local.u64 	%rd2463, [%rd2+40];
	ld.local.u64 	%rd2464, [%rd2+48];
	ld.local.u64 	%rd2465, [%rd2+56];
	ld.local.u64 	%rd2466, [%rd2+64];
	ld.local.u64 	%rd2467, [%rd2+72];
	not.b64 	%rd2468, %rd2464;
	and.b64  	%rd2469, %rd2465, %rd2468;
	xor.b64  	%rd2470, %rd2469, %rd2463;
	not.b64 	%rd2471, %rd2465;
	and.b64  	%rd2472, %rd2466, %rd2471;
	xor.b64  	%rd2473, %rd2472, %rd2464;
	not.b64 	%rd2474, %rd2466;
	and.b64  	%rd2475, %rd2467, %rd2474;
	xor.b64  	%rd2476, %rd2475, %rd2465;
	not.b64 	%rd2477, %rd2467;
	and.b64  	%rd2478, %rd2463, %rd2477;
	xor.b64  	%rd2479, %rd2478, %rd2466;
	not.b64 	%rd2480, %rd2463;
	and.b64  	%rd2481, %rd2464, %rd2480;
	xor.b64  	%rd2482, %rd2481, %rd2467;
	ld.local.u64 	%rd2483, [%rd2+80];
	ld.local.u64 	%rd2484, [%rd2+88];
	ld.local.u64 	%rd2485, [%rd2+96];
	ld.local.u64 	%rd2486, [%rd2+104];
	ld.local.u64 	%rd2487, [%rd2+112];
	not.b64 	%rd2488, %rd2484;
	and.b64  	%rd2489, %rd2485, %rd2488;
	xor.b64  	%rd2490, %rd2489, %rd2483;
	not.b64 	%rd2491, %rd2485;
	and.b64  	%rd2492, %rd2486, %rd2491;
	xor.b64  	%rd2493, %rd2492, %rd2484;
	not.b64 	%rd2494, %rd2486;
	and.b64  	%rd2495, %rd2487, %rd2494;
	xor.b64  	%rd2496, %rd2495, %rd2485;
	not.b64 	%rd2497, %rd2487;
	and.b64  	%rd2498, %rd2483, %rd2497;
	xor.b64  	%rd2499, %rd2498, %rd2486;
	not.b64 	%rd2500, %rd2483;
	and.b64  	%rd2501, %rd2484, %rd2500;
	xor.b64  	%rd2502, %rd2501, %rd2487;
	ld.local.u64 	%rd2503, [%rd2+120];
	ld.local.u64 	%rd2504, [%rd2+128];
	ld.local.u64 	%rd2505, [%rd2+136];
	ld.local.u64 	%rd2506, [%rd2+144];
	ld.local.u64 	%rd2507, [%rd2+152];
	not.b64 	%rd2508, %rd2504;
	and.b64  	%rd2509, %rd2505, %rd2508;
	xor.b64  	%rd2510, %rd2509, %rd2503;
	not.b64 	%rd2511, %rd2505;
	and.b64  	%rd2512, %rd2506, %rd2511;
	xor.b64  	%rd2513, %rd2512, %rd2504;
	not.b64 	%rd2514, %rd2506;
	and.b64  	%rd2515, %rd2507, %rd2514;
	xor.b64  	%rd2516, %rd2515, %rd2505;
	not.b64 	%rd2517, %rd2507;
	and.b64  	%rd2518, %rd2503, %rd2517;
	xor.b64  	%rd2519, %rd2518, %rd2506;
	not.b64 	%rd2520, %rd2503;
	and.b64  	%rd2521, %rd2504, %rd2520;
	xor.b64  	%rd2522, %rd2521, %rd2507;
	ld.local.u64 	%rd2523, [%rd2+160];
	ld.local.u64 	%rd2524, [%rd2+168];
	ld.local.u64 	%rd2525, [%rd2+176];
	ld.local.u64 	%rd2526, [%rd2+184];
	ld.local.u64 	%rd2527, [%rd2+192];
	not.b64 	%rd2528, %rd2524;
	and.b64  	%rd2529, %rd2525, %rd2528;
	xor.b64  	%rd2530, %rd2529, %rd2523;
	not.b64 	%rd2531, %rd2525;
	and.b64  	%rd2532, %rd2526, %rd2531;
	xor.b64  	%rd2533, %rd2532, %rd2524;
	not.b64 	%rd2534, %rd2526;
	and.b64  	%rd2535, %rd2527, %rd2534;
	xor.b64  	%rd2536, %rd2535, %rd2525;
	not.b64 	%rd2537, %rd2527;
	and.b64  	%rd2538, %rd2523, %rd2537;
	xor.b64  	%rd2539, %rd2538, %rd2526;
	not.b64 	%rd2540, %rd2523;
	and.b64  	%rd2541, %rd2524, %rd2540;
	xor.b64  	%rd2542, %rd2541, %rd2527;
	ld.const.u64 	%rd13028, [roundConstants+56];
	xor.b64  	%rd2543, %rd2450, %rd13028;
	xor.b64  	%rd2544, %rd2543, %rd2444;
	xor.b64  	%rd2545, %rd2470, %rd2490;
	xor.b64  	%rd2546, %rd2545, %rd2510;
	xor.b64  	%rd2547, %rd2546, %rd2530;
	xor.b64  	%rd2548, %rd2547, %rd2544;
	xor.b64  	%rd2549, %rd2473, %rd2453;
	xor.b64  	%rd2550, %rd2549, %rd2493;
	xor.b64  	%rd2551, %rd2550, %rd2513;
	xor.b64  	%rd2552, %rd2551, %rd2533;
	xor.b64  	%rd2553, %rd2476, %rd2456;
	xor.b64  	%rd2554, %rd2553, %rd2496;
	xor.b64  	%rd2555, %rd2554, %rd2516;
	xor.b64  	%rd2556, %rd2555, %rd2536;
	xor.b64  	%rd2557, %rd2479, %rd2459;
	xor.b64  	%rd2558, %rd2557, %rd2499;
	xor.b64  	%rd2559, %rd2558, %rd2519;
	xor.b64  	%rd2560, %rd2559, %rd2539;
	xor.b64  	%rd2561, %rd2482, %rd2462;
	xor.b64  	%rd2562, %rd2561, %rd2502;
	xor.b64  	%rd2563, %rd2562, %rd2522;
	xor.b64  	%rd2564, %rd2563, %rd2542;
	mov.b64 	{%r514, %r515}, %rd2552;
	shf.l.wrap.b32 	%r516, %r514, %r515, 1;
	shf.l.wrap.b32 	%r517, %r515, %r514, 1;
	mov.b64 	%rd2565, {%r517, %r516};
	xor.b64  	%rd2566, %rd2565, %rd2564;
	xor.b64  	%rd2567, %rd2544, %rd2566;
	st.local.u64 	[%rd2], %rd2567;
	xor.b64  	%rd2568, %rd2470, %rd2566;
	st.local.u64 	[%rd2+40], %rd2568;
	xor.b64  	%rd2569, %rd2490, %rd2566;
	st.local.u64 	[%rd2+80], %rd2569;
	xor.b64  	%rd2570, %rd2510, %rd2566;
	st.local.u64 	[%rd2+120], %rd2570;
	xor.b64  	%rd2571, %rd2530, %rd2566;
	st.local.u64 	[%rd2+160], %rd2571;
	mov.b64 	{%r518, %r519}, %rd2556;
	shf.l.wrap.b32 	%r520, %r518, %r519, 1;
	shf.l.wrap.b32 	%r521, %r519, %r518, 1;
	mov.b64 	%rd2572, {%r521, %r520};
	xor.b64  	%rd2573, %rd2572, %rd2548;
	xor.b64  	%rd2574, %rd2453, %rd2573;
	st.local.u64 	[%rd2+8], %rd2574;
	xor.b64  	%rd2575, %rd2473, %rd2573;
	st.local.u64 	[%rd2+48], %rd2575;
	xor.b64  	%rd2576, %rd2493, %rd2573;
	st.local.u64 	[%rd2+88], %rd2576;
	xor.b64  	%rd2577, %rd2513, %rd2573;
	st.local.u64 	[%rd2+128], %rd2577;
	xor.b64  	%rd2578, %rd2533, %rd2573;
	st.local.u64 	[%rd2+168], %rd2578;
	mov.b64 	{%r522, %r523}, %rd2560;
	shf.l.wrap.b32 	%r524, %r522, %r523, 1;
	shf.l.wrap.b32 	%r525, %r523, %r522, 1;
	mov.b64 	%rd2579, {%r525, %r524};
	xor.b64  	%rd2580, %rd2579, %rd2552;
	xor.b64  	%rd2581, %rd2456, %rd2580;
	st.local.u64 	[%rd2+16], %rd2581;
	xor.b64  	%rd2582, %rd2476, %rd2580;
	st.local.u64 	[%rd2+56], %rd2582;
	xor.b64  	%rd2583, %rd2496, %rd2580;
	st.local.u64 	[%rd2+96], %rd2583;
	xor.b64  	%rd2584, %rd2516, %rd2580;
	st.local.u64 	[%rd2+136], %rd2584;
	xor.b64  	%rd2585, %rd2536, %rd2580;
	st.local.u64 	[%rd2+176], %rd2585;
	mov.b64 	{%r526, %r527}, %rd2564;
	shf.l.wrap.b32 	%r528, %r526, %r527, 1;
	shf.l.wrap.b32 	%r529, %r527, %r526, 1;
	mov.b64 	%rd2586, {%r529, %r528};
	xor.b64  	%rd2587, %rd2586, %rd2556;
	xor.b64  	%rd2588, %rd2459, %rd2587;
	st.local.u64 	[%rd2+24], %rd2588;
	xor.b64  	%rd2589, %rd2479, %rd2587;
	st.local.u64 	[%rd2+64], %rd2589;
	xor.b64  	%rd2590, %rd2499, %rd2587;
	st.local.u64 	[%rd2+104], %rd2590;
	xor.b64  	%rd2591, %rd2519, %rd2587;
	st.local.u64 	[%rd2+144], %rd2591;
	xor.b64  	%rd2592, %rd2539, %rd2587;
	st.local.u64 	[%rd2+184], %rd2592;
	mov.b64 	{%r530, %r531}, %rd2548;
	shf.l.wrap.b32 	%r532, %r530, %r531, 1;
	shf.l.wrap.b32 	%r533, %r531, %r530, 1;
	mov.b64 	%rd2593, {%r533, %r532};
	xor.b64  	%rd2594, %rd2593, %rd2560;
	xor.b64  	%rd2595, %rd2462, %rd2594;
	st.local.u64 	[%rd2+32], %rd2595;
	xor.b64  	%rd2596, %rd2482, %rd2594;
	st.local.u64 	[%rd2+72], %rd2596;
	xor.b64  	%rd2597, %rd2502, %rd2594;
	st.local.u64 	[%rd2+112], %rd2597;
	xor.b64  	%rd2598, %rd2522, %rd2594;
	st.local.u64 	[%rd2+152], %rd2598;
	xor.b64  	%rd2599, %rd2542, %rd2594;
	st.local.u64 	[%rd2+192], %rd2599;
	ld.local.u64 	%rd2600, [%rd98];
	shr.u64 	%rd2601, %rd2574, %r299;
	shl.b64 	%rd2602, %rd2574, %r300;
	or.b64  	%rd2603, %rd2602, %rd2601;
	st.local.u64 	[%rd98], %rd2603;
	ld.local.u64 	%rd2604, [%rd100];
	shl.b64 	%rd2605, %rd2600, %r1627;
	shr.u64 	%rd2606, %rd2600, %r301;
	or.b64  	%rd2607, %rd2606, %rd2605;
	st.local.u64 	[%rd100], %rd2607;
	ld.local.u64 	%rd2608, [%rd25];
	shr.u64 	%rd2609, %rd2604, %r303;
	shl.b64 	%rd2610, %rd2604, %r304;
	or.b64  	%rd2611, %rd2610, %rd2609;
	st.local.u64 	[%rd25], %rd2611;
	ld.local.u64 	%rd2612, [%rd102];
	shr.u64 	%rd2613, %rd2608, %r306;
	shl.b64 	%rd2614, %rd2608, %r307;
	or.b64  	%rd2615, %rd2614, %rd2613;
	st.local.u64 	[%rd102], %rd2615;
	ld.local.u64 	%rd2616, [%rd104];
	shr.u64 	%rd2617, %rd2612, %r309;
	shl.b64 	%rd2618, %rd2612, %r310;
	or.b64  	%rd2619, %rd2618, %rd2617;
	st.local.u64 	[%rd104], %rd2619;
	ld.local.u64 	%rd2620, [%rd26];
	shr.u64 	%rd2621, %rd2616, %r312;
	shl.b64 	%rd2622, %rd2616, %r313;
	or.b64  	%rd2623, %rd2622, %rd2621;
	st.local.u64 	[%rd26], %rd2623;
	ld.local.u64 	%rd2624, [%rd106];
	shr.u64 	%rd2625, %rd2620, %r315;
	shl.b64 	%rd2626, %rd2620, %r316;
	or.b64  	%rd2627, %rd2626, %rd2625;
	st.local.u64 	[%rd106], %rd2627;
	ld.local.u64 	%rd2628, [%rd108];
	shr.u64 	%rd2629, %rd2624, %r319;
	shl.b64 	%rd2630, %rd2624, %r320;
	or.b64  	%rd2631, %rd2630, %rd2629;
	st.local.u64 	[%rd108], %rd2631;
	ld.local.u64 	%rd2632, [%rd110];
	shr.u64 	%rd2633, %rd2628, %r322;
	shl.b64 	%rd2634, %rd2628, %r323;
	or.b64  	%rd2635, %rd2634, %rd2633;
	st.local.u64 	[%rd110], %rd2635;
	ld.local.u64 	%rd2636, [%rd112];
	shr.u64 	%rd2637, %rd2632, %r325;
	shl.b64 	%rd2638, %rd2632, %r326;
	or.b64  	%rd2639, %rd2638, %rd2637;
	st.local.u64 	[%rd112], %rd2639;
	ld.local.u64 	%rd2640, [%rd114];
	shr.u64 	%rd2641, %rd2636, %r329;
	shl.b64 	%rd2642, %rd2636, %r330;
	or.b64  	%rd2643, %rd2642, %rd2641;
	st.local.u64 	[%rd114], %rd2643;
	ld.local.u64 	%rd2644, [%rd116];
	shr.u64 	%rd2645, %rd2640, %r332;
	shl.b64 	%rd2646, %rd2640, %r333;
	or.b64  	%rd2647, %rd2646, %rd2645;
	st.local.u64 	[%rd116], %rd2647;
	ld.local.u64 	%rd2648, [%rd27];
	shr.u64 	%rd2649, %rd2644, %r335;
	shl.b64 	%rd2650, %rd2644, %r336;
	or.b64  	%rd2651, %rd2650, %rd2649;
	st.local.u64 	[%rd27], %rd2651;
	ld.local.u64 	%rd2652, [%rd118];
	shr.u64 	%rd2653, %rd2648, %r339;
	shl.b64 	%rd2654, %rd2648, %r340;
	or.b64  	%rd2655, %rd2654, %rd2653;
	st.local.u64 	[%rd118], %rd2655;
	ld.local.u64 	%rd2656, [%rd120];
	shr.u64 	%rd2657, %rd2652, %r342;
	shl.b64 	%rd2658, %rd2652, %r343;
	or.b64  	%rd2659, %rd2658, %rd2657;
	st.local.u64 	[%rd120], %rd2659;
	ld.local.u64 	%rd2660, [%rd122];
	shr.u64 	%rd2661, %rd2656, %r346;
	shl.b64 	%rd2662, %rd2656, %r347;
	or.b64  	%rd2663, %rd2662, %rd2661;
	st.local.u64 	[%rd122], %rd2663;
	ld.local.u64 	%rd2664, [%rd124];
	shr.u64 	%rd2665, %rd2660, %r349;
	shl.b64 	%rd2666, %rd2660, %r350;
	or.b64  	%rd2667, %rd2666, %rd2665;
	st.local.u64 	[%rd124], %rd2667;
	ld.local.u64 	%rd2668, [%rd126];
	shr.u64 	%rd2669, %rd2664, %r352;
	shl.b64 	%rd2670, %rd2664, %r353;
	or.b64  	%rd2671, %rd2670, %rd2669;
	st.local.u64 	[%rd126], %rd2671;
	ld.local.u64 	%rd2672, [%rd128];
	shr.u64 	%rd2673, %rd2668, %r355;
	shl.b64 	%rd2674, %rd2668, %r356;
	or.b64  	%rd2675, %rd2674, %rd2673;
	st.local.u64 	[%rd128], %rd2675;
	ld.local.u64 	%rd2676, [%rd28];
	shr.u64 	%rd2677, %rd2672, %r359;
	shl.b64 	%rd2678, %rd2672, %r360;
	or.b64  	%rd2679, %rd2678, %rd2677;
	st.local.u64 	[%rd28], %rd2679;
	ld.local.u64 	%rd2680, [%rd130];
	shr.u64 	%rd2681, %rd2676, %r362;
	shl.b64 	%rd2682, %rd2676, %r363;
	or.b64  	%rd2683, %rd2682, %rd2681;
	st.local.u64 	[%rd130], %rd2683;
	ld.local.u64 	%rd2684, [%rd132];
	shr.u64 	%rd2685, %rd2680, %r365;
	shl.b64 	%rd2686, %rd2680, %r366;
	or.b64  	%rd2687, %rd2686, %rd2685;
	st.local.u64 	[%rd132], %rd2687;
	ld.local.u64 	%rd2688, [%rd134];
	shr.u64 	%rd2689, %rd2684, %r369;
	shl.b64 	%rd2690, %rd2684, %r370;
	or.b64  	%rd2691, %rd2690, %rd2689;
	st.local.u64 	[%rd134], %rd2691;
	shr.u64 	%rd2692, %rd2688, %r372;
	shl.b64 	%rd2693, %rd2688, %r373;
	or.b64  	%rd2694, %rd2693, %rd2692;
	st.local.u64 	[%rd29], %rd2694;
	ld.local.u64 	%rd2695, [%rd2];
	ld.local.u64 	%rd2696, [%rd2+8];
	ld.local.u64 	%rd2697, [%rd2+16];
	ld.local.u64 	%rd2698, [%rd2+24];
	ld.local.u64 	%rd2699, [%rd2+32];
	not.b64 	%rd2700, %rd2696;
	and.b64  	%rd2701, %rd2697, %rd2700;
	not.b64 	%rd2702, %rd2697;
	and.b64  	%rd2703, %rd2698, %rd2702;
	xor.b64  	%rd2704, %rd2703, %rd2696;
	not.b64 	%rd2705, %rd2698;
	and.b64  	%rd2706, %rd2699, %rd2705;
	xor.b64  	%rd2707, %rd2706, %rd2697;
	not.b64 	%rd2708, %rd2699;
	and.b64  	%rd2709, %rd2695, %rd2708;
	xor.b64  	%rd2710, %rd2709, %rd2698;
	not.b64 	%rd2711, %rd2695;
	and.b64  	%rd2712, %rd2696, %rd2711;
	xor.b64  	%rd2713, %rd2712, %rd2699;
	ld.local.u64 	%rd2714, [%rd2+40];
	ld.local.u64 	%rd2715, [%rd2+48];
	ld.local.u64 	%rd2716, [%rd2+56];
	ld.local.u64 	%rd2717, [%rd2+64];
	ld.local.u64 	%rd2718, [%rd2+72];
	not.b64 	%rd2719, %rd2715;
	and.b64  	%rd2720, %rd2716, %rd2719;
	xor.b64  	%rd2721, %rd2720, %rd2714;
	not.b64 	%rd2722, %rd2716;
	and.b64  	%rd2723, %rd2717, %rd2722;
	xor.b64  	%rd2724, %rd2723, %rd2715;
	not.b64 	%rd2725, %rd2717;
	and.b64  	%rd2726, %rd2718, %rd2725;
	xor.b64  	%rd2727, %rd2726, %rd2716;
	not.b64 	%rd2728, %rd2718;
	and.b64  	%rd2729, %rd2714, %rd2728;
	xor.b64  	%rd2730, %rd2729, %rd2717;
	not.b64 	%rd2731, %rd2714;
	and.b64  	%rd2732, %rd2715, %rd2731;
	xor.b64  	%rd2733, %rd2732, %rd2718;
	ld.local.u64 	%rd2734, [%rd2+80];
	ld.local.u64 	%rd2735, [%rd2+88];
	ld.local.u64 	%rd2736, [%rd2+96];
	ld.local.u64 	%rd2737, [%rd2+104];
	ld.local.u64 	%rd2738, [%rd2+112];
	not.b64 	%rd2739, %rd2735;
	and.b64  	%rd2740, %rd2736, %rd2739;
	xor.b64  	%rd2741, %rd2740, %rd2734;
	not.b64 	%rd2742, %rd2736;
	and.b64  	%rd2743, %rd2737, %rd2742;
	xor.b64  	%rd2744, %rd2743, %rd2735;
	not.b64 	%rd2745, %rd2737;
	and.b64  	%rd2746, %rd2738, %rd2745;
	xor.b64  	%rd2747, %rd2746, %rd2736;
	not.b64 	%rd2748, %rd2738;
	and.b64  	%rd2749, %rd2734, %rd2748;
	xor.b64  	%rd2750, %rd2749, %rd2737;
	not.b64 	%rd2751, %rd2734;
	and.b64  	%rd2752, %rd2735, %rd2751;
	xor.b64  	%rd2753, %rd2752, %rd2738;
	ld.local.u64 	%rd2754, [%rd2+120];
	ld.local.u64 	%rd2755, [%rd2+128];
	ld.local.u64 	%rd2756, [%rd2+136];
	ld.local.u64 	%rd2757, [%rd2+144];
	ld.local.u64 	%rd2758, [%rd2+152];
	not.b64 	%rd2759, %rd2755;
	and.b64  	%rd2760, %rd2756, %rd2759;
	xor.b64  	%rd2761, %rd2760, %rd2754;
	not.b64 	%rd2762, %rd2756;
	and.b64  	%rd2763, %rd2757, %rd2762;
	xor.b64  	%rd2764, %rd2763, %rd2755;
	not.b64 	%rd2765, %rd2757;
	and.b64  	%rd2766, %rd2758, %rd2765;
	xor.b64  	%rd2767, %rd2766, %rd2756;
	not.b64 	%rd2768, %rd2758;
	and.b64  	%rd2769, %rd2754, %rd2768;
	xor.b64  	%rd2770, %rd2769, %rd2757;
	not.b64 	%rd2771, %rd2754;
	and.b64  	%rd2772, %rd2755, %rd2771;
	xor.b64  	%rd2773, %rd2772, %rd2758;
	ld.local.u64 	%rd2774, [%rd2+160];
	ld.local.u64 	%rd2775, [%rd2+168];
	ld.local.u64 	%rd2776, [%rd2+176];
	ld.local.u64 	%rd2777, [%rd2+184];
	ld.local.u64 	%rd2778, [%rd2+192];
	not.b64 	%rd2779, %rd2775;
	and.b64  	%rd2780, %rd2776, %rd2779;
	xor.b64  	%rd2781, %rd2780, %rd2774;
	not.b64 	%rd2782, %rd2776;
	and.b64  	%rd2783, %rd2777, %rd2782;
	xor.b64  	%rd2784, %rd2783, %rd2775;
	not.b64 	%rd2785, %rd2777;
	and.b64  	%rd2786, %rd2778, %rd2785;
	xor.b64  	%rd2787, %rd2786, %rd2776;
	not.b64 	%rd2788, %rd2778;
	and.b64  	%rd2789, %rd2774, %rd2788;
	xor.b64  	%rd2790, %rd2789, %rd2777;
	not.b64 	%rd2791, %rd2774;
	and.b64  	%rd2792, %rd2775, %rd2791;
	xor.b64  	%rd2793, %rd2792, %rd2778;
	ld.const.u64 	%rd13032, [roundConstants+64];
	xor.b64  	%rd2794, %rd2701, %rd13032;
	xor.b64  	%rd2795, %rd2794, %rd2695;
	xor.b64  	%rd2796, %rd2721, %rd2741;
	xor.b64  	%rd2797, %rd2796, %rd2761;
	xor.b64  	%rd2798, %rd2797, %rd2781;
	xor.b64  	%rd2799, %rd2798, %rd2795;
	xor.b64  	%rd2800, %rd2724, %rd2704;
	xor.b64  	%rd2801, %rd2800, %rd2744;
	xor.b64  	%rd2802, %rd2801, %rd2764;
	xor.b64  	%rd2803, %rd2802, %rd2784;
	xor.b64  	%rd2804, %rd2727, %rd2707;
	xor.b64  	%rd2805, %rd2804, %rd2747;
	xor.b64  	%rd2806, %rd2805, %rd2767;
	xor.b64  	%rd2807, %rd2806, %rd2787;
	xor.b64  	%rd2808, %rd2730, %rd2710;
	xor.b64  	%rd2809, %rd2808, %rd2750;
	xor.b64  	%rd2810, %rd2809, %rd2770;
	xor.b64  	%rd2811, %rd2810, %rd2790;
	xor.b64  	%rd2812, %rd2733, %rd2713;
	xor.b64  	%rd2813, %rd2812, %rd2753;
	xor.b64  	%rd2814, %rd2813, %rd2773;
	xor.b64  	%rd2815, %rd2814, %rd2793;
	mov.b64 	{%r534, %r535}, %rd2803;
	shf.l.wrap.b32 	%r536, %r534, %r535, 1;
	shf.l.wrap.b32 	%r537, %r535, %r534, 1;
	mov.b64 	%rd2816, {%r537, %r536};
	xor.b64  	%rd2817, %rd2816, %rd2815;
	xor.b64  	%rd2818, %rd2795, %rd2817;
	st.local.u64 	[%rd2], %rd2818;
	xor.b64  	%rd2819, %rd2721, %rd2817;
	st.local.u64 	[%rd2+40], %rd2819;
	xor.b64  	%rd2820, %rd2741, %rd2817;
	st.local.u64 	[%rd2+80], %rd2820;
	xor.b64  	%rd2821, %rd2761, %rd2817;
	st.local.u64 	[%rd2+120], %rd2821;
	xor.b64  	%rd2822, %rd2781, %rd2817;
	st.local.u64 	[%rd2+160], %rd2822;
	mov.b64 	{%r538, %r539}, %rd2807;
	shf.l.wrap.b32 	%r540, %r538, %r539, 1;
	shf.l.wrap.b32 	%r541, %r539, %r538, 1;
	mov.b64 	%rd2823, {%r541, %r540};
	xor.b64  	%rd2824, %rd2823, %rd2799;
	xor.b64  	%rd2825, %rd2704, %rd2824;
	st.local.u64 	[%rd2+8], %rd2825;
	xor.b64  	%rd2826, %rd2724, %rd2824;
	st.local.u64 	[%rd2+48], %rd2826;
	xor.b64  	%rd2827, %rd2744, %rd2824;
	st.local.u64 	[%rd2+88], %rd2827;
	xor.b64  	%rd2828, %rd2764, %rd2824;
	st.local.u64 	[%rd2+128], %rd2828;
	xor.b64  	%rd2829, %rd2784, %rd2824;
	st.local.u64 	[%rd2+168], %rd2829;
	mov.b64 	{%r542, %r543}, %rd2811;
	shf.l.wrap.b32 	%r544, %r542, %r543, 1;
	shf.l.wrap.b32 	%r545, %r543, %r542, 1;
	mov.b64 	%rd2830, {%r545, %r544};
	xor.b64  	%rd2831, %rd2830, %rd2803;
	xor.b64  	%rd2832, %rd2707, %rd2831;
	st.local.u64 	[%rd2+16], %rd2832;
	xor.b64  	%rd2833, %rd2727, %rd2831;
	st.local.u64 	[%rd2+56], %rd2833;
	xor.b64  	%rd2834, %rd2747, %rd2831;
	st.local.u64 	[%rd2+96], %rd2834;
	xor.b64  	%rd2835, %rd2767, %rd2831;
	st.local.u64 	[%rd2+136], %rd2835;
	xor.b64  	%rd2836, %rd2787, %rd2831;
	st.local.u64 	[%rd2+176], %rd2836;
	mov.b64 	{%r546, %r547}, %rd2815;
	shf.l.wrap.b32 	%r548, %r546, %r547, 1;
	shf.l.wrap.b32 	%r549, %r547, %r546, 1;
	mov.b64 	%rd2837, {%r549, %r548};
	xor.b64  	%rd2838, %rd2837, %rd2807;
	xor.b64  	%rd2839, %rd2710, %rd2838;
	st.local.u64 	[%rd2+24], %rd2839;
	xor.b64  	%rd2840, %rd2730, %rd2838;
	st.local.u64 	[%rd2+64], %rd2840;
	xor.b64  	%rd2841, %rd2750, %rd2838;
	st.local.u64 	[%rd2+104], %rd2841;
	xor.b64  	%rd2842, %rd2770, %rd2838;
	st.local.u64 	[%rd2+144], %rd2842;
	xor.b64  	%rd2843, %rd2790, %rd2838;
	st.local.u64 	[%rd2+184], %rd2843;
	mov.b64 	{%r550, %r551}, %rd2799;
	shf.l.wrap.b32 	%r552, %r550, %r551, 1;
	shf.l.wrap.b32 	%r553, %r551, %r550, 1;
	mov.b64 	%rd2844, {%r553, %r552};
	xor.b64  	%rd2845, %rd2844, %rd2811;
	xor.b64  	%rd2846, %rd2713, %rd2845;
	st.local.u64 	[%rd2+32], %rd2846;
	xor.b64  	%rd2847, %rd2733, %rd2845;
	st.local.u64 	[%rd2+72], %rd2847;
	xor.b64  	%rd2848, %rd2753, %rd2845;
	st.local.u64 	[%rd2+112], %rd2848;
	xor.b64  	%rd2849, %rd2773, %rd2845;
	st.local.u64 	[%rd2+152], %rd2849;
	xor.b64  	%rd2850, %rd2793, %rd2845;
	st.local.u64 	[%rd2+192], %rd2850;
	ld.local.u64 	%rd2851, [%rd98];
	shr.u64 	%rd2852, %rd2825, %r299;
	shl.b64 	%rd2853, %rd2825, %r300;
	or.b64  	%rd2854, %rd2853, %rd2852;
	st.local.u64 	[%rd98], %rd2854;
	ld.local.u64 	%rd2855, [%rd100];
	shl.b64 	%rd2856, %rd2851, %r1627;
	shr.u64 	%rd2857, %rd2851, %r301;
	or.b64  	%rd2858, %rd2857, %rd2856;
	st.local.u64 	[%rd100], %rd2858;
	ld.local.u64 	%rd2859, [%rd25];
	shr.u64 	%rd2860, %rd2855, %r303;
	shl.b64 	%rd2861, %rd2855, %r304;
	or.b64  	%rd2862, %rd2861, %rd2860;
	st.local.u64 	[%rd25], %rd2862;
	ld.local.u64 	%rd2863, [%rd102];
	shr.u64 	%rd2864, %rd2859, %r306;
	shl.b64 	%rd2865, %rd2859, %r307;
	or.b64  	%rd2866, %rd2865, %rd2864;
	st.local.u64 	[%rd102], %rd2866;
	ld.local.u64 	%rd2867, [%rd104];
	shr.u64 	%rd2868, %rd2863, %r309;
	shl.b64 	%rd2869, %rd2863, %r310;
	or.b64  	%rd2870, %rd2869, %rd2868;
	st.local.u64 	[%rd104], %rd2870;
	ld.local.u64 	%rd2871, [%rd26];
	shr.u64 	%rd2872, %rd2867, %r312;
	shl.b64 	%rd2873, %rd2867, %r313;
	or.b64  	%rd2874, %rd2873, %rd2872;
	st.local.u64 	[%rd26], %rd2874;
	ld.local.u64 	%rd2875, [%rd106];
	shr.u64 	%rd2876, %rd2871, %r315;
	shl.b64 	%rd2877, %rd2871, %r316;
	or.b64  	%rd2878, %rd2877, %rd2876;
	st.local.u64 	[%rd106], %rd2878;
	ld.local.u64 	%rd2879, [%rd108];
	shr.u64 	%rd2880, %rd2875, %r319;
	shl.b64 	%rd2881, %rd2875, %r320;
	or.b64  	%rd2882, %rd2881, %rd2880;
	st.local.u64 	[%rd108], %rd2882;
	ld.local.u64 	%rd2883, [%rd110];
	shr.u64 	%rd2884, %rd2879, %r322;
	shl.b64 	%rd2885, %rd2879, %r323;
	or.b64  	%rd2886, %rd2885, %rd2884;
	st.local.u64 	[%rd110], %rd2886;
	ld.local.u64 	%rd2887, [%rd112];
	shr.u64 	%rd2888, %rd2883, %r325;
	shl.b64 	%rd2889, %rd2883, %r326;
	or.b64  	%rd2890, %rd2889, %rd2888;
	st.local.u64 	[%rd112], %rd2890;
	ld.local.u64 	%rd2891, [%rd114];
	shr.u64 	%rd2892, %rd2887, %r329;
	shl.b64 	%rd2893, %rd2887, %r330;
	or.b64  	%rd2894, %rd2893, %rd2892;
	st.local.u64 	[%rd114], %rd2894;
	ld.local.u64 	%rd2895, [%rd116];
	shr.u64 	%rd2896, %rd2891, %r332;
	shl.b64 	%rd2897, %rd2891, %r333;
	or.b64  	%rd2898, %rd2897, %rd2896;
	st.local.u64 	[%rd116], %rd2898;
	ld.local.u64 	%rd2899, [%rd27];
	shr.u64 	%rd2900, %rd2895, %r335;
	shl.b64 	%rd2901, %rd2895, %r336;
	or.b64  	%rd2902, %rd2901, %rd2900;
	st.local.u64 	[%rd27], %rd2902;
	ld.local.u64 	%rd2903, [%rd118];
	shr.u64 	%rd2904, %rd2899, %r339;
	shl.b64 	%rd2905, %rd2899, %r340;
	or.b64  	%rd2906, %rd2905, %rd2904;
	st.local.u64 	[%rd118], %rd2906;
	ld.local.u64 	%rd2907, [%rd120];
	shr.u64 	%rd2908, %rd2903, %r342;
	shl.b64 	%rd2909, %rd2903, %r343;
	or.b64  	%rd2910, %rd2909, %rd2908;
	st.local.u64 	[%rd120], %rd2910;
	ld.local.u64 	%rd2911, [%rd122];
	shr.u64 	%rd2912, %rd2907, %r346;
	shl.b64 	%rd2913, %rd2907, %r347;
	or.b64  	%rd2914, %rd2913, %rd2912;
	st.local.u64 	[%rd122], %rd2914;
	ld.local.u64 	%rd2915, [%rd124];
	shr.u64 	%rd2916, %rd2911, %r349;
	shl.b64 	%rd2917, %rd2911, %r350;
	or.b64  	%rd2918, %rd2917, %rd2916;
	st.local.u64 	[%rd124], %rd2918;
	ld.local.u64 	%rd2919, [%rd126];
	shr.u64 	%rd2920, %rd2915, %r352;
	shl.b64 	%rd2921, %rd2915, %r353;
	or.b64  	%rd2922, %rd2921, %rd2920;
	st.local.u64 	[%rd126], %rd2922;
	ld.local.u64 	%rd2923, [%rd128];
	shr.u64 	%rd2924, %rd2919, %r355;
	shl.b64 	%rd2925, %rd2919, %r356;
	or.b64  	%rd2926, %rd2925, %rd2924;
	st.local.u64 	[%rd128], %rd2926;
	ld.local.u64 	%rd2927, [%rd28];
	shr.u64 	%rd2928, %rd2923, %r359;
	shl.b64 	%rd2929, %rd2923, %r360;
	or.b64  	%rd2930, %rd2929, %rd2928;
	st.local.u64 	[%rd28], %rd2930;
	ld.local.u64 	%rd2931, [%rd130];
	shr.u64 	%rd2932, %rd2927, %r362;
	shl.b64 	%rd2933, %rd2927, %r363;
	or.b64  	%rd2934, %rd2933, %rd2932;
	st.local.u64 	[%rd130], %rd2934;
	ld.local.u64 	%rd2935, [%rd132];
	shr.u64 	%rd2936, %rd2931, %r365;
	shl.b64 	%rd2937, %rd2931, %r366;
	or.b64  	%rd2938, %rd2937, %rd2936;
	st.local.u64 	[%rd132], %rd2938;
	ld.local.u64 	%rd2939, [%rd134];
	shr.u64 	%rd2940, %rd2935, %r369;
	shl.b64 	%rd2941, %rd2935, %r370;
	or.b64  	%rd2942, %rd2941, %rd2940;
	st.local.u64 	[%rd134], %rd2942;
	shr.u64 	%rd2943, %rd2939, %r372;
	shl.b64 	%rd2944, %rd2939, %r373;
	or.b64  	%rd2945, %rd2944, %rd2943;
	st.local.u64 	[%rd29], %rd2945;
	ld.local.u64 	%rd2946, [%rd2];
	ld.local.u64 	%rd2947, [%rd2+8];
	ld.local.u64 	%rd2948, [%rd2+16];
	ld.local.u64 	%rd2949, [%rd2+24];
	ld.local.u64 	%rd2950, [%rd2+32];
	not.b64 	%rd2951, %rd2947;
	and.b64  	%rd2952, %rd2948, %rd2951;
	not.b64 	%rd2953, %rd2948;
	and.b64  	%rd2954, %rd2949, %rd2953;
	xor.b64  	%rd2955, %rd2954, %rd2947;
	not.b64 	%rd2956, %rd2949;
	and.b64  	%rd2957, %rd2950, %rd2956;
	xor.b64  	%rd2958, %rd2957, %rd2948;
	not.b64 	%rd2959, %rd2950;
	and.b64  	%rd2960, %rd2946, %rd2959;
	xor.b64  	%rd2961, %rd2960, %rd2949;
	not.b64 	%rd2962, %rd2946;
	and.b64  	%rd2963, %rd2947, %rd2962;
	xor.b64  	%rd2964, %rd2963, %rd2950;
	ld.local.u64 	%rd2965, [%rd2+40];
	ld.local.u64 	%rd2966, [%rd2+48];
	ld.local.u64 	%rd2967, [%rd2+56];
	ld.local.u64 	%rd2968, [%rd2+64];
	ld.local.u64 	%rd2969, [%rd2+72];
	not.b64 	%rd2970, %rd2966;
	and.b64  	%rd2971, %rd2967, %rd2970;
	xor.b64  	%rd2972, %rd2971, %rd2965;
	not.b64 	%rd2973, %rd2967;
	and.b64  	%rd2974, %rd2968, %rd2973;
	xor.b64  	%rd2975, %rd2974, %rd2966;
	not.b64 	%rd2976, %rd2968;
	and.b64  	%rd2977, %rd2969, %rd2976;
	xor.b64  	%rd2978, %rd2977, %rd2967;
	not.b64 	%rd2979, %rd2969;
	and.b64  	%rd2980, %rd2965, %rd2979;
	xor.b64  	%rd2981, %rd2980, %rd2968;
	not.b64 	%rd2982, %rd2965;
	and.b64  	%rd2983, %rd2966, %rd2982;
	xor.b64  	%rd2984, %rd2983, %rd2969;
	ld.local.u64 	%rd2985, [%rd2+80];
	ld.local.u64 	%rd2986, [%rd2+88];
	ld.local.u64 	%rd2987, [%rd2+96];
	ld.local.u64 	%rd2988, [%rd2+104];
	ld.local.u64 	%rd2989, [%rd2+112];
	not.b64 	%rd2990, %rd2986;
	and.b64  	%rd2991, %rd2987, %rd2990;
	xor.b64  	%rd2992, %rd2991, %rd2985;
	not.b64 	%rd2993, %rd2987;
	and.b64  	%rd2994, %rd2988, %rd2993;
	xor.b64  	%rd2995, %rd2994, %rd2986;
	not.b64 	%rd2996, %rd2988;
	and.b64  	%rd2997, %rd2989, %rd2996;
	xor.b64  	%rd2998, %rd2997, %rd2987;
	not.b64 	%rd2999, %rd2989;
	and.b64  	%rd3000, %rd2985, %rd2999;
	xor.b64  	%rd3001, %rd3000, %rd2988;
	not.b64 	%rd3002, %rd2985;
	and.b64  	%rd3003, %rd2986, %rd3002;
	xor.b64  	%rd3004, %rd3003, %rd2989;
	ld.local.u64 	%rd3005, [%rd2+120];
	ld.local.u64 	%rd3006, [%rd2+128];
	ld.local.u64 	%rd3007, [%rd2+136];
	ld.local.u64 	%rd3008, [%rd2+144];
	ld.local.u64 	%rd3009, [%rd2+152];
	not.b64 	%rd3010, %rd3006;
	and.b64  	%rd3011, %rd3007, %rd3010;
	xor.b64  	%rd3012, %rd3011, %rd3005;
	not.b64 	%rd3013, %rd3007;
	and.b64  	%rd3014, %rd3008, %rd3013;
	xor.b64  	%rd3015, %rd3014, %rd3006;
	not.b64 	%rd3016, %rd3008;
	and.b64  	%rd3017, %rd3009, %rd3016;
	xor.b64  	%rd3018, %rd3017, %rd3007;
	not.b64 	%rd3019, %rd3009;
	and.b64  	%rd3020, %rd3005, %rd3019;
	xor.b64  	%rd3021, %rd3020, %rd3008;
	not.b64 	%rd3022, %rd3005;
	and.b64  	%rd3023, %rd3006, %rd3022;
	xor.b64  	%rd3024, %rd3023, %rd3009;
	ld.local.u64 	%rd3025, [%rd2+160];
	ld.local.u64 	%rd3026, [%rd2+168];
	ld.local.u64 	%rd3027, [%rd2+176];
	ld.local.u64 	%rd3028, [%rd2+184];
	ld.local.u64 	%rd3029, [%rd2+192];
	not.b64 	%rd3030, %rd3026;
	and.b64  	%rd3031, %rd3027, %rd3030;
	xor.b64  	%rd3032, %rd3031, %rd3025;
	not.b64 	%rd3033, %rd3027;
	and.b64  	%rd3034, %rd3028, %rd3033;
	xor.b64  	%rd3035, %rd3034, %rd3026;
	not.b64 	%rd3036, %rd3028;
	and.b64  	%rd3037, %rd3029, %rd3036;
	xor.b64  	%rd3038, %rd3037, %rd3027;
	not.b64 	%rd3039, %rd3029;
	and.b64  	%rd3040, %rd3025, %rd3039;
	xor.b64  	%rd3041, %rd3040, %rd3028;
	not.b64 	%rd3042, %rd3025;
	and.b64  	%rd3043, %rd3026, %rd3042;
	xor.b64  	%rd3044, %rd3043, %rd3029;
	ld.const.u64 	%rd3045, [roundConstants+72];
	xor.b64  	%rd3046, %rd2952, %rd3045;
	xor.b64  	%rd3047, %rd3046, %rd2946;
	xor.b64  	%rd3048, %rd2972, %rd2992;
	xor.b64  	%rd3049, %rd3048, %rd3012;
	xor.b64  	%rd3050, %rd3049, %rd3032;
	xor.b64  	%rd3051, %rd3050, %rd3047;
	xor.b64  	%rd3052, %rd2975, %rd2955;
	xor.b64  	%rd3053, %rd3052, %rd2995;
	xor.b64  	%rd3054, %rd3053, %rd3015;
	xor.b64  	%rd3055, %rd3054, %rd3035;
	xor.b64  	%rd3056, %rd2978, %rd2958;
	xor.b64  	%rd3057, %rd3056, %rd2998;
	xor.b64  	%rd3058, %rd3057, %rd3018;
	xor.b64  	%rd3059, %rd3058, %rd3038;
	xor.b64  	%rd3060, %rd2981, %rd2961;
	xor.b64  	%rd3061, %rd3060, %rd3001;
	xor.b64  	%rd3062, %rd3061, %rd3021;
	xor.b64  	%rd3063, %rd3062, %rd3041;
	xor.b64  	%rd3064, %rd2984, %rd2964;
	xor.b64  	%rd3065, %rd3064, %rd3004;
	xor.b64  	%rd3066, %rd3065, %rd3024;
	xor.b64  	%rd3067, %rd3066, %rd3044;
	mov.b64 	{%r554, %r555}, %rd3055;
	shf.l.wrap.b32 	%r556, %r554, %r555, 1;
	shf.l.wrap.b32 	%r557, %r555, %r554, 1;
	mov.b64 	%rd3068, {%r557, %r556};
	xor.b64  	%rd3069, %rd3068, %rd3067;
	xor.b64  	%rd3070, %rd3047, %rd3069;
	st.local.u64 	[%rd2], %rd3070;
	xor.b64  	%rd3071, %rd2972, %rd3069;
	st.local.u64 	[%rd2+40], %rd3071;
	xor.b64  	%rd3072, %rd2992, %rd3069;
	st.local.u64 	[%rd2+80], %rd3072;
	xor.b64  	%rd3073, %rd3012, %rd3069;
	st.local.u64 	[%rd2+120], %rd3073;
	xor.b64  	%rd3074, %rd3032, %rd3069;
	st.local.u64 	[%rd2+160], %rd3074;
	mov.b64 	{%r558, %r559}, %rd3059;
	shf.l.wrap.b32 	%r560, %r558, %r559, 1;
	shf.l.wrap.b32 	%r561, %r559, %r558, 1;
	mov.b64 	%rd3075, {%r561, %r560};
	xor.b64  	%rd3076, %rd3075, %rd3051;
	xor.b64  	%rd3077, %rd2955, %rd3076;
	st.local.u64 	[%rd2+8], %rd3077;
	xor.b64  	%rd3078, %rd2975, %rd3076;
	st.local.u64 	[%rd2+48], %rd3078;
	xor.b64  	%rd3079, %rd2995, %rd3076;
	st.local.u64 	[%rd2+88], %rd3079;
	xor.b64  	%rd3080, %rd3015, %rd3076;
	st.local.u64 	[%rd2+128], %rd3080;
	xor.b64  	%rd3081, %rd3035, %rd3076;
	st.local.u64 	[%rd2+168], %rd3081;
	mov.b64 	{%r562, %r563}, %rd3063;
	shf.l.wrap.b32 	%r564, %r562, %r563, 1;
	shf.l.wrap.b32 	%r565, %r563, %r562, 1;
	mov.b64 	%rd3082, {%r565, %r564};
	xor.b64  	%rd3083, %rd3082, %rd3055;
	xor.b64  	%rd3084, %rd2958, %rd3083;
	st.local.u64 	[%rd2+16], %rd3084;
	xor.b64  	%rd3085, %rd2978, %rd3083;
	st.local.u64 	[%rd2+56], %rd3085;
	xor.b64  	%rd3086, %rd2998, %rd3083;
	st.local.u64 	[%rd2+96], %rd3086;
	xor.b64  	%rd3087, %rd3018, %rd3083;
	st.local.u64 	[%rd2+136], %rd3087;
	xor.b64  	%rd3088, %rd3038, %rd3083;
	st.local.u64 	[%rd2+176], %rd3088;
	mov.b64 	{%r566, %r567}, %rd3067;
	shf.l.wrap.b32 	%r568, %r566, %r567, 1;
	shf.l.wrap.b32 	%r569, %r567, %r566, 1;
	mov.b64 	%rd3089, {%r569, %r568};
	xor.b64  	%rd3090, %rd3089, %rd3059;
	xor.b64  	%rd3091, %rd2961, %rd3090;
	st.local.u64 	[%rd2+24], %rd3091;
	xor.b64  	%rd3092, %rd2981, %rd3090;
	st.local.u64 	[%rd2+64], %rd3092;
	xor.b64  	%rd3093, %rd3001, %rd3090;
	st.local.u64 	[%rd2+104], %rd3093;
	xor.b64  	%rd3094, %rd3021, %rd3090;
	st.local.u64 	[%rd2+144], %rd3094;
	xor.b64  	%rd3095, %rd3041, %rd3090;
	st.local.u64 	[%rd2+184], %rd3095;
	mov.b64 	{%r570, %r571}, %rd3051;
	shf.l.wrap.b32 	%r572, %r570, %r571, 1;
	shf.l.wrap.b32 	%r573, %r571, %r570, 1;
	mov.b64 	%rd3096, {%r573, %r572};
	xor.b64  	%rd3097, %rd3096, %rd3063;
	xor.b64  	%rd3098, %rd2964, %rd3097;
	st.local.u64 	[%rd2+32], %rd3098;
	xor.b64  	%rd3099, %rd2984, %rd3097;
	st.local.u64 	[%rd2+72], %rd3099;
	xor.b64  	%rd3100, %rd3004, %rd3097;
	st.local.u64 	[%rd2+112], %rd3100;
	xor.b64  	%rd3101, %rd3024, %rd3097;
	st.local.u64 	[%rd2+152], %rd3101;
	xor.b64  	%rd3102, %rd3044, %rd3097;
	st.local.u64 	[%rd2+192], %rd3102;
	ld.local.u64 	%rd3103, [%rd98];
	shr.u64 	%rd3104, %rd3077, %r299;
	shl.b64 	%rd3105, %rd3077, %r300;
	or.b64  	%rd3106, %rd3105, %rd3104;
	st.local.u64 	[%rd98], %rd3106;
	ld.local.u64 	%rd3107, [%rd100];
	shl.b64 	%rd3108, %rd3103, %r1627;
	shr.u64 	%rd3109, %rd3103, %r301;
	or.b64  	%rd3110, %rd3109, %rd3108;
	st.local.u64 	[%rd100], %rd3110;
	ld.local.u64 	%rd3111, [%rd25];
	shr.u64 	%rd3112, %rd3107, %r303;
	shl.b64 	%rd3113, %rd3107, %r304;
	or.b64  	%rd3114, %rd3113, %rd3112;
	st.local.u64 	[%rd25], %rd3114;
	ld.local.u64 	%rd3115, [%rd102];
	shr.u64 	%rd3116, %rd3111, %r306;
	shl.b64 	%rd3117, %rd3111, %r307;
	or.b64  	%rd3118, %rd3117, %rd3116;
	st.local.u64 	[%rd102], %rd3118;
	ld.local.u64 	%rd3119, [%rd104];
	shr.u64 	%rd3120, %rd3115, %r309;
	shl.b64 	%rd3121, %rd3115, %r310;
	or.b64  	%rd3122, %rd3121, %rd3120;
	st.local.u64 	[%rd104], %rd3122;
	ld.local.u64 	%rd3123, [%rd26];
	shr.u64 	%rd3124, %rd3119, %r312;
	shl.b64 	%rd3125, %rd3119, %r313;
	or.b64  	%rd3126, %rd3125, %rd3124;
	st.local.u64 	[%rd26], %rd3126;
	ld.local.u64 	%rd3127, [%rd106];
	shr.u64 	%rd3128, %rd3123, %r315;
	shl.b64 	%rd3129, %rd3123, %r316;
	or.b64  	%rd3130, %rd3129, %rd3128;
	st.local.u64 	[%rd106], %rd3130;
	ld.local.u64 	%rd3131, [%rd108];
	shr.u64 	%rd3132, %rd3127, %r319;
	shl.b64 	%rd3133, %rd3127, %r320;
	or.b64  	%rd3134, %rd3133, %rd3132;
	st.local.u64 	[%rd108], %rd3134;
	ld.local.u64 	%rd3135, [%rd110];
	shr.u64 	%rd3136, %rd3131, %r322;
	shl.b64 	%rd3137, %rd3131, %r323;
	or.b64  	%rd3138, %rd3137, %rd3136;
	st.local.u64 	[%rd110], %rd3138;
	ld.local.u64 	%rd3139, [%rd112];
	shr.u64 	%rd3140, %rd3135, %r325;
	shl.b64 	%rd3141, %rd3135, %r326;
	or.b64  	%rd3142, %rd3141, %rd3140;
	st.local.u64 	[%rd112], %rd3142;
	ld.local.u64 	%rd3143, [%rd114];
	shr.u64 	%rd3144, %rd3139, %r329;
	shl.b64 	%rd3145, %rd3139, %r330;
	or.b64  	%rd3146, %rd3145, %rd3144;
	st.local.u64 	[%rd114], %rd3146;
	ld.local.u64 	%rd3147, [%rd116];
	shr.u64 	%rd3148, %rd3143, %r332;
	shl.b64 	%rd3149, %rd3143, %r333;
	or.b64  	%rd3150, %rd3149, %rd3148;
	st.local.u64 	[%rd116], %rd3150;
	ld.local.u64 	%rd3151, [%rd27];
	shr.u64 	%rd3152, %rd3147, %r335;
	shl.b64 	%rd3153, %rd3147, %r336;
	or.b64  	%rd3154, %rd3153, %rd3152;
	st.local.u64 	[%rd27], %rd3154;
	ld.local.u64 	%rd3155, [%rd118];
	shr.u64 	%rd3156, %rd3151, %r339;
	shl.b64 	%rd3157, %rd3151, %r340;
	or.b64  	%rd3158, %rd3157, %rd3156;
	st.local.u64 	[%rd118], %rd3158;
	ld.local.u64 	%rd3159, [%rd120];
	shr.u64 	%rd3160, %rd3155, %r342;
	shl.b64 	%rd3161, %rd3155, %r343;
	or.b64  	%rd3162, %rd3161, %rd3160;
	st.local.u64 	[%rd120], %rd3162;
	ld.local.u64 	%rd3163, [%rd122];
	shr.u64 	%rd3164, %rd3159, %r346;
	shl.b64 	%rd3165, %rd3159, %r347;
	or.b64  	%rd3166, %rd3165, %rd3164;
	st.local.u64 	[%rd122], %rd3166;
	ld.local.u64 	%rd3167, [%rd124];
	shr.u64 	%rd3168, %rd3163, %r349;
	shl.b64 	%rd3169, %rd3163, %r350;
	or.b64  	%rd3170, %rd3169, %rd3168;
	st.local.u64 	[%rd124], %rd3170;
	ld.local.u64 	%rd3171, [%rd126];
	shr.u64 	%rd3172, %rd3167, %r352;
	shl.b64 	%rd3173, %rd3167, %r353;
	or.b64  	%rd3174, %rd3173, %rd3172;
	st.local.u64 	[%rd126], %rd3174;
	ld.local.u64 	%rd3175, [%rd128];
	shr.u64 	%rd3176, %rd3171, %r355;
	shl.b64 	%rd3177, %rd3171, %r356;
	or.b64  	%rd3178, %rd3177, %rd3176;
	st.local.u64 	[%rd128], %rd3178;
	ld.local.u64 	%rd3179, [%rd28];
	shr.u64 	%rd3180, %rd3175, %r359;
	shl.b64 	%rd3181, %rd3175, %r360;
	or.b64  	%rd3182, %rd3181, %rd3180;
	st.local.u64 	[%rd28], %rd3182;
	ld.local.u64 	%rd3183, [%rd130];
	shr.u64 	%rd3184, %rd3179, %r362;
	shl.b64 	%rd3185, %rd3179, %r363;
	or.b64  	%rd3186, %rd3185, %rd3184;
	st.local.u64 	[%rd130], %rd3186;
	ld.local.u64 	%rd3187, [%rd132];
	shr.u64 	%rd3188, %rd3183, %r365;
	shl.b64 	%rd3189, %rd3183, %r366;
	or.b64  	%rd3190, %rd3189, %rd3188;
	st.local.u64 	[%rd132], %rd3190;
	ld.local.u64 	%rd3191, [%rd134];
	shr.u64 	%rd3192, %rd3187, %r369;
	shl.b64 	%rd3193, %rd3187, %r370;
	or.b64  	%rd3194, %rd3193, %rd3192;
	st.local.u64 	[%rd134], %rd3194;
	shr.u64 	%rd3195, %rd3191, %r372;
	shl.b64 	%rd3196, %rd3191, %r373;
	or.b64  	%rd3197, %rd3196, %rd3195;
	st.local.u64 	[%rd29], %rd3197;
	ld.local.u64 	%rd3198, [%rd2];
	ld.local.u64 	%rd3199, [%rd2+8];
	ld.local.u64 	%rd3200, [%rd2+16];
	ld.local.u64 	%rd3201, [%rd2+24];
	ld.local.u64 	%rd3202, [%rd2+32];
	not.b64 	%rd3203, %rd3199;
	and.b64  	%rd3204, %rd3200, %rd3203;
	not.b64 	%rd3205, %rd3200;
	and.b64  	%rd3206, %rd3201, %rd3205;
	xor.b64  	%rd3207, %rd3206, %rd3199;
	not.b64 	%rd3208, %rd3201;
	and.b64  	%rd3209, %rd3202, %rd3208;
	xor.b64  	%rd3210, %rd3209, %rd3200;
	not.b64 	%rd3211, %rd3202;
	and.b64  	%rd3212, %rd3198, %rd3211;
	xor.b64  	%rd3213, %rd3212, %rd3201;
	not.b64 	%rd3214, %rd3198;
	and.b64  	%rd3215, %rd3199, %rd3214;
	xor.b64  	%rd3216, %rd3215, %rd3202;
	ld.local.u64 	%rd3217, [%rd2+40];
	ld.local.u64 	%rd3218, [%rd2+48];
	ld.local.u64 	%rd3219, [%rd2+56];
	ld.local.u64 	%rd3220, [%rd2+64];
	ld.local.u64 	%rd3221, [%rd2+72];
	not.b64 	%rd3222, %rd3218;
	and.b64  	%rd3223, %rd3219, %rd3222;
	xor.b64  	%rd3224, %rd3223, %rd3217;
	not.b64 	%rd3225, %rd3219;
	and.b64  	%rd3226, %rd3220, %rd3225;
	xor.b64  	%rd3227, %rd3226, %rd3218;
	not.b64 	%rd3228, %rd3220;
	and.b64  	%rd3229, %rd3221, %rd3228;
	xor.b64  	%rd3230, %rd3229, %rd3219;
	not.b64 	%rd3231, %rd3221;
	and.b64  	%rd3232, %rd3217, %rd3231;
	xor.b64  	%rd3233, %rd3232, %rd3220;
	not.b64 	%rd3234, %rd3217;
	and.b64  	%rd3235, %rd3218, %rd3234;
	xor.b64  	%rd3236, %rd3235, %rd3221;
	ld.local.u64 	%rd3237, [%rd2+80];
	ld.local.u64 	%rd3238, [%rd2+88];
	ld.local.u64 	%rd3239, [%rd2+96];
	ld.local.u64 	%rd3240, [%rd2+104];
	ld.local.u64 	%rd3241, [%rd2+112];
	not.b64 	%rd3242, %rd3238;
	and.b64  	%rd3243, %rd3239, %rd3242;
	xor.b64  	%rd3244, %rd3243, %rd3237;
	not.b64 	%rd3245, %rd3239;
	and.b64  	%rd3246, %rd3240, %rd3245;
	xor.b64  	%rd3247, %rd3246, %rd3238;
	not.b64 	%rd3248, %rd3240;
	and.b64  	%rd3249, %rd3241, %rd3248;
	xor.b64  	%rd3250, %rd3249, %rd3239;
	not.b64 	%rd3251, %rd3241;
	and.b64  	%rd3252, %rd3237, %rd3251;
	xor.b64  	%rd3253, %rd3252, %rd3240;
	not.b64 	%rd3254, %rd3237;
	and.b64  	%rd3255, %rd3238, %rd3254;
	xor.b64  	%rd3256, %rd3255, %rd3241;
	ld.local.u64 	%rd3257, [%rd2+120];
	ld.local.u64 	%rd3258, [%rd2+128];
	ld.local.u64 	%rd3259, [%rd2+136];
	ld.local.u64 	%rd3260, [%rd2+144];
	ld.local.u64 	%rd3261, [%rd2+152];
	not.b64 	%rd3262, %rd3258;
	and.b64  	%rd3263, %rd3259, %rd3262;
	xor.b64  	%rd3264, %rd3263, %rd3257;
	not.b64 	%rd3265, %rd3259;
	and.b64  	%rd3266, %rd3260, %rd3265;
	xor.b64  	%rd3267, %rd3266, %rd3258;
	not.b64 	%rd3268, %rd3260;
	and.b64  	%rd3269, %rd3261, %rd3268;
	xor.b64  	%rd3270, %rd3269, %rd3259;
	not.b64 	%rd3271, %rd3261;
	and.b64  	%rd3272, %rd3257, %rd3271;
	xor.b64  	%rd3273, %rd3272, %rd3260;
	not.b64 	%rd3274, %rd3257;
	and.b64  	%rd3275, %rd3258, %rd3274;
	xor.b64  	%rd3276, %rd3275, %rd3261;
	ld.local.u64 	%rd3277, [%rd2+160];
	ld.local.u64 	%rd3278, [%rd2+168];
	ld.local.u64 	%rd3279, [%rd2+176];
	ld.local.u64 	%rd3280, [%rd2+184];
	ld.local.u64 	%rd3281, [%rd2+192];
	not.b64 	%rd3282, %rd3278;
	and.b64  	%rd3283, %rd3279, %rd3282;
	xor.b64  	%rd3284, %rd3283, %rd3277;
	not.b64 	%rd3285, %rd3279;
	and.b64  	%rd3286, %rd3280, %rd3285;
	xor.b64  	%rd3287, %rd3286, %rd3278;
	not.b64 	%rd3288, %rd3280;
	and.b64  	%rd3289, %rd3281, %rd3288;
	xor.b64  	%rd3290, %rd3289, %rd3279;
	not.b64 	%rd3291, %rd3281;
	and.b64  	%rd3292, %rd3277, %rd3291;
	xor.b64  	%rd3293, %rd3292, %rd3280;
	not.b64 	%rd3294, %rd3277;
	and.b64  	%rd3295, %rd3278, %rd3294;
	xor.b64  	%rd3296, %rd3295, %rd3281;
	ld.const.u64 	%rd13031, [roundConstants+80];
	xor.b64  	%rd3297, %rd3204, %rd13031;
	xor.b64  	%rd3298, %rd3297, %rd3198;
	xor.b64  	%rd3299, %rd3224, %rd3244;
	xor.b64  	%rd3300, %rd3299, %rd3264;
	xor.b64  	%rd3301, %rd3300, %rd3284;
	xor.b64  	%rd3302, %rd3301, %rd3298;
	xor.b64  	%rd3303, %rd3227, %rd3207;
	xor.b64  	%rd3304, %rd3303, %rd3247;
	xor.b64  	%rd3305, %rd3304, %rd3267;
	xor.b64  	%rd3306, %rd3305, %rd3287;
	xor.b64  	%rd3307, %rd3230, %rd3210;
	xor.b64  	%rd3308, %rd3307, %rd3250;
	xor.b64  	%rd3309, %rd3308, %rd3270;
	xor.b64  	%rd3310, %rd3309, %rd3290;
	xor.b64  	%rd3311, %rd3233, %rd3213;
	xor.b64  	%rd3312, %rd3311, %rd3253;
	xor.b64  	%rd3313, %rd3312, %rd3273;
	xor.b64  	%rd3314, %rd3313, %rd3293;
	xor.b64  	%rd3315, %rd3236, %rd3216;
	xor.b64  	%rd3316, %rd3315, %rd3256;
	xor.b64  	%rd3317, %rd3316, %rd3276;
	xor.b64  	%rd3318, %rd3317, %rd3296;
	mov.b64 	{%r574, %r575}, %rd3306;
	shf.l.wrap.b32 	%r576, %r574, %r575, 1;
	shf.l.wrap.b32 	%r577, %r575, %r574, 1;
	mov.b64 	%rd3319, {%r577, %r576};
	xor.b64  	%rd3320, %rd3319, %rd3318;
	xor.b64  	%rd3321, %rd3298, %rd3320;
	st.local.u64 	[%rd2], %rd3321;
	xor.b64  	%rd3322, %rd3224, %rd3320;
	st.local.u64 	[%rd2+40], %rd3322;
	xor.b64  	%rd3323, %rd3244, %rd3320;
	st.local.u64 	[%rd2+80], %rd3323;
	xor.b64  	%rd3324, %rd3264, %rd3320;
	st.local.u64 	[%rd2+120], %rd3324;
	xor.b64  	%rd3325, %rd3284, %rd3320;
	st.local.u64 	[%rd2+160], %rd3325;
	mov.b64 	{%r578, %r579}, %rd3310;
	shf.l.wrap.b32 	%r580, %r578, %r579, 1;
	shf.l.wrap.b32 	%r581, %r579, %r578, 1;
	mov.b64 	%rd3326, {%r581, %r580};
	xor.b64  	%rd3327, %rd3326, %rd3302;
	xor.b64  	%rd3328, %rd3207, %rd3327;
	st.local.u64 	[%rd2+8], %rd3328;
	xor.b64  	%rd3329, %rd3227, %rd3327;
	st.local.u64 	[%rd2+48], %rd3329;
	xor.b64  	%rd3330, %rd3247, %rd3327;
	st.local.u64 	[%rd2+88], %rd3330;
	xor.b64  	%rd3331, %rd3267, %rd3327;
	st.local.u64 	[%rd2+128], %rd3331;
	xor.b64  	%rd3332, %rd3287, %rd3327;
	st.local.u64 	[%rd2+168], %rd3332;
	mov.b64 	{%r582, %r583}, %rd3314;
	shf.l.wrap.b32 	%r584, %r582, %r583, 1;
	shf.l.wrap.b32 	%r585, %r583, %r582, 1;
	mov.b64 	%rd3333, {%r585, %r584};
	xor.b64  	%rd3334, %rd3333, %rd3306;
	xor.b64  	%rd3335, %rd3210, %rd3334;
	st.local.u64 	[%rd2+16], %rd3335;
	xor.b64  	%rd3336, %rd3230, %rd3334;
	st.local.u64 	[%rd2+56], %rd3336;
	xor.b64  	%rd3337, %rd3250, %rd3334;
	st.local.u64 	[%rd2+96], %rd3337;
	xor.b64  	%rd3338, %rd3270, %rd3334;
	st.local.u64 	[%rd2+136], %rd3338;
	xor.b64  	%rd3339, %rd3290, %rd3334;
	st.local.u64 	[%rd2+176], %rd3339;
	mov.b64 	{%r586, %r587}, %rd3318;
	shf.l.wrap.b32 	%r588, %r586, %r587, 1;
	shf.l.wrap.b32 	%r589, %r587, %r586, 1;
	mov.b64 	%rd3340, {%r589, %r588};
	xor.b64  	%rd3341, %rd3340, %rd3310;
	xor.b64  	%rd3342, %rd3213, %rd3341;
	st.local.u64 	[%rd2+24], %rd3342;
	xor.b64  	%rd3343, %rd3233, %rd3341;
	st.local.u64 	[%rd2+64], %rd3343;
	xor.b64  	%rd3344, %rd3253, %rd3341;
	st.local.u64 	[%rd2+104], %rd3344;
	xor.b64  	%rd3345, %rd3273, %rd3341;
	st.local.u64 	[%rd2+144], %rd3345;
	xor.b64  	%rd3346, %rd3293, %rd3341;
	st.local.u64 	[%rd2+184], %rd3346;
	mov.b64 	{%r590, %r591}, %rd3302;
	shf.l.wrap.b32 	%r592, %r590, %r591, 1;
	shf.l.wrap.b32 	%r593, %r591, %r590, 1;
	mov.b64 	%rd3347, {%r593, %r592};
	xor.b64  	%rd3348, %rd3347, %rd3314;
	xor.b64  	%rd3349, %rd3216, %rd3348;
	st.local.u64 	[%rd2+32], %rd3349;
	xor.b64  	%rd3350, %rd3236, %rd3348;
	st.local.u64 	[%rd2+72], %rd3350;
	xor.b64  	%rd3351, %rd3256, %rd3348;
	st.local.u64 	[%rd2+112], %rd3351;
	xor.b64  	%rd3352, %rd3276, %rd3348;
	st.local.u64 	[%rd2+152], %rd3352;
	xor.b64  	%rd3353, %rd3296, %rd3348;
	st.local.u64 	[%rd2+192], %rd3353;
	ld.local.u64 	%rd3354, [%rd98];
	shr.u64 	%rd3355, %rd3328, %r299;
	shl.b64 	%rd3356, %rd3328, %r300;
	or.b64  	%rd3357, %rd3356, %rd3355;
	st.local.u64 	[%rd98], %rd3357;
	ld.local.u64 	%rd3358, [%rd100];
	shl.b64 	%rd3359, %rd3354, %r1627;
	shr.u64 	%rd3360, %rd3354, %r301;
	or.b64  	%rd3361, %rd3360, %rd3359;
	st.local.u64 	[%rd100], %rd3361;
	ld.local.u64 	%rd3362, [%rd25];
	shr.u64 	%rd3363, %rd3358, %r303;
	shl.b64 	%rd3364, %rd3358, %r304;
	or.b64  	%rd3365, %rd3364, %rd3363;
	st.local.u64 	[%rd25], %rd3365;
	ld.local.u64 	%rd3366, [%rd102];
	shr.u64 	%rd3367, %rd3362, %r306;
	shl.b64 	%rd3368, %rd3362, %r307;
	or.b64  	%rd3369, %rd3368, %rd3367;
	st.local.u64 	[%rd102], %rd3369;
	ld.local.u64 	%rd3370, [%rd104];
	shr.u64 	%rd3371, %rd3366, %r309;
	shl.b64 	%rd3372, %rd3366, %r310;
	or.b64  	%rd3373, %rd3372, %rd3371;
	st.local.u64 	[%rd104], %rd3373;
	ld.local.u64 	%rd3374, [%rd26];
	shr.u64 	%rd3375, %rd3370, %r312;
	shl.b64 	%rd3376, %rd3370, %r313;
	or.b64  	%rd3377, %rd3376, %rd3375;
	st.local.u64 	[%rd26], %rd3377;
	ld.local.u64 	%rd3378, [%rd106];
	shr.u64 	%rd3379, %rd3374, %r315;
	shl.b64 	%rd3380, %rd3374, %r316;
	or.b64  	%rd3381, %rd3380, %rd3379;
	st.local.u64 	[%rd106], %rd3381;
	ld.local.u64 	%rd3382, [%rd108];
	shr.u64 	%rd3383, %rd3378, %r319;
	shl.b64 	%rd3384, %rd3378, %r320;
	or.b64  	%rd3385, %rd3384, %rd3383;
	st.local.u64 	[%rd108], %rd3385;
	ld.local.u64 	%rd3386, [%rd110];
	shr.u64 	%rd3387, %rd3382, %r322;
	shl.b64 	%rd3388, %rd3382, %r323;
	or.b64  	%rd3389, %rd3388, %rd3387;
	st.local.u64 	[%rd110], %rd3389;
	ld.local.u64 	%rd3390, [%rd112];
	shr.u64 	%rd3391, %rd3386, %r325;
	shl.b64 	%rd3392, %rd3386, %r326;
	or.b64  	%rd3393, %rd3392, %rd3391;
	st.local.u64 	[%rd112], %rd3393;
	ld.local.u64 	%rd3394, [%rd114];
	shr.u64 	%rd3395, %rd3390, %r329;
	shl.b64 	%rd3396, %rd3390, %r330;
	or.b64  	%rd3397, %rd3396, %rd3395;
	st.local.u64 	[%rd114], %rd3397;
	ld.local.u64 	%rd3398, [%rd116];
	shr.u64 	%rd3399, %rd3394, %r332;
	shl.b64 	%rd3400, %rd3394, %r333;
	or.b64  	%rd3401, %rd3400, %rd3399;
	st.local.u64 	[%rd116], %rd3401;
	ld.local.u64 	%rd3402, [%rd27];
	shr.u64 	%rd3403, %rd3398, %r335;
	shl.b64 	%rd3404, %rd3398, %r336;
	or.b64  	%rd3405, %rd3404, %rd3403;
	st.local.u64 	[%rd27], %rd3405;
	ld.local.u64 	%rd3406, [%rd118];
	shr.u64 	%rd3407, %rd3402, %r339;
	shl.b64 	%rd3408, %rd3402, %r340;
	or.b64  	%rd3409, %rd3408, %rd3407;
	st.local.u64 	[%rd118], %rd3409;
	ld.local.u64 	%rd3410, [%rd120];
	shr.u64 	%rd3411, %rd3406, %r342;
	shl.b64 	%rd3412, %rd3406, %r343;
	or.b64  	%rd3413, %rd3412, %rd3411;
	st.local.u64 	[%rd120], %rd3413;
	ld.local.u64 	%rd3414, [%rd122];
	shr.u64 	%rd3415, %rd3410, %r346;
	shl.b64 	%rd3416, %rd3410, %r347;
	or.b64  	%rd3417, %rd3416, %rd3415;
	st.local.u64 	[%rd122], %rd3417;
	ld.local.u64 	%rd3418, [%rd124];
	shr.u64 	%rd3419, %rd3414, %r349;
	shl.b64 	%rd3420, %rd3414, %r350;
	or.b64  	%rd3421, %rd3420, %rd3419;
	st.local.u64 	[%rd124], %rd3421;
	ld.local.u64 	%rd3422, [%rd126];
	shr.u64 	%rd3423, %rd3418, %r352;
	shl.b64 	%rd3424, %rd3418, %r353;
	or.b64  	%rd3425, %rd3424, %rd3423;
	st.local.u64 	[%rd126], %rd3425;
	ld.local.u64 	%rd3426, [%rd128];
	shr.u64 	%rd3427, %rd3422, %r355;
	shl.b64 	%rd3428, %rd3422, %r356;
	or.b64  	%rd3429, %rd3428, %rd3427;
	st.local.u64 	[%rd128], %rd3429;
	ld.local.u64 	%rd3430, [%rd28];
	shr.u64 	%rd3431, %rd3426, %r359;
	shl.b64 	%rd3432, %rd3426, %r360;
	or.b64  	%rd3433, %rd3432, %rd3431;
	st.local.u64 	[%rd28], %rd3433;
	ld.local.u64 	%rd3434, [%rd130];
	shr.u64 	%rd3435, %rd3430, %r362;
	shl.b64 	%rd3436, %rd3430, %r363;
	or.b64  	%rd3437, %rd3436, %rd3435;
	st.local.u64 	[%rd130], %rd3437;
	ld.local.u64 	%rd3438, [%rd132];
	shr.u64 	%rd3439, %rd3434, %r365;
	shl.b64 	%rd3440, %rd3434, %r366;
	or.b64  	%rd3441, %rd3440, %rd3439;
	st.local.u64 	[%rd132], %rd3441;
	ld.local.u64 	%rd3442, [%rd134];
	shr.u64 	%rd3443, %rd3438, %r369;
	shl.b64 	%rd3444, %rd3438, %r370;
	or.b64  	%rd3445, %rd3444, %rd3443;
	st.local.u64 	[%rd134], %rd3445;
	shr.u64 	%rd3446, %rd3442, %r372;
	shl.b64 	%rd3447, %rd3442, %r373;
	or.b64  	%rd3448, %rd3447, %rd3446;
	st.local.u64 	[%rd29], %rd3448;
	ld.local.u64 	%rd3449, [%rd2];
	ld.local.u64 	%rd3450, [%rd2+8];
	ld.local.u64 	%rd3451, [%rd2+16];
	ld.local.u64 	%rd3452, [%rd2+24];
	ld.local.u64 	%rd3453, [%rd2+32];
	not.b64 	%rd3454, %rd3450;
	and.b64  	%rd3455, %rd3451, %rd3454;
	not.b64 	%rd3456, %rd3451;
	and.b64  	%rd3457, %rd3452, %rd3456;
	xor.b64  	%rd3458, %rd3457, %rd3450;
	not.b64 	%rd3459, %rd3452;
	and.b64  	%rd3460, %rd3453, %rd3459;
	xor.b64  	%rd3461, %rd3460, %rd3451;
	not.b64 	%rd3462, %rd3453;
	and.b64  	%rd3463, %rd3449, %rd3462;
	xor.b64  	%rd3464, %rd3463, %rd3452;
	not.b64 	%rd3465, %rd3449;
	and.b64  	%rd3466, %rd3450, %rd3465;
	xor.b64  	%rd3467, %rd3466, %rd3453;
	ld.local.u64 	%rd3468, [%rd2+40];
	ld.local.u64 	%rd3469, [%rd2+48];
	ld.local.u64 	%rd3470, [%rd2+56];
	ld.local.u64 	%rd3471, [%rd2+64];
	ld.local.u64 	%rd3472, [%rd2+72];
	not.b64 	%rd3473, %rd3469;
	and.b64  	%rd3474, %rd3470, %rd3473;
	xor.b64  	%rd3475, %rd3474, %rd3468;
	not.b64 	%rd3476, %rd3470;
	and.b64  	%rd3477, %rd3471, %rd3476;
	xor.b64  	%rd3478, %rd3477, %rd3469;
	not.b64 	%rd3479, %rd3471;
	and.b64  	%rd3480, %rd3472, %rd3479;
	xor.b64  	%rd3481, %rd3480, %rd3470;
	not.b64 	%rd3482, %rd3472;
	and.b64  	%rd3483, %rd3468, %rd3482;
	xor.b64  	%rd3484, %rd3483, %rd3471;
	not.b64 	%rd3485, %rd3468;
	and.b64  	%rd3486, %rd3469, %rd3485;
	xor.b64  	%rd3487, %rd3486, %rd3472;
	ld.local.u64 	%rd3488, [%rd2+80];
	ld.local.u64 	%rd3489, [%rd2+88];
	ld.local.u64 	%rd3490, [%rd2+96];
	ld.local.u64 	%rd3491, [%rd2+104];
	ld.local.u64 	%rd3492, [%rd2+112];
	not.b64 	%rd3493, %rd3489;
	and.b64  	%rd3494, %rd3490, %rd3493;
	xor.b64  	%rd3495, %rd3494, %rd3488;
	not.b64 	%rd3496, %rd3490;
	and.b64  	%rd3497, %rd3491, %rd3496;
	xor.b64  	%rd3498, %rd3497, %rd3489;
	not.b64 	%rd3499, %rd3491;
	and.b64  	%rd3500, %rd3492, %rd3499;
	xor.b64  	%rd3501, %rd3500, %rd3490;
	not.b64 	%rd3502, %rd3492;
	and.b64  	%rd3503, %rd3488, %rd3502;
	xor.b64  	%rd3504, %rd3503, %rd3491;
	not.b64 	%rd3505, %rd3488;
	and.b64  	%rd3506, %rd3489, %rd3505;
	xor.b64  	%rd3507, %rd3506, %rd3492;
	ld.local.u64 	%rd3508, [%rd2+120];
	ld.local.u64 	%rd3509, [%rd2+128];
	ld.local.u64 	%rd3510, [%rd2+136];
	ld.local.u64 	%rd3511, [%rd2+144];
	ld.local.u64 	%rd3512, [%rd2+152];
	not.b64 	%rd3513, %rd3509;
	and.b64  	%rd3514, %rd3510, %rd3513;
	xor.b64  	%rd3515, %rd3514, %rd3508;
	not.b64 	%rd3516, %rd3510;
	and.b64  	%rd3517, %rd3511, %rd3516;
	xor.b64  	%rd3518, %rd3517, %rd3509;
	not.b64 	%rd3519, %rd3511;
	and.b64  	%rd3520, %rd3512, %rd3519;
	xor.b64  	%rd3521, %rd3520, %rd3510;
	not.b64 	%rd3522, %rd3512;
	and.b64  	%rd3523, %rd3508, %rd3522;
	xor.b64  	%rd3524, %rd3523, %rd3511;
	not.b64 	%rd3525, %rd3508;
	and.b64  	%rd3526, %rd3509, %rd3525;
	xor.b64  	%rd3527, %rd3526, %rd3512;
	ld.local.u64 	%rd3528, [%rd2+160];
	ld.local.u64 	%rd3529, [%rd2+168];
	ld.local.u64 	%rd3530, [%rd2+176];
	ld.local.u64 	%rd3531, [%rd2+184];
	ld.local.u64 	%rd3532, [%rd2+192];
	not.b64 	%rd3533, %rd3529;
	and.b64  	%rd3534, %rd3530, %rd3533;
	xor.b64  	%rd3535, %rd3534, %rd3528;
	not.b64 	%rd3536, %rd3530;
	and.b64  	%rd3537, %rd3531, %rd3536;
	xor.b64  	%rd3538, %rd3537, %rd3529;
	not.b64 	%rd3539, %rd3531;
	and.b64  	%rd3540, %rd3532, %rd3539;
	xor.b64  	%rd3541, %rd3540, %rd3530;
	not.b64 	%rd3542, %rd3532;
	and.b64  	%rd3543, %rd3528, %rd3542;
	xor.b64  	%rd3544, %rd3543, %rd3531;
	not.b64 	%rd3545, %rd3528;
	and.b64  	%rd3546, %rd3529, %rd3545;
	xor.b64  	%rd3547, %rd3546, %rd3532;
	ld.const.u64 	%rd3548, [roundConstants+88];
	xor.b64  	%rd3549, %rd3455, %rd3548;
	xor.b64  	%rd3550, %rd3549, %rd3449;
	xor.b64  	%rd3551, %rd3475, %rd3495;
	xor.b64  	%rd3552, %rd3551, %rd3515;
	xor.b64  	%rd3553, %rd3552, %rd3535;
	xor.b64  	%rd3554, %rd3553, %rd3550;
	xor.b64  	%rd3555, %rd3478, %rd3458;
	xor.b64  	%rd3556, %rd3555, %rd3498;
	xor.b64  	%rd3557, %rd3556, %rd3518;
	xor.b64  	%rd3558, %rd3557, %rd3538;
	xor.b64  	%rd3559, %rd3481, %rd3461;
	xor.b64  	%rd3560, %rd3559, %rd3501;
	xor.b64  	%rd3561, %rd3560, %rd3521;
	xor.b64  	%rd3562, %rd3561, %rd3541;
	xor.b64  	%rd3563, %rd3484, %rd3464;
	xor.b64  	%rd3564, %rd3563, %rd3504;
	xor.b64  	%rd3565, %rd3564, %rd3524;
	xor.b64  	%rd3566, %rd3565, %rd3544;
	xor.b64  	%rd3567, %rd3487, %rd3467;
	xor.b64  	%rd3568, %rd3567, %rd3507;
	xor.b64  	%rd3569, %rd3568, %rd3527;
	xor.b64  	%rd3570, %rd3569, %rd3547;
	mov.b64 	{%r594, %r595}, %rd3558;
	shf.l.wrap.b32 	%r596, %r594, %r595, 1;
	shf.l.wrap.b32 	%r597, %r595, %r594, 1;
	mov.b64 	%rd3571, {%r597, %r596};
	xor.b64  	%rd3572, %rd3571, %rd3570;
	xor.b64  	%rd3573, %rd3550, %rd3572;
	st.local.u64 	[%rd2], %rd3573;
	xor.b64  	%rd3574, %rd3475, %rd3572;
	st.local.u64 	[%rd2+40], %rd3574;
	xor.b64  	%rd3575, %rd3495, %rd3572;
	st.local.u64 	[%rd2+80], %rd3575;
	xor.b64  	%rd3576, %rd3515, %rd3572;
	st.local.u64 	[%rd2+120], %rd3576;
	xor.b64  	%rd3577, %rd3535, %rd3572;
	st.local.u64 	[%rd2+160], %rd3577;
	mov.b64 	{%r598, %r599}, %rd3562;
	shf.l.wrap.b32 	%r600, %r598, %r599, 1;
	shf.l.wrap.b32 	%r601, %r599, %r598, 1;
	mov.b64 	%rd3578, {%r601, %r600};
	xor.b64  	%rd3579, %rd3578, %rd3554;
	xor.b64  	%rd3580, %rd3458, %rd3579;
	st.local.u64 	[%rd2+8], %rd3580;
	xor.b64  	%rd3581, %rd3478, %rd3579;
	st.local.u64 	[%rd2+48], %rd3581;
	xor.b64  	%rd3582, %rd3498, %rd3579;
	st.local.u64 	[%rd2+88], %rd3582;
	xor.b64  	%rd3583, %rd3518, %rd3579;
	st.local.u64 	[%rd2+128], %rd3583;
	xor.b64  	%rd3584, %rd3538, %rd3579;
	st.local.u64 	[%rd2+168], %rd3584;
	mov.b64 	{%r602, %r603}, %rd3566;
	shf.l.wrap.b32 	%r604, %r602, %r603, 1;
	shf.l.wrap.b32 	%r605, %r603, %r602, 1;
	mov.b64 	%rd3585, {%r605, %r604};
	xor.b64  	%rd3586, %rd3585, %rd3558;
	xor.b64  	%rd3587, %rd3461, %rd3586;
	st.local.u64 	[%rd2+16], %rd3587;
	xor.b64  	%rd3588, %rd3481, %rd3586;
	st.local.u64 	[%rd2+56], %rd3588;
	xor.b64  	%rd3589, %rd3501, %rd3586;
	st.local.u64 	[%rd2+96], %rd3589;
	xor.b64  	%rd3590, %rd3521, %rd3586;
	st.local.u64 	[%rd2+136], %rd3590;
	xor.b64  	%rd3591, %rd3541, %rd3586;
	st.local.u64 	[%rd2+176], %rd3591;
	mov.b64 	{%r606, %r607}, %rd3570;
	shf.l.wrap.b32 	%r608, %r606, %r607, 1;
	shf.l.wrap.b32 	%r609, %r607, %r606, 1;
	mov.b64 	%rd3592, {%r609, %r608};
	xor.b64  	%rd3593, %rd3592, %rd3562;
	xor.b64  	%rd3594, %rd3464, %rd3593;
	st.local.u64 	[%rd2+24], %rd3594;
	xor.b64  	%rd3595, %rd3484, %rd3593;
	st.local.u64 	[%rd2+64], %rd3595;
	xor.b64  	%rd3596, %rd3504, %rd3593;
	st.local.u64 	[%rd2+104], %rd3596;
	xor.b64  	%rd3597, %rd3524, %rd3593;
	st.local.u64 	[%rd2+144], %rd3597;
	xor.b64  	%rd3598, %rd3544, %rd3593;
	st.local.u64 	[%rd2+184], %rd3598;
	mov.b64 	{%r610, %r611}, %rd3554;
	shf.l.wrap.b32 	%r612, %r610, %r611, 1;
	shf.l.wrap.b32 	%r613, %r611, %r610, 1;
	mov.b64 	%rd3599, {%r613, %r612};
	xor.b64  	%rd3600, %rd3599, %rd3566;
	xor.b64  	%rd3601, %rd3467, %rd3600;
	st.local.u64 	[%rd2+32], %rd3601;
	xor.b64  	%rd3602, %rd3487, %rd3600;
	st.local.u64 	[%rd2+72], %rd3602;
	xor.b64  	%rd3603, %rd3507, %rd3600;
	st.local.u64 	[%rd2+112], %rd3603;
	xor.b64  	%rd3604, %rd3527, %rd3600;
	st.local.u64 	[%rd2+152], %rd3604;
	xor.b64  	%rd3605, %rd3547, %rd3600;
	st.local.u64 	[%rd2+192], %rd3605;
	ld.local.u64 	%rd3606, [%rd98];
	shr.u64 	%rd3607, %rd3580, %r299;
	shl.b64 	%rd3608, %rd3580, %r300;
	or.b64  	%rd3609, %rd3608, %rd3607;
	st.local.u64 	[%rd98], %rd3609;
	ld.local.u64 	%rd3610, [%rd100];
	shl.b64 	%rd3611, %rd3606, %r1627;
	shr.u64 	%rd3612, %rd3606, %r301;
	or.b64  	%rd3613, %rd3612, %rd3611;
	st.local.u64 	[%rd100], %rd3613;
	ld.local.u64 	%rd3614, [%rd25];
	shr.u64 	%rd3615, %rd3610, %r303;
	shl.b64 	%rd3616, %rd3610, %r304;
	or.b64  	%rd3617, %rd3616, %rd3615;
	st.local.u64 	[%rd25], %rd3617;
	ld.local.u64 	%rd3618, [%rd102];
	shr.u64 	%rd3619, %rd3614, %r306;
	shl.b64 	%rd3620, %rd3614, %r307;
	or.b64  	%rd3621, %rd3620, %rd3619;
	st.local.u64 	[%rd102], %rd3621;
	ld.local.u64 	%rd3622, [%rd104];
	shr.u64 	%rd3623, %rd3618, %r309;
	shl.b64 	%rd3624, %rd3618, %r310;
	or.b64  	%rd3625, %rd3624, %rd3623;
	st.local.u64 	[%rd104], %rd3625;
	ld.local.u64 	%rd3626, [%rd26];
	shr.u64 	%rd3627, %rd3622, %r312;
	shl.b64 	%rd3628, %rd3622, %r313;
	or.b64  	%rd3629, %rd3628, %rd3627;
	st.local.u64 	[%rd26], %rd3629;
	ld.local.u64 	%rd3630, [%rd106];
	shr.u64 	%rd3631, %rd3626, %r315;
	shl.b64 	%rd3632, %rd3626, %r316;
	or.b64  	%rd3633, %rd3632, %rd3631;
	st.local.u64 	[%rd106], %rd3633;
	ld.local.u64 	%rd3634, [%rd108];
	shr.u64 	%rd3635, %rd3630, %r319;
	shl.b64 	%rd3636, %rd3630, %r320;
	or.b64  	%rd3637, %rd3636, %rd3635;
	st.local.u64 	[%rd108], %rd3637;
	ld.local.u64 	%rd3638, [%rd110];
	shr.u64 	%rd3639, %rd3634, %r322;
	shl.b64 	%rd3640, %rd3634, %r323;
	or.b64  	%rd3641, %rd3640, %rd3639;
	st.local.u64 	[%rd110], %rd3641;
	ld.local.u64 	%rd3642, [%rd112];
	shr.u64 	%rd3643, %rd3638, %r325;
	shl.b64 	%rd3644, %rd3638, %r326;
	or.b64  	%rd3645, %rd3644, %rd3643;
	st.local.u64 	[%rd112], %rd3645;
	ld.local.u64 	%rd3646, [%rd114];
	shr.u64 	%rd3647, %rd3642, %r329;
	shl.b64 	%rd3648, %rd3642, %r330;
	or.b64  	%rd3649, %rd3648, %rd3647;
	st.local.u64 	[%rd114], %rd3649;
	ld.local.u64 	%rd3650, [%rd116];
	shr.u64 	%rd3651, %rd3646, %r332;
	shl.b64 	%rd3652, %rd3646, %r333;
	or.b64  	%rd3653, %rd3652, %rd3651;
	st.local.u64 	[%rd116], %rd3653;
	ld.local.u64 	%rd3654, [%rd27];
	shr.u64 	%rd3655, %rd3650, %r335;
	shl.b64 	%rd3656, %rd3650, %r336;
	or.b64  	%rd3657, %rd3656, %rd3655;
	st.local.u64 	[%rd27], %rd3657;
	ld.local.u64 	%rd3658, [%rd118];
	shr.u64 	%rd3659, %rd3654, %r339;
	shl.b64 	%rd3660, %rd3654, %r340;
	or.b64  	%rd3661, %rd3660, %rd3659;
	st.local.u64 	[%rd118], %rd3661;
	ld.local.u64 	%rd3662, [%rd120];
	shr.u64 	%rd3663, %rd3658, %r342;
	shl.b64 	%rd3664, %rd3658, %r343;
	or.b64  	%rd3665, %rd3664, %rd3663;
	st.local.u64 	[%rd120], %rd3665;
	ld.local.u64 	%rd3666, [%rd122];
	shr.u64 	%rd3667, %rd3662, %r346;
	shl.b64 	%rd3668, %rd3662, %r347;
	or.b64  	%rd3669, %rd3668, %rd3667;
	st.local.u64 	[%rd122], %rd3669;
	ld.local.u64 	%rd3670, [%rd124];
	shr.u64 	%rd3671, %rd3666, %r349;
	shl.b64 	%rd3672, %rd3666, %r350;
	or.b64  	%rd3673, %rd3672, %rd3671;
	st.local.u64 	[%rd124], %rd3673;
	ld.local.u64 	%rd3674, [%rd126];
	shr.u64 	%rd3675, %rd3670, %r352;
	shl.b64 	%rd3676, %rd3670, %r353;
	or.b64  	%rd3677, %rd3676, %rd3675;
	st.local.u64 	[%rd126], %rd3677;
	ld.local.u64 	%rd3678, [%rd128];
	shr.u64 	%rd3679, %rd3674, %r355;
	shl.b64 	%rd3680, %rd3674, %r356;
	or.b64  	%rd3681, %rd3680, %rd3679;
	st.local.u64 	[%rd128], %rd3681;
	ld.local.u64 	%rd3682, [%rd28];
	shr.u64 	%rd3683, %rd3678, %r359;
	shl.b64 	%rd3684, %rd3678, %r360;
	or.b64  	%rd3685, %rd3684, %rd3683;
	st.local.u64 	[%rd28], %rd3685;
	ld.local.u64 	%rd3686, [%rd130];
	shr.u64 	%rd3687, %rd3682, %r362;
	shl.b64 	%rd3688, %rd3682, %r363;
	or.b64  	%rd3689, %rd3688, %rd3687;
	st.local.u64 	[%rd130], %rd3689;
	ld.local.u64 	%rd3690, [%rd132];
	shr.u64 	%rd3691, %rd3686, %r365;
	shl.b64 	%rd3692, %rd3686, %r366;
	or.b64  	%rd3693, %rd3692, %rd3691;
	st.local.u64 	[%rd132], %rd3693;
	ld.local.u64 	%rd3694, [%rd134];
	shr.u64 	%rd3695, %rd3690, %r369;
	shl.b64 	%rd3696, %rd3690, %r370;
	or.b64  	%rd3697, %rd3696, %rd3695;
	st.local.u64 	[%rd134], %rd3697;
	shr.u64 	%rd3698, %rd3694, %r372;
	shl.b64 	%rd3699, %rd3694, %r373;
	or.b64  	%rd3700, %rd3699, %rd3698;
	st.local.u64 	[%rd29], %rd3700;
	ld.local.u64 	%rd3701, [%rd2];
	ld.local.u64 	%rd3702, [%rd2+8];
	ld.local.u64 	%rd3703, [%rd2+16];
	ld.local.u64 	%rd3704, [%rd2+24];
	ld.local.u64 	%rd3705, [%rd2+32];
	not.b64 	%rd3706, %rd3702;
	and.b64  	%rd3707, %rd3703, %rd3706;
	not.b64 	%rd3708, %rd3703;
	and.b64  	%rd3709, %rd3704, %rd3708;
	xor.b64  	%rd3710, %rd3709, %rd3702;
	not.b64 	%rd3711, %rd3704;
	and.b64  	%rd3712, %rd3705, %rd3711;
	xor.b64  	%rd3713, %rd3712, %rd3703;
	not.b64 	%rd3714, %rd3705;
	and.b64  	%rd3715, %rd3701, %rd3714;
	xor.b64  	%rd3716, %rd3715, %rd3704;
	not.b64 	%rd3717, %rd3701;
	and.b64  	%rd3718, %rd3702, %rd3717;
	xor.b64  	%rd3719, %rd3718, %rd3705;
	ld.local.u64 	%rd3720, [%rd2+40];
	ld.local.u64 	%rd3721, [%rd2+48];
	ld.local.u64 	%rd3722, [%rd2+56];
	ld.local.u64 	%rd3723, [%rd2+64];
	ld.local.u64 	%rd3724, [%rd2+72];
	not.b64 	%rd3725, %rd3721;
	and.b64  	%rd3726, %rd3722, %rd3725;
	xor.b64  	%rd3727, %rd3726, %rd3720;
	not.b64 	%rd3728, %rd3722;
	and.b64  	%rd3729, %rd3723, %rd3728;
	xor.b64  	%rd3730, %rd3729, %rd3721;
	not.b64 	%rd3731, %rd3723;
	and.b64  	%rd3732, %rd3724, %rd3731;
	xor.b64  	%rd3733, %rd3732, %rd3722;
	not.b64 	%rd3734, %rd3724;
	and.b64  	%rd3735, %rd3720, %rd3734;
	xor.b64  	%rd3736, %rd3735, %rd3723;
	not.b64 	%rd3737, %rd3720;
	and.b64  	%rd3738, %rd3721, %rd3737;
	xor.b64  	%rd3739, %rd3738, %rd3724;
	ld.local.u64 	%rd3740, [%rd2+80];
	ld.local.u64 	%rd3741, [%rd2+88];
	ld.local.u64 	%rd3742, [%rd2+96];
	ld.local.u64 	%rd3743, [%rd2+104];
	ld.local.u64 	%rd3744, [%rd2+112];
	not.b64 	%rd3745, %rd3741;
	and.b64  	%rd3746, %rd3742, %rd3745;
	xor.b64  	%rd3747, %rd3746, %rd3740;
	not.b64 	%rd3748, %rd3742;
	and.b64  	%rd3749, %rd3743, %rd3748;
	xor.b64  	%rd3750, %rd3749, %rd3741;
	not.b64 	%rd3751, %rd3743;
	and.b64  	%rd3752, %rd3744, %rd3751;
	xor.b64  	%rd3753, %rd3752, %rd3742;
	not.b64 	%rd3754, %rd3744;
	and.b64  	%rd3755, %rd3740, %rd3754;
	xor.b64  	%rd3756, %rd3755, %rd3743;
	not.b64 	%rd3757, %rd3740;
	and.b64  	%rd3758, %rd3741, %rd3757;
	xor.b64  	%rd3759, %rd3758, %rd3744;
	ld.local.u64 	%rd3760, [%rd2+120];
	ld.local.u64 	%rd3761, [%rd2+128];
	ld.local.u64 	%rd3762, [%rd2+136];
	ld.local.u64 	%rd3763, [%rd2+144];
	ld.local.u64 	%rd3764, [%rd2+152];
	not.b64 	%rd3765, %rd3761;
	and.b64  	%rd3766, %rd3762, %rd3765;
	xor.b64  	%rd3767, %rd3766, %rd3760;
	not.b64 	%rd3768, %rd3762;
	and.b64  	%rd3769, %rd3763, %rd3768;
	xor.b64  	%rd3770, %rd3769, %rd3761;
	not.b64 	%rd3771, %rd3763;
	and.b64  	%rd3772, %rd3764, %rd3771;
	xor.b64  	%rd3773, %rd3772, %rd3762;
	not.b64 	%rd3774, %rd3764;
	and.b64  	%rd3775, %rd3760, %rd3774;
	xor.b64  	%rd3776, %rd3775, %rd3763;
	not.b64 	%rd3777, %rd3760;
	and.b64  	%rd3778, %rd3761, %rd3777;
	xor.b64  	%rd3779, %rd3778, %rd3764;
	ld.local.u64 	%rd3780, [%rd2+160];
	ld.local.u64 	%rd3781, [%rd2+168];
	ld.local.u64 	%rd3782, [%rd2+176];
	ld.local.u64 	%rd3783, [%rd2+184];
	ld.local.u64 	%rd3784, [%rd2+192];
	not.b64 	%rd3785, %rd3781;
	and.b64  	%rd3786, %rd3782, %rd3785;
	xor.b64  	%rd3787, %rd3786, %rd3780;
	not.b64 	%rd3788, %rd3782;
	and.b64  	%rd3789, %rd3783, %rd3788;
	xor.b64  	%rd3790, %rd3789, %rd3781;
	not.b64 	%rd3791, %rd3783;
	and.b64  	%rd3792, %rd3784, %rd3791;
	xor.b64  	%rd3793, %rd3792, %rd3782;
	not.b64 	%rd3794, %rd3784;
	and.b64  	%rd3795, %rd3780, %rd3794;
	xor.b64  	%rd3796, %rd3795, %rd3783;
	not.b64 	%rd3797, %rd3780;
	and.b64  	%rd3798, %rd3781, %rd3797;
	xor.b64  	%rd3799, %rd3798, %rd3784;
	ld.const.u64 	%rd3800, [roundConstants+96];
	xor.b64  	%rd3801, %rd3707, %rd3800;
	xor.b64  	%rd3802, %rd3801, %rd3701;
	xor.b64  	%rd3803, %rd3727, %rd3747;
	xor.b64  	%rd3804, %rd3803, %rd3767;
	xor.b64  	%rd3805, %rd3804, %rd3787;
	xor.b64  	%rd3806, %rd3805, %rd3802;
	xor.b64  	%rd3807, %rd3730, %rd3710;
	xor.b64  	%rd3808, %rd3807, %rd3750;
	xor.b64  	%rd3809, %rd3808, %rd3770;
	xor.b64  	%rd3810, %rd3809, %rd3790;
	xor.b64  	%rd3811, %rd3733, %rd3713;
	xor.b64  	%rd3812, %rd3811, %rd3753;
	xor.b64  	%rd3813, %rd3812, %rd3773;
	xor.b64  	%rd3814, %rd3813, %rd3793;
	xor.b64  	%rd3815, %rd3736, %rd3716;
	xor.b64  	%rd3816, %rd3815, %rd3756;
	xor.b64  	%rd3817, %rd3816, %rd3776;
	xor.b64  	%rd3818, %rd3817, %rd3796;
	xor.b64  	%rd3819, %rd3739, %rd3719;
	xor.b64  	%rd3820, %rd3819, %rd3759;
	xor.b64  	%rd3821, %rd3820, %rd3779;
	xor.b64  	%rd3822, %rd3821, %rd3799;
	mov.b64 	{%r614, %r615}, %rd3810;
	shf.l.wrap.b32 	%r616, %r614, %r615, 1;
	shf.l.wrap.b32 	%r617, %r615, %r614, 1;
	mov.b64 	%rd3823, {%r617, %r616};
	xor.b64  	%rd3824, %rd3823, %rd3822;
	xor.b64  	%rd3825, %rd3802, %rd3824;
	st.local.u64 	[%rd2], %rd3825;
	xor.b64  	%rd3826, %rd3727, %rd3824;
	st.local.u64 	[%rd2+40], %rd3826;
	xor.b64  	%rd3827, %rd3747, %rd3824;
	st.local.u64 	[%rd2+80], %rd3827;
	xor.b64  	%rd3828, %rd3767, %rd3824;
	st.local.u64 	[%rd2+120], %rd3828;
	xor.b64  	%rd3829, %rd3787, %rd3824;
	st.local.u64 	[%rd2+160], %rd3829;
	mov.b64 	{%r618, %r619}, %rd3814;
	shf.l.wrap.b32 	%r620, %r618, %r619, 1;
	shf.l.wrap.b32 	%r621, %r619, %r618, 1;
	mov.b64 	%rd3830, {%r621, %r620};
	xor.b64  	%rd3831, %rd3830, %rd3806;
	xor.b64  	%rd3832, %rd3710, %rd3831;
	st.local.u64 	[%rd2+8], %rd3832;
	xor.b64  	%rd3833, %rd3730, %rd3831;
	st.local.u64 	[%rd2+48], %rd3833;
	xor.b64  	%rd3834, %rd3750, %rd3831;
	st.local.u64 	[%rd2+88], %rd3834;
	xor.b64  	%rd3835, %rd3770, %rd3831;
	st.local.u64 	[%rd2+128], %rd3835;
	xor.b64  	%rd3836, %rd3790, %rd3831;
	st.local.u64 	[%rd2+168], %rd3836;
	mov.b64 	{%r622, %r623}, %rd3818;
	shf.l.wrap.b32 	%r624, %r622, %r623, 1;
	shf.l.wrap.b32 	%r625, %r623, %r622, 1;
	mov.b64 	%rd3837, {%r625, %r624};
	xor.b64  	%rd3838, %rd3837, %rd3810;
	xor.b64  	%rd3839, %rd3713, %rd3838;
	st.local.u64 	[%rd2+16], %rd3839;
	xor.b64  	%rd3840, %rd3733, %rd3838;
	st.local.u64 	[%rd2+56], %rd3840;
	xor.b64  	%rd3841, %rd3753, %rd3838;
	st.local.u64 	[%rd2+96], %rd3841;
	xor.b64  	%rd3842, %rd3773, %rd3838;
	st.local.u64 	[%rd2+136], %rd3842;
	xor.b64  	%rd3843, %rd3793, %rd3838;
	st.local.u64 	[%rd2+176], %rd3843;
	mov.b64 	{%r626, %r627}, %rd3822;
	shf.l.wrap.b32 	%r628, %r626, %r627, 1;
	shf.l.wrap.b32 	%r629, %r627, %r626, 1;
	mov.b64 	%rd3844, {%r629, %r628};
	xor.b64  	%rd3845, %rd3844, %rd3814;
	xor.b64  	%rd3846, %rd3716, %rd3845;
	st.local.u64 	[%rd2+24], %rd3846;
	xor.b64  	%rd3847, %rd3736, %rd3845;
	st.local.u64 	[%rd2+64], %rd3847;
	xor.b64  	%rd3848, %rd3756, %rd3845;
	st.local.u64 	[%rd2+104], %rd3848;
	xor.b64  	%rd3849, %rd3776, %rd3845;
	st.local.u64 	[%rd2+144], %rd3849;
	xor.b64  	%rd3850, %rd3796, %rd3845;
	st.local.u64 	[%rd2+184], %rd3850;
	mov.b64 	{%r630, %r631}, %rd3806;
	shf.l.wrap.b32 	%r632, %r630, %r631, 1;
	shf.l.wrap.b32 	%r633, %r631, %r630, 1;
	mov.b64 	%rd3851, {%r633, %r632};
	xor.b64  	%rd3852, %rd3851, %rd3818;
	xor.b64  	%rd3853, %rd3719, %rd3852;
	st.local.u64 	[%rd2+32], %rd3853;
	xor.b64  	%rd3854, %rd3739, %rd3852;
	st.local.u64 	[%rd2+72], %rd3854;
	xor.b64  	%rd3855, %rd3759, %rd3852;
	st.local.u64 	[%rd2+112], %rd3855;
	xor.b64  	%rd3856, %rd3779, %rd3852;
	st.local.u64 	[%rd2+152], %rd3856;
	xor.b64  	%rd3857, %rd3799, %rd3852;
	st.local.u64 	[%rd2+192], %rd3857;
	ld.local.u64 	%rd3858, [%rd98];
	shr.u64 	%rd3859, %rd3832, %r299;
	shl.b64 	%rd3860, %rd3832, %r300;
	or.b64  	%rd3861, %rd3860, %rd3859;
	st.local.u64 	[%rd98], %rd3861;
	ld.local.u64 	%rd3862, [%rd100];
	shl.b64 	%rd3863, %rd3858, %r1627;
	shr.u64 	%rd3864, %rd3858, %r301;
	or.b64  	%rd3865, %rd3864, %rd3863;
	st.local.u64 	[%rd100], %rd3865;
	ld.local.u64 	%rd3866, [%rd25];
	shr.u64 	%rd3867, %rd3862, %r303;
	shl.b64 	%rd3868, %rd3862, %r304;
	or.b64  	%rd3869, %rd3868, %rd3867;
	st.local.u64 	[%rd25], %rd3869;
	ld.local.u64 	%rd3870, [%rd102];
	shr.u64 	%rd3871, %rd3866, %r306;
	shl.b64 	%rd3872, %rd3866, %r307;
	or.b64  	%rd3873, %rd3872, %rd3871;
	st.local.u64 	[%rd102], %rd3873;
	ld.local.u64 	%rd3874, [%rd104];
	shr.u64 	%rd3875, %rd3870, %r309;
	shl.b64 	%rd3876, %rd3870, %r310;
	or.b64  	%rd3877, %rd3876, %rd3875;
	st.local.u64 	[%rd104], %rd3877;
	ld.local.u64 	%rd3878, [%rd26];
	shr.u64 	%rd3879, %rd3874, %r312;
	shl.b64 	%rd3880, %rd3874, %r313;
	or.b64  	%rd3881, %rd3880, %rd3879;
	st.local.u64 	[%rd26], %rd3881;
	ld.local.u64 	%rd3882, [%rd106];
	shr.u64 	%rd3883, %rd3878, %r315;
	shl.b64 	%rd3884, %rd3878, %r316;
	or.b64  	%rd3885, %rd3884, %rd3883;
	st.local.u64 	[%rd106], %rd3885;
	ld.local.u64 	%rd3886, [%rd108];
	shr.u64 	%rd3887, %rd3882, %r319;
	shl.b64 	%rd3888, %rd3882, %r320;
	or.b64  	%rd3889, %rd3888, %rd3887;
	st.local.u64 	[%rd108], %rd3889;
	ld.local.u64 	%rd3890, [%rd110];
	shr.u64 	%rd3891, %rd3886, %r322;
	shl.b64 	%rd3892, %rd3886, %r323;
	or.b64  	%rd3893, %rd3892, %rd3891;
	st.local.u64 	[%rd110], %rd3893;
	ld.local.u64 	%rd3894, [%rd112];
	shr.u64 	%rd3895, %rd3890, %r325;
	shl.b64 	%rd3896, %rd3890, %r326;
	or.b64  	%rd3897, %rd3896, %rd3895;
	st.local.u64 	[%rd112], %rd3897;
	ld.local.u64 	%rd3898, [%rd114];
	shr.u64 	%rd3899, %rd3894, %r329;
	shl.b64 	%rd3900, %rd3894, %r330;
	or.b64  	%rd3901, %rd3900, %rd3899;
	st.local.u64 	[%rd114], %rd3901;
	ld.local.u64 	%rd3902, [%rd116];
	shr.u64 	%rd3903, %rd3898, %r332;
	shl.b64 	%rd3904, %rd3898, %r333;
	or.b64  	%rd3905, %rd3904, %rd3903;
	st.local.u64 	[%rd116], %rd3905;
	ld.local.u64 	%rd3906, [%rd27];
	shr.u64 	%rd3907, %rd3902, %r335;
	shl.b64 	%rd3908, %rd3902, %r336;
	or.b64  	%rd3909, %rd3908, %rd3907;
	st.local.u64 	[%rd27], %rd3909;
	ld.local.u64 	%rd3910, [%rd118];
	shr.u64 	%rd3911, %rd3906, %r339;
	shl.b64 	%rd3912, %rd3906, %r340;
	or.b64  	%rd3913, %rd3912, %rd3911;
	st.local.u64 	[%rd118], %rd3913;
	ld.local.u64 	%rd3914, [%rd120];
	shr.u64 	%rd3915, %rd3910, %r342;
	shl.b64 	%rd3916, %rd3910, %r343;
	or.b64  	%rd3917, %rd3916, %rd3915;
	st.local.u64 	[%rd120], %rd3917;
	ld.local.u64 	%rd3918, [%rd122];
	shr.u64 	%rd3919, %rd3914, %r346;
	shl.b64 	%rd3920, %rd3914, %r347;
	or.b64  	%rd3921, %rd3920, %rd3919;
	st.local.u64 	[%rd122], %rd3921;
	ld.local.u64 	%rd3922, [%rd124];
	shr.u64 	%rd3923, %rd3918, %r349;
	shl.b64 	%rd3924, %rd3918, %r350;
	or.b64  	%rd3925, %rd3924, %rd3923;
	st.local.u64 	[%rd124], %rd3925;
	ld.local.u64 	%rd3926, [%rd126];
	shr.u64 	%rd3927, %rd3922, %r352;
	shl.b64 	%rd3928, %rd3922, %r353;
	or.b64  	%rd3929, %rd3928, %rd3927;
	st.local.u64 	[%rd126], %rd3929;
	ld.local.u64 	%rd3930, [%rd128];
	shr.u64 	%rd3931, %rd3926, %r355;
	shl.b64 	%rd3932, %rd3926, %r356;
	or.b64  	%rd3933, %rd3932, %rd3931;
	st.local.u64 	[%rd128], %rd3933;
	ld.local.u64 	%rd3934, [%rd28];
	shr.u64 	%rd3935, %rd3930, %r359;
	shl.b64 	%rd3936, %rd3930, %r360;
	or.b64  	%rd3937, %rd3936, %rd3935;
	st.local.u64 	[%rd28], %rd3937;
	ld.local.u64 	%rd3938, [%rd130];
	shr.u64 	%rd3939, %rd3934, %r362;
	shl.b64 	%rd3940, %rd3934, %r363;
	or.b64  	%rd3941, %rd3940, %rd3939;
	st.local.u64 	[%rd130], %rd3941;
	ld.local.u64 	%rd3942, [%rd132];
	shr.u64 	%rd3943, %rd3938, %r365;
	shl.b64 	%rd3944, %rd3938, %r366;
	or.b64  	%rd3945, %rd3944, %rd3943;
	st.local.u64 	[%rd132], %rd3945;
	ld.local.u64 	%rd3946, [%rd134];
	shr.u64 	%rd3947, %rd3942, %r369;
	shl.b64 	%rd3948, %rd3942, %r370;
	or.b64  	%rd3949, %rd3948, %rd3947;
	st.local.u64 	[%rd134], %rd3949;
	shr.u64 	%rd3950, %rd3946, %r372;
	shl.b64 	%rd3951, %rd3946, %r373;
	or.b64  	%rd3952, %rd3951, %rd3950;
	st.local.u64 	[%rd29], %rd3952;
	ld.local.u64 	%rd3953, [%rd2];
	ld.local.u64 	%rd3954, [%rd2+8];
	ld.local.u64 	%rd3955, [%rd2+16];
	ld.local.u64 	%rd3956, [%rd2+24];
	ld.local.u64 	%rd3957, [%rd2+32];
	not.b64 	%rd3958, %rd3954;
	and.b64  	%rd3959, %rd3955, %rd3958;
	not.b64 	%rd3960, %rd3955;
	and.b64  	%rd3961, %rd3956, %rd3960;
	xor.b64  	%rd3962, %rd3961, %rd3954;
	not.b64 	%rd3963, %rd3956;
	and.b64  	%rd3964, %rd3957, %rd3963;
	xor.b64  	%rd3965, %rd3964, %rd3955;
	not.b64 	%rd3966, %rd3957;
	and.b64  	%rd3967, %rd3953, %rd3966;
	xor.b64  	%rd3968, %rd3967, %rd3956;
	not.b64 	%rd3969, %rd3953;
	and.b64  	%rd3970, %rd3954, %rd3969;
	xor.b64  	%rd3971, %rd3970, %rd3957;
	ld.local.u64 	%rd3972, [%rd2+40];
	ld.local.u64 	%rd3973, [%rd2+48];
	ld.local.u64 	%rd3974, [%rd2+56];
	ld.local.u64 	%rd3975, [%rd2+64];
	ld.local.u64 	%rd3976, [%rd2+72];
	not.b64 	%rd3977, %rd3973;
	and.b64  	%rd3978, %rd3974, %rd3977;
	xor.b64  	%rd3979, %rd3978, %rd3972;
	not.b64 	%rd3980, %rd3974;
	and.b64  	%rd3981, %rd3975, %rd3980;
	xor.b64  	%rd3982, %rd3981, %rd3973;
	not.b64 	%rd3983, %rd3975;
	and.b64  	%rd3984, %rd3976, %rd3983;
	xor.b64  	%rd3985, %rd3984, %rd3974;
	not.b64 	%rd3986, %rd3976;
	and.b64  	%rd3987, %rd3972, %rd3986;
	xor.b64  	%rd3988, %rd3987, %rd3975;
	not.b64 	%rd3989, %rd3972;
	and.b64  	%rd3990, %rd3973, %rd3989;
	xor.b64  	%rd3991, %rd3990, %rd3976;
	ld.local.u64 	%rd3992, [%rd2+80];
	ld.local.u64 	%rd3993, [%rd2+88];
	ld.local.u64 	%rd3994, [%rd2+96];
	ld.local.u64 	%rd3995, [%rd2+104];
	ld.local.u64 	%rd3996, [%rd2+112];
	not.b64 	%rd3997, %rd3993;
	and.b64  	%rd3998, %rd3994, %rd3997;
	xor.b64  	%rd3999, %rd3998, %rd3992;
	not.b64 	%rd4000, %rd3994;
	and.b64  	%rd4001, %rd3995, %rd4000;
	xor.b64  	%rd4002, %rd4001, %rd3993;
	not.b64 	%rd4003, %rd3995;
	and.b64  	%rd4004, %rd3996, %rd4003;
	xor.b64  	%rd4005, %rd4004, %rd3994;
	not.b64 	%rd4006, %rd3996;
	and.b64  	%rd4007, %rd3992, %rd4006;
	xor.b64  	%rd4008, %rd4007, %rd3995;
	not.b64 	%rd4009, %rd3992;
	and.b64  	%rd4010, %rd3993, %rd4009;
	xor.b64  	%rd4011, %rd4010, %rd3996;
	ld.local.u64 	%rd4012, [%rd2+120];
	ld.local.u64 	%rd4013, [%rd2+128];
	ld.local.u64 	%rd4014, [%rd2+136];
	ld.local.u64 	%rd4015, [%rd2+144];
	ld.local.u64 	%rd4016, [%rd2+152];
	not.b64 	%rd4017, %rd4013;
	and.b64  	%rd4018, %rd4014, %rd4017;
	xor.b64  	%rd4019, %rd4018, %rd4012;
	not.b64 	%rd4020, %rd4014;
	and.b64  	%rd4021, %rd4015, %rd4020;
	xor.b64  	%rd4022, %rd4021, %rd4013;
	not.b64 	%rd4023, %rd4015;
	and.b64  	%rd4024, %rd4016, %rd4023;
	xor.b64  	%rd4025, %rd4024, %rd4014;
	not.b64 	%rd4026, %rd4016;
	and.b64  	%rd4027, %rd4012, %rd4026;
	xor.b64  	%rd4028, %rd4027, %rd4015;
	not.b64 	%rd4029, %rd4012;
	and.b64  	%rd4030, %rd4013, %rd4029;
	xor.b64  	%rd4031, %rd4030, %rd4016;
	ld.local.u64 	%rd4032, [%rd2+160];
	ld.local.u64 	%rd4033, [%rd2+168];
	ld.local.u64 	%rd4034, [%rd2+176];
	ld.local.u64 	%rd4035, [%rd2+184];
	ld.local.u64 	%rd4036, [%rd2+192];
	not.b64 	%rd4037, %rd4033;
	and.b64  	%rd4038, %rd4034, %rd4037;
	xor.b64  	%rd4039, %rd4038, %rd4032;
	not.b64 	%rd4040, %rd4034;
	and.b64  	%rd4041, %rd4035, %rd4040;
	xor.b64  	%rd4042, %rd4041, %rd4033;
	not.b64 	%rd4043, %rd4035;
	and.b64  	%rd4044, %rd4036, %rd4043;
	xor.b64  	%rd4045, %rd4044, %rd4034;
	not.b64 	%rd4046, %rd4036;
	and.b64  	%rd4047, %rd4032, %rd4046;
	xor.b64  	%rd4048, %rd4047, %rd4035;
	not.b64 	%rd4049, %rd4032;
	and.b64  	%rd4050, %rd4033, %rd4049;
	xor.b64  	%rd4051, %rd4050, %rd4036;
	ld.const.u64 	%rd4052, [roundConstants+104];
	xor.b64  	%rd4053, %rd3959, %rd4052;
	xor.b64  	%rd4054, %rd4053, %rd3953;
	xor.b64  	%rd4055, %rd3979, %rd3999;
	xor.b64  	%rd4056, %rd4055, %rd4019;
	xor.b64  	%rd4057, %rd4056, %rd4039;
	xor.b64  	%rd4058, %rd4057, %rd4054;
	xor.b64  	%rd4059, %rd3982, %rd3962;
	xor.b64  	%rd4060, %rd4059, %rd4002;
	xor.b64  	%rd4061, %rd4060, %rd4022;
	xor.b64  	%rd4062, %rd4061, %rd4042;
	xor.b64  	%rd4063, %rd3985, %rd3965;
	xor.b64  	%rd4064, %rd4063, %rd4005;
	xor.b64  	%rd4065, %rd4064, %rd4025;
	xor.b64  	%rd4066, %rd4065, %rd4045;
	xor.b64  	%rd4067, %rd3988, %rd3968;
	xor.b64  	%rd4068, %rd4067, %rd4008;
	xor.b64  	%rd4069, %rd4068, %rd4028;
	xor.b64  	%rd4070, %rd4069, %rd4048;
	xor.b64  	%rd4071, %rd3991, %rd3971;
	xor.b64  	%rd4072, %rd4071, %rd4011;
	xor.b64  	%rd4073, %rd4072, %rd4031;
	xor.b64  	%rd4074, %rd4073, %rd4051;
	mov.b64 	{%r634, %r635}, %rd4062;
	shf.l.wrap.b32 	%r636, %r634, %r635, 1;
	shf.l.wrap.b32 	%r637, %r635, %r634, 1;
	mov.b64 	%rd4075, {%r637, %r636};
	xor.b64  	%rd4076, %rd4075, %rd4074;
	xor.b64  	%rd4077, %rd4054, %rd4076;
	st.local.u64 	[%rd2], %rd4077;
	xor.b64  	%rd4078, %rd3979, %rd4076;
	st.local.u64 	[%rd2+40], %rd4078;
	xor.b64  	%rd4079, %rd3999, %rd4076;
	st.local.u64 	[%rd2+80], %rd4079;
	xor.b64  	%rd4080, %rd4019, %rd4076;
	st.local.u64 	[%rd2+120], %rd4080;
	xor.b64  	%rd4081, %rd4039, %rd4076;
	st.local.u64 	[%rd2+160], %rd4081;
	mov.b64 	{%r638, %r639}, %rd4066;
	shf.l.wrap.b32 	%r640, %r638, %r639, 1;
	shf.l.wrap.b32 	%r641, %r639, %r638, 1;
	mov.b64 	%rd4082, {%r641, %r640};
	xor.b64  	%rd4083, %rd4082, %rd4058;
	xor.b64  	%rd4084, %rd3962, %rd4083;
	st.local.u64 	[%rd2+8], %rd4084;
	xor.b64  	%rd4085, %rd3982, %rd4083;
	st.local.u64 	[%rd2+48], %rd4085;
	xor.b64  	%rd4086, %rd4002, %rd4083;
	st.local.u64 	[%rd2+88], %rd4086;
	xor.b64  	%rd4087, %rd4022, %rd4083;
	st.local.u64 	[%rd2+128], %rd4087;
	xor.b64  	%rd4088, %rd4042, %rd4083;
	st.local.u64 	[%rd2+168], %rd4088;
	mov.b64 	{%r642, %r643}, %rd4070;
	shf.l.wrap.b32 	%r644, %r642, %r643, 1;
	shf.l.wrap.b32 	%r645, %r643, %r642, 1;
	mov.b64 	%rd4089, {%r645, %r644};
	xor.b64  	%rd4090, %rd4089, %rd4062;
	xor.b64  	%rd4091, %rd3965, %rd4090;
	st.local.u64 	[%rd2+16], %rd4091;
	xor.b64  	%rd4092, %rd3985, %rd4090;
	st.local.u64 	[%rd2+56], %rd4092;
	xor.b64  	%rd4093, %rd4005, %rd4090;
	st.local.u64 	[%rd2+96], %rd4093;
	xor.b64  	%rd4094, %rd4025, %rd4090;
	st.local.u64 	[%rd2+136], %rd4094;
	xor.b64  	%rd4095, %rd4045, %rd4090;
	st.local.u64 	[%rd2+176], %rd4095;
	mov.b64 	{%r646, %r647}, %rd4074;
	shf.l.wrap.b32 	%r648, %r646, %r647, 1;
	shf.l.wrap.b32 	%r649, %r647, %r646, 1;
	mov.b64 	%rd4096, {%r649, %r648};
	xor.b64  	%rd4097, %rd4096, %rd4066;
	xor.b64  	%rd4098, %rd3968, %rd4097;
	st.local.u64 	[%rd2+24], %rd4098;
	xor.b64  	%rd4099, %rd3988, %rd4097;
	st.local.u64 	[%rd2+64], %rd4099;
	xor.b64  	%rd4100, %rd4008, %rd4097;
	st.local.u64 	[%rd2+104], %rd4100;
	xor.b64  	%rd4101, %rd4028, %rd4097;
	st.local.u64 	[%rd2+144], %rd4101;
	xor.b64  	%rd4102, %rd4048, %rd4097;
	st.local.u64 	[%rd2+184], %rd4102;
	mov.b64 	{%r650, %r651}, %rd4058;
	shf.l.wrap.b32 	%r652, %r650, %r651, 1;
	shf.l.wrap.b32 	%r653, %r651, %r650, 1;
	mov.b64 	%rd4103, {%r653, %r652};
	xor.b64  	%rd4104, %rd4103, %rd4070;
	xor.b64  	%rd4105, %rd3971, %rd4104;
	st.local.u64 	[%rd2+32], %rd4105;
	xor.b64  	%rd4106, %rd3991, %rd4104;
	st.local.u64 	[%rd2+72], %rd4106;
	xor.b64  	%rd4107, %rd4011, %rd4104;
	st.local.u64 	[%rd2+112], %rd4107;
	xor.b64  	%rd4108, %rd4031, %rd4104;
	st.local.u64 	[%rd2+152], %rd4108;
	xor.b64  	%rd4109, %rd4051, %rd4104;
	st.local.u64 	[%rd2+192], %rd4109;
	ld.local.u64 	%rd4110, [%rd98];
	shr.u64 	%rd4111, %rd4084, %r299;
	shl.b64 	%rd4112, %rd4084, %r300;
	or.b64  	%rd4113, %rd4112, %rd4111;
	st.local.u64 	[%rd98], %rd4113;
	ld.local.u64 	%rd4114, [%rd100];
	shl.b64 	%rd4115, %rd4110, %r1627;
	shr.u64 	%rd4116, %rd4110, %r301;
	or.b64  	%rd4117, %rd4116, %rd4115;
	st.local.u64 	[%rd100], %rd4117;
	ld.local.u64 	%rd4118, [%rd25];
	shr.u64 	%rd4119, %rd4114, %r303;
	shl.b64 	%rd4120, %rd4114, %r304;
	or.b64  	%rd4121, %rd4120, %rd4119;
	st.local.u64 	[%rd25], %rd4121;
	ld.local.u64 	%rd4122, [%rd102];
	shr.u64 	%rd4123, %rd4118, %r306;
	shl.b64 	%rd4124, %rd4118, %r307;
	or.b64  	%rd4125, %rd4124, %rd4123;
	st.local.u64 	[%rd102], %rd4125;
	ld.local.u64 	%rd4126, [%rd104];
	shr.u64 	%rd4127, %rd4122, %r309;
	shl.b64 	%rd4128, %rd4122, %r310;
	or.b64  	%rd4129, %rd4128, %rd4127;
	st.local.u64 	[%rd104], %rd4129;
	ld.local.u64 	%rd4130, [%rd26];
	shr.u64 	%rd4131, %rd4126, %r312;
	shl.b64 	%rd4132, %rd4126, %r313;
	or.b64  	%rd4133, %rd4132, %rd4131;
	st.local.u64 	[%rd26], %rd4133;
	ld.local.u64 	%rd4134, [%rd106];
	shr.u64 	%rd4135, %rd4130, %r315;
	shl.b64 	%rd4136, %rd4130, %r316;
	or.b64  	%rd4137, %rd4136, %rd4135;
	st.local.u64 	[%rd106], %rd4137;
	ld.local.u64 	%rd4138, [%rd108];
	shr.u64 	%rd4139, %rd4134, %r319;
	shl.b64 	%rd4140, %rd4134, %r320;
	or.b64  	%rd4141, %rd4140, %rd4139;
	st.local.u64 	[%rd108], %rd4141;
	ld.local.u64 	%rd4142, [%rd110];
	shr.u64 	%rd4143, %rd4138, %r322;
	shl.b64 	%rd4144, %rd4138, %r323;
	or.b64  	%rd4145, %rd4144, %rd4143;
	st.local.u64 	[%rd110], %rd4145;
	ld.local.u64 	%rd4146, [%rd112];
	shr.u64 	%rd4147, %rd4142, %r325;
	shl.b64 	%rd4148, %rd4142, %r326;
	or.b64  	%rd4149, %rd4148, %rd4147;
	st.local.u64 	[%rd112], %rd4149;
	ld.local.u64 	%rd4150, [%rd114];
	shr.u64 	%rd4151, %rd4146, %r329;
	shl.b64 	%rd4152, %rd4146, %r330;
	or.b64  	%rd4153, %rd4152, %rd4151;
	st.local.u64 	[%rd114], %rd4153;
	ld.local.u64 	%rd4154, [%rd116];
	shr.u64 	%rd4155, %rd4150, %r332;
	shl.b64 	%rd4156, %rd4150, %r333;
	or.b64  	%rd4157, %rd4156, %rd4155;
	st.local.u64 	[%rd116], %rd4157;
	ld.local.u64 	%rd4158, [%rd27];
	shr.u64 	%rd4159, %rd4154, %r335;
	shl.b64 	%rd4160, %rd4154, %r336;
	or.b64  	%rd4161, %rd4160, %rd4159;
	st.local.u64 	[%rd27], %rd4161;
	ld.local.u64 	%rd4162, [%rd118];
	shr.u64 	%rd4163, %rd4158, %r339;
	shl.b64 	%rd4164, %rd4158, %r340;
	or.b64  	%rd4165, %rd4164, %rd4163;
	st.local.u64 	[%rd118], %rd4165;
	ld.local.u64 	%rd4166, [%rd120];
	shr.u64 	%rd4167, %rd4162, %r342;
	shl.b64 	%rd4168, %rd4162, %r343;
	or.b64  	%rd4169, %rd4168, %rd4167;
	st.local.u64 	[%rd120], %rd4169;
	ld.local.u64 	%rd4170, [%rd122];
	shr.u64 	%rd4171, %rd4166, %r346;
	shl.b64 	%rd4172, %rd4166, %r347;
	or.b64  	%rd4173, %rd4172, %rd4171;
	st.local.u64 	[%rd122], %rd4173;
	ld.local.u64 	%rd4174, [%rd124];
	shr.u64 	%rd4175, %rd4170, %r349;
	shl.b64 	%rd4176, %rd4170, %r350;
	or.b64  	%rd4177, %rd4176, %rd4175;
	st.local.u64 	[%rd124], %rd4177;
	ld.local.u64 	%rd4178, [%rd126];
	shr.u64 	%rd4179, %rd4174, %r352;
	shl.b64 	%rd4180, %rd4174, %r353;
	or.b64  	%rd4181, %rd4180, %rd4179;
	st.local.u64 	[%rd126], %rd4181;
	ld.local.u64 	%rd4182, [%rd128];
	shr.u64 	%rd4183, %rd4178, %r355;
	shl.b64 	%rd4184, %rd4178, %r356;
	or.b64  	%rd4185, %rd4184, %rd4183;
	st.local.u64 	[%rd128], %rd4185;
	ld.local.u64 	%rd4186, [%rd28];
	shr.u64 	%rd4187, %rd4182, %r359;
	shl.b64 	%rd4188, %rd4182, %r360;
	or.b64  	%rd4189, %rd4188, %rd4187;
	st.local.u64 	[%rd28], %rd4189;
	ld.local.u64 	%rd4190, [%rd130];
	shr.u64 	%rd4191, %rd4186, %r362;
	shl.b64 	%rd4192, %rd4186, %r363;
	or.b64  	%rd4193, %rd4192, %rd4191;
	st.local.u64 	[%rd130], %rd4193;
	ld.local.u64 	%rd4194, [%rd132];
	shr.u64 	%rd4195, %rd4190, %r365;
	shl.b64 	%rd4196, %rd4190, %r366;
	or.b64  	%rd4197, %rd4196, %rd4195;
	st.local.u64 	[%rd132], %rd4197;
	ld.local.u64 	%rd4198, [%rd134];
	shr.u64 	%rd4199, %rd4194, %r369;
	shl.b64 	%rd4200, %rd4194, %r370;
	or.b64  	%rd4201, %rd4200, %rd4199;
	st.local.u64 	[%rd134], %rd4201;
	shr.u64 	%rd4202, %rd4198, %r372;
	shl.b64 	%rd4203, %rd4198, %r373;
	or.b64  	%rd4204, %rd4203, %rd4202;
	st.local.u64 	[%rd29], %rd4204;
	ld.local.u64 	%rd4205, [%rd2];
	ld.local.u64 	%rd4206, [%rd2+8];
	ld.local.u64 	%rd4207, [%rd2+16];
	ld.local.u64 	%rd4208, [%rd2+24];
	ld.local.u64 	%rd4209, [%rd2+32];
	not.b64 	%rd4210, %rd4206;
	and.b64  	%rd4211, %rd4207, %rd4210;
	not.b64 	%rd4212, %rd4207;
	and.b64  	%rd4213, %rd4208, %rd4212;
	xor.b64  	%rd4214, %rd4213, %rd4206;
	not.b64 	%rd4215, %rd4208;
	and.b64  	%rd4216, %rd4209, %rd4215;
	xor.b64  	%rd4217, %rd4216, %rd4207;
	not.b64 	%rd4218, %rd4209;
	and.b64  	%rd4219, %rd4205, %rd4218;
	xor.b64  	%rd4220, %rd4219, %rd4208;
	not.b64 	%rd4221, %rd4205;
	and.b64  	%rd4222, %rd4206, %rd4221;
	xor.b64  	%rd4223, %rd4222, %rd4209;
	ld.local.u64 	%rd4224, [%rd2+40];
	ld.local.u64 	%rd4225, [%rd2+48];
	ld.local.u64 	%rd4226, [%rd2+56];
	ld.local.u64 	%rd4227, [%rd2+64];
	ld.local.u64 	%rd4228, [%rd2+72];
	not.b64 	%rd4229, %rd4225;
	and.b64  	%rd4230, %rd4226, %rd4229;
	xor.b64  	%rd4231, %rd4230, %rd4224;
	not.b64 	%rd4232, %rd4226;
	and.b64  	%rd4233, %rd4227, %rd4232;
	xor.b64  	%rd4234, %rd4233, %rd4225;
	not.b64 	%rd4235, %rd4227;
	and.b64  	%rd4236, %rd4228, %rd4235;
	xor.b64  	%rd4237, %rd4236, %rd4226;
	not.b64 	%rd4238, %rd4228;
	and.b64  	%rd4239, %rd4224, %rd4238;
	xor.b64  	%rd4240, %rd4239, %rd4227;
	not.b64 	%rd4241, %rd4224;
	and.b64  	%rd4242, %rd4225, %rd4241;
	xor.b64  	%rd4243, %rd4242, %rd4228;
	ld.local.u64 	%rd4244, [%rd2+80];
	ld.local.u64 	%rd4245, [%rd2+88];
	ld.local.u64 	%rd4246, [%rd2+96];
	ld.local.u64 	%rd4247, [%rd2+104];
	ld.local.u64 	%rd4248, [%rd2+112];
	not.b64 	%rd4249, %rd4245;
	and.b64  	%rd4250, %rd4246, %rd4249;
	xor.b64  	%rd4251, %rd4250, %rd4244;
	not.b64 	%rd4252, %rd4246;
	and.b64  	%rd4253, %rd4247, %rd4252;
	xor.b64  	%rd4254, %rd4253, %rd4245;
	not.b64 	%rd4255, %rd4247;
	and.b64  	%rd4256, %rd4248, %rd4255;
	xor.b64  	%rd4257, %rd4256, %rd4246;
	not.b64 	%rd4258, %rd4248;
	and.b64  	%rd4259, %rd4244, %rd4258;
	xor.b64  	%rd4260, %rd4259, %rd4247;
	not.b64 	%rd4261, %rd4244;
	and.b64  	%rd4262, %rd4245, %rd4261;
	xor.b64  	%rd4263, %rd4262, %rd4248;
	ld.local.u64 	%rd4264, [%rd2+120];
	ld.local.u64 	%rd4265, [%rd2+128];
	ld.local.u64 	%rd4266, [%rd2+136];
	ld.local.u64 	%rd4267, [%rd2+144];
	ld.local.u64 	%rd4268, [%rd2+152];
	not.b64 	%rd4269, %rd4265;
	and.b64  	%rd4270, %rd4266, %rd4269;
	xor.b64  	%rd4271, %rd4270, %rd4264;
	not.b64 	%rd4272, %rd4266;
	and.b64  	%rd4273, %rd4267, %rd4272;
	xor.b64  	%rd4274, %rd4273, %rd4265;
	not.b64 	%rd4275, %rd4267;
	and.b64  	%rd4276, %rd4268, %rd4275;
	xor.b64  	%rd4277, %rd4276, %rd4266;
	not.b64 	%rd4278, %rd4268;
	and.b64  	%rd4279, %rd4264, %rd4278;
	xor.b64  	%rd4280, %rd4279, %rd4267;
	not.b64 	%rd4281, %rd4264;
	and.b64  	%rd4282, %rd4265, %rd4281;
	xor.b64  	%rd4283, %rd4282, %rd4268;
	ld.local.u64 	%rd4284, [%rd2+160];
	ld.local.u64 	%rd4285, [%rd2+168];
	ld.local.u64 	%rd4286, [%rd2+176];
	ld.local.u64 	%rd4287, [%rd2+184];
	ld.local.u64 	%rd4288, [%rd2+192];
	not.b64 	%rd4289, %rd4285;
	and.b64  	%rd4290, %rd4286, %rd4289;
	xor.b64  	%rd4291, %rd4290, %rd4284;
	not.b64 	%rd4292, %rd4286;
	and.b64  	%rd4293, %rd4287, %rd4292;
	xor.b64  	%rd4294, %rd4293, %rd4285;
	not.b64 	%rd4295, %rd4287;
	and.b64  	%rd4296, %rd4288, %rd4295;
	xor.b64  	%rd4297, %rd4296, %rd4286;
	not.b64 	%rd4298, %rd4288;
	and.b64  	%rd4299, %rd4284, %rd4298;
	xor.b64  	%rd4300, %rd4299, %rd4287;
	not.b64 	%rd4301, %rd4284;
	and.b64  	%rd4302, %rd4285, %rd4301;
	xor.b64  	%rd4303, %rd4302, %rd4288;
	ld.const.u64 	%rd4304, [roundConstants+112];
	xor.b64  	%rd4305, %rd4211, %rd4304;
	xor.b64  	%rd4306, %rd4305, %rd4205;
	xor.b64  	%rd4307, %rd4231, %rd4251;
	xor.b64  	%rd4308, %rd4307, %rd4271;
	xor.b64  	%rd4309, %rd4308, %rd4291;
	xor.b64  	%rd4310, %rd4309, %rd4306;
	xor.b64  	%rd4311, %rd4234, %rd4214;
	xor.b64  	%rd4312, %rd4311, %rd4254;
	xor.b64  	%rd4313, %rd4312, %rd4274;
	xor.b64  	%rd4314, %rd4313, %rd4294;
	xor.b64  	%rd4315, %rd4237, %rd4217;
	xor.b64  	%rd4316, %rd4315, %rd4257;
	xor.b64  	%rd4317, %rd4316, %rd4277;
	xor.b64  	%rd4318, %rd4317, %rd4297;
	xor.b64  	%rd4319, %rd4240, %rd4220;
	xor.b64  	%rd4320, %rd4319, %rd4260;
	xor.b64  	%rd4321, %rd4320, %rd4280;
	xor.b64  	%rd4322, %rd4321, %rd4300;
	xor.b64  	%rd4323, %rd4243, %rd4223;
	xor.b64  	%rd4324, %rd4323, %rd4263;
	xor.b64  	%rd4325, %rd4324, %rd4283;
	xor.b64  	%rd4326, %rd4325, %rd4303;
	mov.b64 	{%r654, %r655}, %rd4314;
	shf.l.wrap.b32 	%r656, %r654, %r655, 1;
	shf.l.wrap.b32 	%r657, %r655, %r654, 1;
	mov.b64 	%rd4327, {%r657, %r656};
	xor.b64  	%rd4328, %rd4327, %rd4326;
	xor.b64  	%rd4329, %rd4306, %rd4328;
	st.local.u64 	[%rd2], %rd4329;
	xor.b64  	%rd4330, %rd4231, %rd4328;
	st.local.u64 	[%rd2+40], %rd4330;
	xor.b64  	%rd4331, %rd4251, %rd4328;
	st.local.u64 	[%rd2+80], %rd4331;
	xor.b64  	%rd4332, %rd4271, %rd4328;
	st.local.u64 	[%rd2+120], %rd4332;
	xor.b64  	%rd4333, %rd4291, %rd4328;
	st.local.u64 	[%rd2+160], %rd4333;
	mov.b64 	{%r658, %r659}, %rd4318;
	shf.l.wrap.b32 	%r660, %r658, %r659, 1;
	shf.l.wrap.b32 	%r661, %r659, %r658, 1;
	mov.b64 	%rd4334, {%r661, %r660};
	xor.b64  	%rd4335, %rd4334, %rd4310;
	xor.b64  	%rd4336, %rd4214, %rd4335;
	st.local.u64 	[%rd2+8], %rd4336;
	xor.b64  	%rd4337, %rd4234, %rd4335;
	st.local.u64 	[%rd2+48], %rd4337;
	xor.b64  	%rd4338, %rd4254, %rd4335;
	st.local.u64 	[%rd2+88], %rd4338;
	xor.b64  	%rd4339, %rd4274, %rd4335;
	st.local.u64 	[%rd2+128], %rd4339;
	xor.b64  	%rd4340, %rd4294, %rd4335;
	st.local.u64 	[%rd2+168], %rd4340;
	mov.b64 	{%r662, %r663}, %rd4322;
	shf.l.wrap.b32 	%r664, %r662, %r663, 1;
	shf.l.wrap.b32 	%r665, %r663, %r662, 1;
	mov.b64 	%rd4341, {%r665, %r664};
	xor.b64  	%rd4342, %rd4341, %rd4314;
	xor.b64  	%rd4343, %rd4217, %rd4342;
	st.local.u64 	[%rd2+16], %rd4343;
	xor.b64  	%rd4344, %rd4237, %rd4342;
	st.local.u64 	[%rd2+56], %rd4344;
	xor.b64  	%rd4345, %rd4257, %rd4342;
	st.local.u64 	[%rd2+96], %rd4345;
	xor.b64  	%rd4346, %rd4277, %rd4342;
	st.local.u64 	[%rd2+136], %rd4346;
	xor.b64  	%rd4347, %rd4297, %rd4342;
	st.local.u64 	[%rd2+176], %rd4347;
	mov.b64 	{%r666, %r667}, %rd4326;
	shf.l.wrap.b32 	%r668, %r666, %r667, 1;
	shf.l.wrap.b32 	%r669, %r667, %r666, 1;
	mov.b64 	%rd4348, {%r669, %r668};
	xor.b64  	%rd4349, %rd4348, %rd4318;
	xor.b64  	%rd4350, %rd4220, %rd4349;
	st.local.u64 	[%rd2+24], %rd4350;
	xor.b64  	%rd4351, %rd4240, %rd4349;
	st.local.u64 	[%rd2+64], %rd4351;
	xor.b64  	%rd4352, %rd4260, %rd4349;
	st.local.u64 	[%rd2+104], %rd4352;
	xor.b64  	%rd4353, %rd4280, %rd4349;
	st.local.u64 	[%rd2+144], %rd4353;
	xor.b64  	%rd4354, %rd4300, %rd4349;
	st.local.u64 	[%rd2+184], %rd4354;
	mov.b64 	{%r670, %r671}, %rd4310;
	shf.l.wrap.b32 	%r672, %r670, %r671, 1;
	shf.l.wrap.b32 	%r673, %r671, %r670, 1;
	mov.b64 	%rd4355, {%r673, %r672};
	xor.b64  	%rd4356, %rd4355, %rd4322;
	xor.b64  	%rd4357, %rd4223, %rd4356;
	st.local.u64 	[%rd2+32], %rd4357;
	xor.b64  	%rd4358, %rd4243, %rd4356;
	st.local.u64 	[%rd2+72], %rd4358;
	xor.b64  	%rd4359, %rd4263, %rd4356;
	st.local.u64 	[%rd2+112], %rd4359;
	xor.b64  	%rd4360, %rd4283, %rd4356;
	st.local.u64 	[%rd2+152], %rd4360;
	xor.b64  	%rd4361, %rd4303, %rd4356;
	st.local.u64 	[%rd2+192], %rd4361;
	ld.local.u64 	%rd4362, [%rd98];
	shr.u64 	%rd4363, %rd4336, %r299;
	shl.b64 	%rd4364, %rd4336, %r300;
	or.b64  	%rd4365, %rd4364, %rd4363;
	st.local.u64 	[%rd98], %rd4365;
	ld.local.u64 	%rd4366, [%rd100];
	shl.b64 	%rd4367, %rd4362, %r1627;
	shr.u64 	%rd4368, %rd4362, %r301;
	or.b64  	%rd4369, %rd4368, %rd4367;
	st.local.u64 	[%rd100], %rd4369;
	ld.local.u64 	%rd4370, [%rd25];
	shr.u64 	%rd4371, %rd4366, %r303;
	shl.b64 	%rd4372, %rd4366, %r304;
	or.b64  	%rd4373, %rd4372, %rd4371;
	st.local.u64 	[%rd25], %rd4373;
	ld.local.u64 	%rd4374, [%rd102];
	shr.u64 	%rd4375, %rd4370, %r306;
	shl.b64 	%rd4376, %rd4370, %r307;
	or.b64  	%rd4377, %rd4376, %rd4375;
	st.local.u64 	[%rd102], %rd4377;
	ld.local.u64 	%rd4378, [%rd104];
	shr.u64 	%rd4379, %rd4374, %r309;
	shl.b64 	%rd4380, %rd4374, %r310;
	or.b64  	%rd4381, %rd4380, %rd4379;
	st.local.u64 	[%rd104], %rd4381;
	ld.local.u64 	%rd4382, [%rd26];
	shr.u64 	%rd4383, %rd4378, %r312;
	shl.b64 	%rd4384, %rd4378, %r313;
	or.b64  	%rd4385, %rd4384, %rd4383;
	st.local.u64 	[%rd26], %rd4385;
	ld.local.u64 	%rd4386, [%rd106];
	shr.u64 	%rd4387, %rd4382, %r315;
	shl.b64 	%rd4388, %rd4382, %r316;
	or.b64  	%rd4389, %rd4388, %rd4387;
	st.local.u64 	[%rd106], %rd4389;
	ld.local.u64 	%rd4390, [%rd108];
	shr.u64 	%rd4391, %rd4386, %r319;
	shl.b64 	%rd4392, %rd4386, %r320;
	or.b64  	%rd4393, %rd4392, %rd4391;
	st.local.u64 	[%rd108], %rd4393;
	ld.local.u64 	%rd4394, [%rd110];
	shr.u64 	%rd4395, %rd4390, %r322;
	shl.b64 	%rd4396, %rd4390, %r323;
	or.b64  	%rd4397, %rd4396, %rd4395;
	st.local.u64 	[%rd110], %rd4397;
	ld.local.u64 	%rd4398, [%rd112];
	shr.u64 	%rd4399, %rd4394, %r325;
	shl.b64 	%rd4400, %rd4394, %r326;
	or.b64  	%rd4401, %rd4400, %rd4399;
	st.local.u64 	[%rd112], %rd4401;
	ld.local.u64 	%rd4402, [%rd114];
	shr.u64 	%rd4403, %rd4398, %r329;
	shl.b64 	%rd4404, %rd4398, %r330;
	or.b64  	%rd4405, %rd4404, %rd4403;
	st.local.u64 	[%rd114], %rd4405;
	ld.local.u64 	%rd4406, [%rd116];
	shr.u64 	%rd4407, %rd4402, %r332;
	shl.b64 	%rd4408, %rd4402, %r333;
	or.b64  	%rd4409, %rd4408, %rd4407;
	st.local.u64 	[%rd116], %rd4409;
	ld.local.u64 	%rd4410, [%rd27];
	shr.u64 	%rd4411, %rd4406, %r335;
	shl.b64 	%rd4412, %rd4406, %r336;
	or.b64  	%rd4413, %rd4412, %rd4411;
	st.local.u64 	[%rd27], %rd4413;
	ld.local.u64 	%rd4414, [%rd118];
	shr.u64 	%rd4415, %rd4410, %r339;
	shl.b64 	%rd4416, %rd4410, %r340;
	or.b64  	%rd4417, %rd4416, %rd4415;
	st.local.u64 	[%rd118], %rd4417;
	ld.local.u64 	%rd4418, [%rd120];
	shr.u64 	%rd4419, %rd4414, %r342;
	shl.b64 	%rd4420, %rd4414, %r343;
	or.b64  	%rd4421, %rd4420, %rd4419;
	st.local.u64 	[%rd120], %rd4421;
	ld.local.u64 	%rd4422, [%rd122];
	shr.u64 	%rd4423, %rd4418, %r346;
	shl.b64 	%rd4424, %rd4418, %r347;
	or.b64  	%rd4425, %rd4424, %rd4423;
	st.local.u64 	[%rd122], %rd4425;
	ld.local.u64 	%rd4426, [%rd124];
	shr.u64 	%rd4427, %rd4422, %r349;
	shl.b64 	%rd4428, %rd4422, %r350;
	or.b64  	%rd4429, %rd4428, %rd4427;
	st.local.u64 	[%rd124], %rd4429;
	ld.local.u64 	%rd4430, [%rd126];
	shr.u64 	%rd4431, %rd4426, %r352;
	shl.b64 	%rd4432, %rd4426, %r353;
	or.b64  	%rd4433, %rd4432, %rd4431;
	st.local.u64 	[%rd126], %rd4433;
	ld.local.u64 	%rd4434, [%rd128];
	shr.u64 	%rd4435, %rd4430, %r355;
	shl.b64 	%rd4436, %rd4430, %r356;
	or.b64  	%rd4437, %rd4436, %rd4435;
	st.local.u64 	[%rd128], %rd4437;
	ld.local.u64 	%rd4438, [%rd28];
	shr.u64 	%rd4439, %rd4434, %r359;
	shl.b64 	%rd4440, %rd4434, %r360;
	or.b64  	%rd4441, %rd4440, %rd4439;
	st.local.u64 	[%rd28], %rd4441;
	ld.local.u64 	%rd4442, [%rd130];
	shr.u64 	%rd4443, %rd4438, %r362;
	shl.b64 	%rd4444, %rd4438, %r363;
	or.b64  	%rd4445, %rd4444, %rd4443;
	st.local.u64 	[%rd130], %rd4445;
	ld.local.u64 	%rd4446, [%rd132];
	shr.u64 	%rd4447, %rd4442, %r365;
	shl.b64 	%rd4448, %rd4442, %r366;
	or.b64  	%rd4449, %rd4448, %rd4447;
	st.local.u64 	[%rd132], %rd4449;
	ld.local.u64 	%rd4450, [%rd134];
	shr.u64 	%rd4451, %rd4446, %r369;
	shl.b64 	%rd4452, %rd4446, %r370;
	or.b64  	%rd4453, %rd4452, %rd4451;
	st.local.u64 	[%rd134], %rd4453;
	shr.u64 	%rd4454, %rd4450, %r372;
	shl.b64 	%rd4455, %rd4450, %r373;
	or.b64  	%rd4456, %rd4455, %rd4454;
	st.local.u64 	[%rd29], %rd4456;
	ld.local.u64 	%rd4457, [%rd2];
	ld.local.u64 	%rd4458, [%rd2+8];
	ld.local.u64 	%rd4459, [%rd2+16];
	ld.local.u64 	%rd4460, [%rd2+24];
	ld.local.u64 	%rd4461, [%rd2+32];
	not.b64 	%rd4462, %rd4458;
	and.b64  	%rd4463, %rd4459, %rd4462;
	not.b64 	%rd4464, %rd4459;
	and.b64  	%rd4465, %rd4460, %rd4464;
	xor.b64  	%rd4466, %rd4465, %rd4458;
	not.b64 	%rd4467, %rd4460;
	and.b64  	%rd4468, %rd4461, %rd4467;
	xor.b64  	%rd4469, %rd4468, %rd4459;
	not.b64 	%rd4470, %rd4461;
	and.b64  	%rd4471, %rd4457, %rd4470;
	xor.b64  	%rd4472, %rd4471, %rd4460;
	not.b64 	%rd4473, %rd4457;
	and.b64  	%rd4474, %rd4458, %rd4473;
	xor.b64  	%rd4475, %rd4474, %rd4461;
	ld.local.u64 	%rd4476, [%rd2+40];
	ld.local.u64 	%rd4477, [%rd2+48];
	ld.local.u64 	%rd4478, [%rd2+56];
	ld.local.u64 	%rd4479, [%rd2+64];
	ld.local.u64 	%rd4480, [%rd2+72];
	not.b64 	%rd4481, %rd4477;
	and.b64  	%rd4482, %rd4478, %rd4481;
	xor.b64  	%rd4483, %rd4482, %rd4476;
	not.b64 	%rd4484, %rd4478;
	and.b64  	%rd4485, %rd4479, %rd4484;
	xor.b64  	%rd4486, %rd4485, %rd4477;
	not.b64 	%rd4487, %rd4479;
	and.b64  	%rd4488, %rd4480, %rd4487;
	xor.b64  	%rd4489, %rd4488, %rd4478;
	not.b64 	%rd4490, %rd4480;
	and.b64  	%rd4491, %rd4476, %rd4490;
	xor.b64  	%rd4492, %rd4491, %rd4479;
	not.b64 	%rd4493, %rd4476;
	and.b64  	%rd4494, %rd4477, %rd4493;
	xor.b64  	%rd4495, %rd4494, %rd4480;
	ld.local.u64 	%rd4496, [%rd2+80];
	ld.local.u64 	%rd4497, [%rd2+88];
	ld.local.u64 	%rd4498, [%rd2+96];
	ld.local.u64 	%rd4499, [%rd2+104];
	ld.local.u64 	%rd4500, [%rd2+112];
	not.b64 	%rd4501, %rd4497;
	and.b64  	%rd4502, %rd4498, %rd4501;
	xor.b64  	%rd4503, %rd4502, %rd4496;
	not.b64 	%rd4504, %rd4498;
	and.b64  	%rd4505, %rd4499, %rd4504;
	xor.b64  	%rd4506, %rd4505, %rd4497;
	not.b64 	%rd4507, %rd4499;
	and.b64  	%rd4508, %rd4500, %rd4507;
	xor.b64  	%rd4509, %rd4508, %rd4498;
	not.b64 	%rd4510, %rd4500;
	and.b64  	%rd4511, %rd4496, %rd4510;
	xor.b64  	%rd4512, %rd4511, %rd4499;
	not.b64 	%rd4513, %rd4496;
	and.b64  	%rd4514, %rd4497, %rd4513;
	xor.b64  	%rd4515, %rd4514, %rd4500;
	ld.local.u64 	%rd4516, [%rd2+120];
	ld.local.u64 	%rd4517, [%rd2+128];
	ld.local.u64 	%rd4518, [%rd2+136];
	ld.local.u64 	%rd4519, [%rd2+144];
	ld.local.u64 	%rd4520, [%rd2+152];
	not.b64 	%rd4521, %rd4517;
	and.b64  	%rd4522, %rd4518, %rd4521;
	xor.b64  	%rd4523, %rd4522, %rd4516;
	not.b64 	%rd4524, %rd4518;
	and.b64  	%rd4525, %rd4519, %rd4524;
	xor.b64  	%rd4526, %rd4525, %rd4517;
	not.b64 	%rd4527, %rd4519;
	and.b64  	%rd4528, %rd4520, %rd4527;
	xor.b64  	%rd4529, %rd4528, %rd4518;
	not.b64 	%rd4530, %rd4520;
	and.b64  	%rd4531, %rd4516, %rd4530;
	xor.b64  	%rd4532, %rd4531, %rd4519;
	not.b64 	%rd4533, %rd4516;
	and.b64  	%rd4534, %rd4517, %rd4533;
	xor.b64  	%rd4535, %rd4534, %rd4520;
	ld.local.u64 	%rd4536, [%rd2+160];
	ld.local.u64 	%rd4537, [%rd2+168];
	ld.local.u64 	%rd4538, [%rd2+176];
	ld.local.u64 	%rd4539, [%rd2+184];
	ld.local.u64 	%rd4540, [%rd2+192];
	not.b64 	%rd4541, %rd4537;
	and.b64  	%rd4542, %rd4538, %rd4541;
	xor.b64  	%rd4543, %rd4542, %rd4536;
	not.b64 	%rd4544, %rd4538;
	and.b64  	%rd4545, %rd4539, %rd4544;
	xor.b64  	%rd4546, %rd4545, %rd4537;
	not.b64 	%rd4547, %rd4539;
	and.b64  	%rd4548, %rd4540, %rd4547;
	xor.b64  	%rd4549, %rd4548, %rd4538;
	not.b64 	%rd4550, %rd4540;
	and.b64  	%rd4551, %rd4536, %rd4550;
	xor.b64  	%rd4552, %rd4551, %rd4539;
	not.b64 	%rd4553, %rd4536;
	and.b64  	%rd4554, %rd4537, %rd4553;
	xor.b64  	%rd4555, %rd4554, %rd4540;
	ld.const.u64 	%rd13030, [roundConstants+120];
	xor.b64  	%rd4556, %rd4463, %rd13030;
	xor.b64  	%rd4557, %rd4556, %rd4457;
	xor.b64  	%rd4558, %rd4483, %rd4503;
	xor.b64  	%rd4559, %rd4558, %rd4523;
	xor.b64  	%rd4560, %rd4559, %rd4543;
	xor.b64  	%rd4561, %rd4560, %rd4557;
	xor.b64  	%rd4562, %rd4486, %rd4466;
	xor.b64  	%rd4563, %rd4562, %rd4506;
	xor.b64  	%rd4564, %rd4563, %rd4526;
	xor.b64  	%rd4565, %rd4564, %rd4546;
	xor.b64  	%rd4566, %rd4489, %rd4469;
	xor.b64  	%rd4567, %rd4566, %rd4509;
	xor.b64  	%rd4568, %rd4567, %rd4529;
	xor.b64  	%rd4569, %rd4568, %rd4549;
	xor.b64  	%rd4570, %rd4492, %rd4472;
	xor.b64  	%rd4571, %rd4570, %rd4512;
	xor.b64  	%rd4572, %rd4571, %rd4532;
	xor.b64  	%rd4573, %rd4572, %rd4552;
	xor.b64  	%rd4574, %rd4495, %rd4475;
	xor.b64  	%rd4575, %rd4574, %rd4515;
	xor.b64  	%rd4576, %rd4575, %rd4535;
	xor.b64  	%rd4577, %rd4576, %rd4555;
	mov.b64 	{%r674, %r675}, %rd4565;
	shf.l.wrap.b32 	%r676, %r674, %r675, 1;
	shf.l.wrap.b32 	%r677, %r675, %r674, 1;
	mov.b64 	%rd4578, {%r677, %r676};
	xor.b64  	%rd4579, %rd4578, %rd4577;
	xor.b64  	%rd4580, %rd4557, %rd4579;
	st.local.u64 	[%rd2], %rd4580;
	xor.b64  	%rd4581, %rd4483, %rd4579;
	st.local.u64 	[%rd2+40], %rd4581;
	xor.b64  	%rd4582, %rd4503, %rd4579;
	st.local.u64 	[%rd2+80], %rd4582;
	xor.b64  	%rd4583, %rd4523, %rd4579;
	st.local.u64 	[%rd2+120], %rd4583;
	xor.b64  	%rd4584, %rd4543, %rd4579;
	st.local.u64 	[%rd2+160], %rd4584;
	mov.b64 	{%r678, %r679}, %rd4569;
	shf.l.wrap.b32 	%r680, %r678, %r679, 1;
	shf.l.wrap.b32 	%r681, %r679, %r678, 1;
	mov.b64 	%rd4585, {%r681, %r680};
	xor.b64  	%rd4586, %rd4585, %rd4561;
	xor.b64  	%rd4587, %rd4466, %rd4586;
	st.local.u64 	[%rd2+8], %rd4587;
	xor.b64  	%rd4588, %rd4486, %rd4586;
	st.local.u64 	[%rd2+48], %rd4588;
	xor.b64  	%rd4589, %rd4506, %rd4586;
	st.local.u64 	[%rd2+88], %rd4589;
	xor.b64  	%rd4590, %rd4526, %rd4586;
	st.local.u64 	[%rd2+128], %rd4590;
	xor.b64  	%rd4591, %rd4546, %rd4586;
	st.local.u64 	[%rd2+168], %rd4591;
	mov.b64 	{%r682, %r683}, %rd4573;
	shf.l.wrap.b32 	%r684, %r682, %r683, 1;
	shf.l.wrap.b32 	%r685, %r683, %r682, 1;
	mov.b64 	%rd4592, {%r685, %r684};
	xor.b64  	%rd4593, %rd4592, %rd4565;
	xor.b64  	%rd4594, %rd4469, %rd4593;
	st.local.u64 	[%rd2+16], %rd4594;
	xor.b64  	%rd4595, %rd4489, %rd4593;
	st.local.u64 	[%rd2+56], %rd4595;
	xor.b64  	%rd4596, %rd4509, %rd4593;
	st.local.u64 	[%rd2+96], %rd4596;
	xor.b64  	%rd4597, %rd4529, %rd4593;
	st.local.u64 	[%rd2+136], %rd4597;
	xor.b64  	%rd4598, %rd4549, %rd4593;
	st.local.u64 	[%rd2+176], %rd4598;
	mov.b64 	{%r686, %r687}, %rd4577;
	shf.l.wrap.b32 	%r688, %r686, %r687, 1;
	shf.l.wrap.b32 	%r689, %r687, %r686, 1;
	mov.b64 	%rd4599, {%r689, %r688};
	xor.b64  	%rd4600, %rd4599, %rd4569;
	xor.b64  	%rd4601, %rd4472, %rd4600;
	st.local.u64 	[%rd2+24], %rd4601;
	xor.b64  	%rd4602, %rd4492, %rd4600;
	st.local.u64 	[%rd2+64], %rd4602;
	xor.b64  	%rd4603, %rd4512, %rd4600;
	st.local.u64 	[%rd2+104], %rd4603;
	xor.b64  	%rd4604, %rd4532, %rd4600;
	st.local.u64 	[%rd2+144], %rd4604;
	xor.b64  	%rd4605, %rd4552, %rd4600;
	st.local.u64 	[%rd2+184], %rd4605;
	mov.b64 	{%r690, %r691}, %rd4561;
	shf.l.wrap.b32 	%r692, %r690, %r691, 1;
	shf.l.wrap.b32 	%r693, %r691, %r690, 1;
	mov.b64 	%rd4606, {%r693, %r692};
	xor.b64  	%rd4607, %rd4606, %rd4573;
	xor.b64  	%rd4608, %rd4475, %rd4607;
	st.local.u64 	[%rd2+32], %rd4608;
	xor.b64  	%rd4609, %rd4495, %rd4607;
	st.local.u64 	[%rd2+72], %rd4609;
	xor.b64  	%rd4610, %rd4515, %rd4607;
	st.local.u64 	[%rd2+112], %rd4610;
	xor.b64  	%rd4611, %rd4535, %rd4607;
	st.local.u64 	[%rd2+152], %rd4611;
	xor.b64  	%rd4612, %rd4555, %rd4607;
	st.local.u64 	[%rd2+192], %rd4612;
	ld.local.u64 	%rd4613, [%rd98];
	shr.u64 	%rd4614, %rd4587, %r299;
	shl.b64 	%rd4615, %rd4587, %r300;
	or.b64  	%rd4616, %rd4615, %rd4614;
	st.local.u64 	[%rd98], %rd4616;
	ld.local.u64 	%rd4617, [%rd100];
	shl.b64 	%rd4618, %rd4613, %r1627;
	shr.u64 	%rd4619, %rd4613, %r301;
	or.b64  	%rd4620, %rd4619, %rd4618;
	st.local.u64 	[%rd100], %rd4620;
	ld.local.u64 	%rd4621, [%rd25];
	shr.u64 	%rd4622, %rd4617, %r303;
	shl.b64 	%rd4623, %rd4617, %r304;
	or.b64  	%rd4624, %rd4623, %rd4622;
	st.local.u64 	[%rd25], %rd4624;
	ld.local.u64 	%rd4625, [%rd102];
	shr.u64 	%rd4626, %rd4621, %r306;
	shl.b64 	%rd4627, %rd4621, %r307;
	or.b64  	%rd4628, %rd4627, %rd4626;
	st.local.u64 	[%rd102], %rd4628;
	ld.local.u64 	%rd4629, [%rd104];
	shr.u64 	%rd4630, %rd4625, %r309;
	shl.b64 	%rd4631, %rd4625, %r310;
	or.b64  	%rd4632, %rd4631, %rd4630;
	st.local.u64 	[%rd104], %rd4632;
	ld.local.u64 	%rd4633, [%rd26];
	shr.u64 	%rd4634, %rd4629, %r312;
	shl.b64 	%rd4635, %rd4629, %r313;
	or.b64  	%rd4636, %rd4635, %rd4634;
	st.local.u64 	[%rd26], %rd4636;
	ld.local.u64 	%rd4637, [%rd106];
	shr.u64 	%rd4638, %rd4633, %r315;
	shl.b64 	%rd4639, %rd4633, %r316;
	or.b64  	%rd4640, %rd4639, %rd4638;
	st.local.u64 	[%rd106], %rd4640;
	ld.local.u64 	%rd4641, [%rd108];
	shr.u64 	%rd4642, %rd4637, %r319;
	shl.b64 	%rd4643, %rd4637, %r320;
	or.b64  	%rd4644, %rd4643, %rd4642;
	st.local.u64 	[%rd108], %rd4644;
	ld.local.u64 	%rd4645, [%rd110];
	shr.u64 	%rd4646, %rd4641, %r322;
	shl.b64 	%rd4647, %rd4641, %r323;
	or.b64  	%rd4648, %rd4647, %rd4646;
	st.local.u64 	[%rd110], %rd4648;
	ld.local.u64 	%rd4649, [%rd112];
	shr.u64 	%rd4650, %rd4645, %r325;
	shl.b64 	%rd4651, %rd4645, %r326;
	or.b64  	%rd4652, %rd4651, %rd4650;
	st.local.u64 	[%rd112], %rd4652;
	ld.local.u64 	%rd4653, [%rd114];
	shr.u64 	%rd4654, %rd4649, %r329;
	shl.b64 	%rd4655, %rd4649, %r330;
	or.b64  	%rd4656, %rd4655, %rd4654;
	st.local.u64 	[%rd114], %rd4656;
	ld.local.u64 	%rd4657, [%rd116];
	shr.u64 	%rd4658, %rd4653, %r332;
	shl.b64 	%rd4659, %rd4653, %r333;
	or.b64  	%rd4660, %rd4659, %rd4658;
	st.local.u64 	[%rd116], %rd4660;
	ld.local.u64 	%rd4661, [%rd27];
	shr.u64 	%rd4662, %rd4657, %r335;
	shl.b64 	%rd4663, %rd4657, %r336;
	or.b64  	%rd4664, %rd4663, %rd4662;
	st.local.u64 	[%rd27], %rd4664;
	ld.local.u64 	%rd4665, [%rd118];
	shr.u64 	%rd4666, %rd4661, %r339;
	shl.b64 	%rd4667, %rd4661, %r340;
	or.b64  	%rd4668, %rd4667, %rd4666;
	st.local.u64 	[%rd118], %rd4668;
	ld.local.u64 	%rd4669, [%rd120];
	shr.u64 	%rd4670, %rd4665, %r342;
	shl.b64 	%rd4671, %rd4665, %r343;
	or.b64  	%rd4672, %rd4671, %rd4670;
	st.local.u64 	[%rd120], %rd4672;
	ld.local.u64 	%rd4673, [%rd122];
	shr.u64 	%rd4674, %rd4669, %r346;
	shl.b64 	%rd4675, %rd4669, %r347;
	or.b64  	%rd4676, %rd4675, %rd4674;
	st.local.u64 	[%rd122], %rd4676;
	ld.local.u64 	%rd4677, [%rd124];
	shr.u64 	%rd4678, %rd4673, %r349;
	shl.b64 	%rd4679, %rd4673, %r350;
	or.b64  	%rd4680, %rd4679, %rd4678;
	st.local.u64 	[%rd124], %rd4680;
	ld.local.u64 	%rd4681, [%rd126];
	shr.u64 	%rd4682, %rd4677, %r352;
	shl.b64 	%rd4683, %rd4677, %r353;
	or.b64  	%rd4684, %rd4683, %rd4682;
	st.local.u64 	[%rd126], %rd4684;
	ld.local.u64 	%rd4685, [%rd128];
	shr.u64 	%rd4686, %rd4681, %r355;
	shl.b64 	%rd4687, %rd4681, %r356;
	or.b64  	%rd4688, %rd4687, %rd4686;
	st.local.u64 	[%rd128], %rd4688;
	ld.local.u64 	%rd4689, [%rd28];
	shr.u64 	%rd4690, %rd4685, %r359;
	shl.b64 	%rd4691, %rd4685, %r360;
	or.b64  	%rd4692, %rd4691, %rd4690;
	st.local.u64 	[%rd28], %rd4692;
	ld.local.u64 	%rd4693, [%rd130];
	shr.u64 	%rd4694, %rd4689, %r362;
	shl.b64 	%rd4695, %rd4689, %r363;
	or.b64  	%rd4696, %rd4695, %rd4694;
	st.local.u64 	[%rd130], %rd4696;
	ld.local.u64 	%rd4697, [%rd132];
	shr.u64 	%rd4698, %rd4693, %r365;
	shl.b64 	%rd4699, %rd4693, %r366;
	or.b64  	%rd4700, %rd4699, %rd4698;
	st.local.u64 	[%rd132], %rd4700;
	ld.local.u64 	%rd4701, [%rd134];
	shr.u64 	%rd4702, %rd4697, %r369;
	shl.b64 	%rd4703, %rd4697, %r370;
	or.b64  	%rd4704, %rd4703, %rd4702;
	st.local.u64 	[%rd134], %rd4704;
	shr.u64 	%rd4705, %rd4701, %r372;
	shl.b64 	%rd4706, %rd4701, %r373;
	or.b64  	%rd4707, %rd4706, %rd4705;
	st.local.u64 	[%rd29], %rd4707;
	ld.local.u64 	%rd4708, [%rd2];
	ld.local.u64 	%rd4709, [%rd2+8];
	ld.local.u64 	%rd4710, [%rd2+16];
	ld.local.u64 	%rd4711, [%rd2+24];
	ld.local.u64 	%rd4712, [%rd2+32];
	not.b64 	%rd4713, %rd4709;
	and.b64  	%rd4714, %rd4710, %rd4713;
	not.b64 	%rd4715, %rd4710;
	and.b64  	%rd4716, %rd4711, %rd4715;
	xor.b64  	%rd4717, %rd4716, %rd4709;
	not.b64 	%rd4718, %rd4711;
	and.b64  	%rd4719, %rd4712, %rd4718;
	xor.b64  	%rd4720, %rd4719, %rd4710;
	not.b64 	%rd4721, %rd4712;
	and.b64  	%rd4722, %rd4708, %rd4721;
	xor.b64  	%rd4723, %rd4722, %rd4711;
	not.b64 	%rd4724, %rd4708;
	and.b64  	%rd4725, %rd4709, %rd4724;
	xor.b64  	%rd4726, %rd4725, %rd4712;
	ld.local.u64 	%rd4727, [%rd2+40];
	ld.local.u64 	%rd4728, [%rd2+48];
	ld.local.u64 	%rd4729, [%rd2+56];
	ld.local.u64 	%rd4730, [%rd2+64];
	ld.local.u64 	%rd4731, [%rd2+72];
	not.b64 	%rd4732, %rd4728;
	and.b64  	%rd4733, %rd4729, %rd4732;
	xor.b64  	%rd4734, %rd4733, %rd4727;
	not.b64 	%rd4735, %rd4729;
	and.b64  	%rd4736, %rd4730, %rd4735;
	xor.b64  	%rd4737, %rd4736, %rd4728;
	not.b64 	%rd4738, %rd4730;
	and.b64  	%rd4739, %rd4731, %rd4738;
	xor.b64  	%rd4740, %rd4739, %rd4729;
	not.b64 	%rd4741, %rd4731;
	and.b64  	%rd4742, %rd4727, %rd4741;
	xor.b64  	%rd4743, %rd4742, %rd4730;
	not.b64 	%rd4744, %rd4727;
	and.b64  	%rd4745, %rd4728, %rd4744;
	xor.b64  	%rd4746, %rd4745, %rd4731;
	ld.local.u64 	%rd4747, [%rd2+80];
	ld.local.u64 	%rd4748, [%rd2+88];
	ld.local.u64 	%rd4749, [%rd2+96];
	ld.local.u64 	%rd4750, [%rd2+104];
	ld.local.u64 	%rd4751, [%rd2+112];
	not.b64 	%rd4752, %rd4748;
	and.b64  	%rd4753, %rd4749, %rd4752;
	xor.b64  	%rd4754, %rd4753, %rd4747;
	not.b64 	%rd4755, %rd4749;
	and.b64  	%rd4756, %rd4750, %rd4755;
	xor.b64  	%rd4757, %rd4756, %rd4748;
	not.b64 	%rd4758, %rd4750;
	and.b64  	%rd4759, %rd4751, %rd4758;
	xor.b64  	%rd4760, %rd4759, %rd4749;
	not.b64 	%rd4761, %rd4751;
	and.b64  	%rd4762, %rd4747, %rd4761;
	xor.b64  	%rd4763, %rd4762, %rd4750;
	not.b64 	%rd4764, %rd4747;
	and.b64  	%rd4765, %rd4748, %rd4764;
	xor.b64  	%rd4766, %rd4765, %rd4751;
	ld.local.u64 	%rd4767, [%rd2+120];
	ld.local.u64 	%rd4768, [%rd2+128];
	ld.local.u64 	%rd4769, [%rd2+136];
	ld.local.u64 	%rd4770, [%rd2+144];
	ld.local.u64 	%rd4771, [%rd2+152];
	not.b64 	%rd4772, %rd4768;
	and.b64  	%rd4773, %rd4769, %rd4772;
	xor.b64  	%rd4774, %rd4773, %rd4767;
	not.b64 	%rd4775, %rd4769;
	and.b64  	%rd4776, %rd4770, %rd4775;
	xor.b64  	%rd4777, %rd4776, %rd4768;
	not.b64 	%rd4778, %rd4770;
	and.b64  	%rd4779, %rd4771, %rd4778;
	xor.b64  	%rd4780, %rd4779, %rd4769;
	not.b64 	%rd4781, %rd4771;
	and.b64  	%rd4782, %rd4767, %rd4781;
	xor.b64  	%rd4783, %rd4782, %rd4770;
	not.b64 	%rd4784, %rd4767;
	and.b64  	%rd4785, %rd4768, %rd4784;
	xor.b64  	%rd4786, %rd4785, %rd4771;
	ld.local.u64 	%rd4787, [%rd2+160];
	ld.local.u64 	%rd4788, [%rd2+168];
	ld.local.u64 	%rd4789, [%rd2+176];
	ld.local.u64 	%rd4790, [%rd2+184];
	ld.local.u64 	%rd4791, [%rd2+192];
	not.b64 	%rd4792, %rd4788;
	and.b64  	%rd4793, %rd4789, %rd4792;
	xor.b64  	%rd4794, %rd4793, %rd4787;
	not.b64 	%rd4795, %rd4789;
	and.b64  	%rd4796, %rd4790, %rd4795;
	xor.b64  	%rd4797, %rd4796, %rd4788;
	not.b64 	%rd4798, %rd4790;
	and.b64  	%rd4799, %rd4791, %rd4798;
	xor.b64  	%rd4800, %rd4799, %rd4789;
	not.b64 	%rd4801, %rd4791;
	and.b64  	%rd4802, %rd4787, %rd4801;
	xor.b64  	%rd4803, %rd4802, %rd4790;
	not.b64 	%rd4804, %rd4787;
	and.b64  	%rd4805, %rd4788, %rd4804;
	xor.b64  	%rd4806, %rd4805, %rd4791;
	ld.const.u64 	%rd13027, [roundConstants+128];
	xor.b64  	%rd4807, %rd4714, %rd13027;
	xor.b64  	%rd4808, %rd4807, %rd4708;
	xor.b64  	%rd4809, %rd4734, %rd4754;
	xor.b64  	%rd4810, %rd4809, %rd4774;
	xor.b64  	%rd4811, %rd4810, %rd4794;
	xor.b64  	%rd4812, %rd4811, %rd4808;
	xor.b64  	%rd4813, %rd4737, %rd4717;
	xor.b64  	%rd4814, %rd4813, %rd4757;
	xor.b64  	%rd4815, %rd4814, %rd4777;
	xor.b64  	%rd4816, %rd4815, %rd4797;
	xor.b64  	%rd4817, %rd4740, %rd4720;
	xor.b64  	%rd4818, %rd4817, %rd4760;
	xor.b64  	%rd4819, %rd4818, %rd4780;
	xor.b64  	%rd4820, %rd4819, %rd4800;
	xor.b64  	%rd4821, %rd4743, %rd4723;
	xor.b64  	%rd4822, %rd4821, %rd4763;
	xor.b64  	%rd4823, %rd4822, %rd4783;
	xor.b64  	%rd4824, %rd4823, %rd4803;
	xor.b64  	%rd4825, %rd4746, %rd4726;
	xor.b64  	%rd4826, %rd4825, %rd4766;
	xor.b64  	%rd4827, %rd4826, %rd4786;
	xor.b64  	%rd4828, %rd4827, %rd4806;
	mov.b64 	{%r694, %r695}, %rd4816;
	shf.l.wrap.b32 	%r696, %r694, %r695, 1;
	shf.l.wrap.b32 	%r697, %r695, %r694, 1;
	mov.b64 	%rd4829, {%r697, %r696};
	xor.b64  	%rd4830, %rd4829, %rd4828;
	xor.b64  	%rd4831, %rd4808, %rd4830;
	st.local.u64 	[%rd2], %rd4831;
	xor.b64  	%rd4832, %rd4734, %rd4830;
	st.local.u64 	[%rd2+40], %rd4832;
	xor.b64  	%rd4833, %rd4754, %rd4830;
	st.local.u64 	[%rd2+80], %rd4833;
	xor.b64  	%rd4834, %rd4774, %rd4830;
	st.local.u64 	[%rd2+120], %rd4834;
	xor.b64  	%rd4835, %rd4794, %rd4830;
	st.local.u64 	[%rd2+160], %rd4835;
	mov.b64 	{%r698, %r699}, %rd4820;
	shf.l.wrap.b32 	%r700, %r698, %r699, 1;
	shf.l.wrap.b32 	%r701, %r699, %r698, 1;
	mov.b64 	%rd4836, {%r701, %r700};
	xor.b64  	%rd4837, %rd4836, %rd4812;
	xor.b64  	%rd4838, %rd4717, %rd4837;
	st.local.u64 	[%rd2+8], %rd4838;
	xor.b64  	%rd4839, %rd4737, %rd4837;
	st.local.u64 	[%rd2+48], %rd4839;
	xor.b64  	%rd4840, %rd4757, %rd4837;
	st.local.u64 	[%rd2+88], %rd4840;
	xor.b64  	%rd4841, %rd4777, %rd4837;
	st.local.u64 	[%rd2+128], %rd4841;
	xor.b64  	%rd4842, %rd4797, %rd4837;
	st.local.u64 	[%rd2+168], %rd4842;
	mov.b64 	{%r702, %r703}, %rd4824;
	shf.l.wrap.b32 	%r704, %r702, %r703, 1;
	shf.l.wrap.b32 	%r705, %r703, %r702, 1;
	mov.b64 	%rd4843, {%r705, %r704};
	xor.b64  	%rd4844, %rd4843, %rd4816;
	xor.b64  	%rd4845, %rd4720, %rd4844;
	st.local.u64 	[%rd2+16], %rd4845;
	xor.b64  	%rd4846, %rd4740, %rd4844;
	st.local.u64 	[%rd2+56], %rd4846;
	xor.b64  	%rd4847, %rd4760, %rd4844;
	st.local.u64 	[%rd2+96], %rd4847;
	xor.b64  	%rd4848, %rd4780, %rd4844;
	st.local.u64 	[%rd2+136], %rd4848;
	xor.b64  	%rd4849, %rd4800, %rd4844;
	st.local.u64 	[%rd2+176], %rd4849;
	mov.b64 	{%r706, %r707}, %rd4828;
	shf.l.wrap.b32 	%r708, %r706, %r707, 1;
	shf.l.wrap.b32 	%r709, %r707, %r706, 1;
	mov.b64 	%rd4850, {%r709, %r708};
	xor.b64  	%rd4851, %rd4850, %rd4820;
	xor.b64  	%rd4852, %rd4723, %rd4851;
	st.local.u64 	[%rd2+24], %rd4852;
	xor.b64  	%rd4853, %rd4743, %rd4851;
	st.local.u64 	[%rd2+64], %rd4853;
	xor.b64  	%rd4854, %rd4763, %rd4851;
	st.local.u64 	[%rd2+104], %rd4854;
	xor.b64  	%rd4855, %rd4783, %rd4851;
	st.local.u64 	[%rd2+144], %rd4855;
	xor.b64  	%rd4856, %rd4803, %rd4851;
	st.local.u64 	[%rd2+184], %rd4856;
	mov.b64 	{%r710, %r711}, %rd4812;
	shf.l.wrap.b32 	%r712, %r710, %r711, 1;
	shf.l.wrap.b32 	%r713, %r711, %r710, 1;
	mov.b64 	%rd4857, {%r713, %r712};
	xor.b64  	%rd4858, %rd4857, %rd4824;
	xor.b64  	%rd4859, %rd4726, %rd4858;
	st.local.u64 	[%rd2+32], %rd4859;
	xor.b64  	%rd4860, %rd4746, %rd4858;
	st.local.u64 	[%rd2+72], %rd4860;
	xor.b64  	%rd4861, %rd4766, %rd4858;
	st.local.u64 	[%rd2+112], %rd4861;
	xor.b64  	%rd4862, %rd4786, %rd4858;
	st.local.u64 	[%rd2+152], %rd4862;
	xor.b64  	%rd4863, %rd4806, %rd4858;
	st.local.u64 	[%rd2+192], %rd4863;
	ld.local.u64 	%rd4864, [%rd98];
	shr.u64 	%rd4865, %rd4838, %r299;
	shl.b64 	%rd4866, %rd4838, %r300;
	or.b64  	%rd4867, %rd4866, %rd4865;
	st.local.u64 	[%rd98], %rd4867;
	ld.local.u64 	%rd4868, [%rd100];
	shl.b64 	%rd4869, %rd4864, %r1627;
	shr.u64 	%rd4870, %rd4864, %r301;
	or.b64  	%rd4871, %rd4870, %rd4869;
	st.local.u64 	[%rd100], %rd4871;
	ld.local.u64 	%rd4872, [%rd25];
	shr.u64 	%rd4873, %rd4868, %r303;
	shl.b64 	%rd4874, %rd4868, %r304;
	or.b64  	%rd4875, %rd4874, %rd4873;
	st.local.u64 	[%rd25], %rd4875;
	ld.local.u64 	%rd4876, [%rd102];
	shr.u64 	%rd4877, %rd4872, %r306;
	shl.b64 	%rd4878, %rd4872, %r307;
	or.b64  	%rd4879, %rd4878, %rd4877;
	st.local.u64 	[%rd102], %rd4879;
	ld.local.u64 	%rd4880, [%rd104];
	shr.u64 	%rd4881, %rd4876, %r309;
	shl.b64 	%rd4882, %rd4876, %r310;
	or.b64  	%rd4883, %rd4882, %rd4881;
	st.local.u64 	[%rd104], %rd4883;
	ld.local.u64 	%rd4884, [%rd26];
	shr.u64 	%rd4885, %rd4880, %r312;
	shl.b64 	%rd4886, %rd4880, %r313;
	or.b64  	%rd4887, %rd4886, %rd4885;
	st.local.u64 	[%rd26], %rd4887;
	ld.local.u64 	%rd4888, [%rd106];
	shr.u64 	%rd4889, %rd4884, %r315;
	shl.b64 	%rd4890, %rd4884, %r316;
	or.b64  	%rd4891, %rd4890, %rd4889;
	st.local.u64 	[%rd106], %rd4891;
	ld.local.u64 	%rd4892, [%rd108];
	shr.u64 	%rd4893, %rd4888, %r319;
	shl.b64 	%rd4894, %rd4888, %r320;
	or.b64  	%rd4895, %rd4894, %rd4893;
	st.local.u64 	[%rd108], %rd4895;
	ld.local.u64 	%rd4896, [%rd110];
	shr.u64 	%rd4897, %rd4892, %r322;
	shl.b64 	%rd4898, %rd4892, %r323;
	or.b64  	%rd4899, %rd4898, %rd4897;
	st.local.u64 	[%rd110], %rd4899;
	ld.local.u64 	%rd4900, [%rd112];
	shr.u64 	%rd4901, %rd4896, %r325;
	shl.b64 	%rd4902, %rd4896, %r326;
	or.b64  	%rd4903, %rd4902, %rd4901;
	st.local.u64 	[%rd112], %rd4903;
	ld.local.u64 	%rd4904, [%rd114];
	shr.u64 	%rd4905, %rd4900, %r329;
	shl.b64 	%rd4906, %rd4900, %r330;
	or.b64  	%rd4907, %rd4906, %rd4905;
	st.local.u64 	[%rd114], %rd4907;
	ld.local.u64 	%rd4908, [%rd116];
	shr.u64 	%rd4909, %rd4904, %r332;
	shl.b64 	%rd4910, %rd4904, %r333;
	or.b64  	%rd4911, %rd4910, %rd4909;
	st.local.u64 	[%rd116], %rd4911;
	ld.local.u64 	%rd4912, [%rd27];
	shr.u64 	%rd4913, %rd4908, %r335;
	shl.b64 	%rd4914, %rd4908, %r336;
	or.b64  	%rd4915, %rd4914, %rd4913;
	st.local.u64 	[%rd27], %rd4915;
	ld.local.u64 	%rd4916, [%rd118];
	shr.u64 	%rd4917, %rd4912, %r339;
	shl.b64 	%rd4918, %rd4912, %r340;
	or.b64  	%rd4919, %rd4918, %rd4917;
	st.local.u64 	[%rd118], %rd4919;
	ld.local.u64 	%rd4920, [%rd120];
	shr.u64 	%rd4921, %rd4916, %r342;
	shl.b64 	%rd4922, %rd4916, %r343;
	or.b64  	%rd4923, %rd4922, %rd4921;
	st.local.u64 	[%rd120], %rd4923;
	ld.local.u64 	%rd4924, [%rd122];
	shr.u64 	%rd4925, %rd4920, %r346;
	shl.b64 	%rd4926, %rd4920, %r347;
	or.b64  	%rd4927, %rd4926, %rd4925;
	st.local.u64 	[%rd122], %rd4927;
	ld.local.u64 	%rd4928, [%rd124];
	shr.u64 	%rd4929, %rd4924, %r349;
	shl.b64 	%rd4930, %rd4924, %r350;
	or.b64  	%rd4931, %rd4930, %rd4929;
	st.local.u64 	[%rd124], %rd4931;
	ld.local.u64 	%rd4932, [%rd126];
	shr.u64 	%rd4933, %rd4928, %r352;
	shl.b64 	%rd4934, %rd4928, %r353;
	or.b64  	%rd4935, %rd4934, %rd4933;
	st.local.u64 	[%rd126], %rd4935;
	ld.local.u64 	%rd4936, [%rd128];
	shr.u64 	%rd4937, %rd4932, %r355;
	shl.b64 	%rd4938, %rd4932, %r356;
	or.b64  	%rd4939, %rd4938, %rd4937;
	st.local.u64 	[%rd128], %rd4939;
	ld.local.u64 	%rd4940, [%rd28];
	shr.u64 	%rd4941, %rd4936, %r359;
	shl.b64 	%rd4942, %rd4936, %r360;
	or.b64  	%rd4943, %rd4942, %rd4941;
	st.local.u64 	[%rd28], %rd4943;
	ld.local.u64 	%rd4944, [%rd130];
	shr.u64 	%rd4945, %rd4940, %r362;
	shl.b64 	%rd4946, %rd4940, %r363;
	or.b64  	%rd4947, %rd4946, %rd4945;
	st.local.u64 	[%rd130], %rd4947;
	ld.local.u64 	%rd4948, [%rd132];
	shr.u64 	%rd4949, %rd4944, %r365;
	shl.b64 	%rd4950, %rd4944, %r366;
	or.b64  	%rd4951, %rd4950, %rd4949;
	st.local.u64 	[%rd132], %rd4951;
	ld.local.u64 	%rd4952, [%rd134];
	shr.u64 	%rd4953, %rd4948, %r369;
	shl.b64 	%rd4954, %rd4948, %r370;
	or.b64  	%rd4955, %rd4954, %rd4953;
	st.local.u64 	[%rd134], %rd4955;
	shr.u64 	%rd4956, %rd4952, %r372;
	shl.b64 	%rd4957, %rd4952, %r373;
	or.b64  	%rd4958, %rd4957, %rd4956;
	st.local.u64 	[%rd29], %rd4958;
	ld.local.u64 	%rd4959, [%rd2];
	ld.local.u64 	%rd4960, [%rd2+8];
	ld.local.u64 	%rd4961, [%rd2+16];
	ld.local.u64 	%rd4962, [%rd2+24];
	ld.local.u64 	%rd4963, [%rd2+32];
	not.b64 	%rd4964, %rd4960;
	and.b64  	%rd4965, %rd4961, %rd4964;
	not.b64 	%rd4966, %rd4961;
	and.b64  	%rd4967, %rd4962, %rd4966;
	xor.b64  	%rd4968, %rd4967, %rd4960;
	not.b64 	%rd4969, %rd4962;
	and.b64  	%rd4970, %rd4963, %rd4969;
	xor.b64  	%rd4971, %rd4970, %rd4961;
	not.b64 	%rd4972, %rd4963;
	and.b64  	%rd4973, %rd4959, %rd4972;
	xor.b64  	%rd4974, %rd4973, %rd4962;
	not.b64 	%rd4975, %rd4959;
	and.b64  	%rd4976, %rd4960, %rd4975;
	xor.b64  	%rd4977, %rd4976, %rd4963;
	ld.local.u64 	%rd4978, [%rd2+40];
	ld.local.u64 	%rd4979, [%rd2+48];
	ld.local.u64 	%rd4980, [%rd2+56];
	ld.local.u64 	%rd4981, [%rd2+64];
	ld.local.u64 	%rd4982, [%rd2+72];
	not.b64 	%rd4983, %rd4979;
	and.b64  	%rd4984, %rd4980, %rd4983;
	xor.b64  	%rd4985, %rd4984, %rd4978;
	not.b64 	%rd4986, %rd4980;
	and.b64  	%rd4987, %rd4981, %rd4986;
	xor.b64  	%rd4988, %rd4987, %rd4979;
	not.b64 	%rd4989, %rd4981;
	and.b64  	%rd4990, %rd4982, %rd4989;
	xor.b64  	%rd4991, %rd4990, %rd4980;
	not.b64 	%rd4992, %rd4982;
	and.b64  	%rd4993, %rd4978, %rd4992;
	xor.b64  	%rd4994, %rd4993, %rd4981;
	not.b64 	%rd4995, %rd4978;
	and.b64  	%rd4996, %rd4979, %rd4995;
	xor.b64  	%rd4997, %rd4996, %rd4982;
	ld.local.u64 	%rd4998, [%rd2+80];
	ld.local.u64 	%rd4999, [%rd2+88];
	ld.local.u64 	%rd5000, [%rd2+96];
	ld.local.u64 	%rd5001, [%rd2+104];
	ld.local.u64 	%rd5002, [%rd2+112];
	not.b64 	%rd5003, %rd4999;
	and.b64  	%rd5004, %rd5000, %rd5003;
	xor.b64  	%rd5005, %rd5004, %rd4998;
	not.b64 	%rd5006, %rd5000;
	and.b64  	%rd5007, %rd5001, %rd5006;
	xor.b64  	%rd5008, %rd5007, %rd4999;
	not.b64 	%rd5009, %rd5001;
	and.b64  	%rd5010, %rd5002, %rd5009;
	xor.b64  	%rd5011, %rd5010, %rd5000;
	not.b64 	%rd5012, %rd5002;
	and.b64  	%rd5013, %rd4998, %rd5012;
	xor.b64  	%rd5014, %rd5013, %rd5001;
	not.b64 	%rd5015, %rd4998;
	and.b64  	%rd5016, %rd4999, %rd5015;
	xor.b64  	%rd5017, %rd5016, %rd5002;
	ld.local.u64 	%rd5018, [%rd2+120];
	ld.local.u64 	%rd5019, [%rd2+128];
	ld.local.u64 	%rd5020, [%rd2+136];
	ld.local.u64 	%rd5021, [%rd2+144];
	ld.local.u64 	%rd5022, [%rd2+152];
	not.b64 	%rd5023, %rd5019;
	and.b64  	%rd5024, %rd5020, %rd5023;
	xor.b64  	%rd5025, %rd5024, %rd5018;
	not.b64 	%rd5026, %rd5020;
	and.b64  	%rd5027, %rd5021, %rd5026;
	xor.b64  	%rd5028, %rd5027, %rd5019;
	not.b64 	%rd5029, %rd5021;
	and.b64  	%rd5030, %rd5022, %rd5029;
	xor.b64  	%rd5031, %rd5030, %rd5020;
	not.b64 	%rd5032, %rd5022;
	and.b64  	%rd5033, %rd5018, %rd5032;
	xor.b64  	%rd5034, %rd5033, %rd5021;
	not.b64 	%rd5035, %rd5018;
	and.b64  	%rd5036, %rd5019, %rd5035;
	xor.b64  	%rd5037, %rd5036, %rd5022;
	ld.local.u64 	%rd5038, [%rd2+160];
	ld.local.u64 	%rd5039, [%rd2+168];
	ld.local.u64 	%rd5040, [%rd2+176];
	ld.local.u64 	%rd5041, [%rd2+184];
	ld.local.u64 	%rd5042, [%rd2+192];
	not.b64 	%rd5043, %rd5039;
	and.b64  	%rd5044, %rd5040, %rd5043;
	xor.b64  	%rd5045, %rd5044, %rd5038;
	not.b64 	%rd5046, %rd5040;
	and.b64  	%rd5047, %rd5041, %rd5046;
	xor.b64  	%rd5048, %rd5047, %rd5039;
	not.b64 	%rd5049, %rd5041;
	and.b64  	%rd5050, %rd5042, %rd5049;
	xor.b64  	%rd5051, %rd5050, %rd5040;
	not.b64 	%rd5052, %rd5042;
	and.b64  	%rd5053, %rd5038, %rd5052;
	xor.b64  	%rd5054, %rd5053, %rd5041;
	not.b64 	%rd5055, %rd5038;
	and.b64  	%rd5056, %rd5039, %rd5055;
	xor.b64  	%rd5057, %rd5056, %rd5042;
	ld.const.u64 	%rd5058, [roundConstants+136];
	xor.b64  	%rd5059, %rd4965, %rd5058;
	xor.b64  	%rd5060, %rd5059, %rd4959;
	xor.b64  	%rd5061, %rd4985, %rd5005;
	xor.b64  	%rd5062, %rd5061, %rd5025;
	xor.b64  	%rd5063, %rd5062, %rd5045;
	xor.b64  	%rd5064, %rd5063, %rd5060;
	xor.b64  	%rd5065, %rd4988, %rd4968;
	xor.b64  	%rd5066, %rd5065, %rd5008;
	xor.b64  	%rd5067, %rd5066, %rd5028;
	xor.b64  	%rd5068, %rd5067, %rd5048;
	xor.b64  	%rd5069, %rd4991, %rd4971;
	xor.b64  	%rd5070, %rd5069, %rd5011;
	xor.b64  	%rd5071, %rd5070, %rd5031;
	xor.b64  	%rd5072, %rd5071, %rd5051;
	xor.b64  	%rd5073, %rd4994, %rd4974;
	xor.b64  	%rd5074, %rd5073, %rd5014;
	xor.b64  	%rd5075, %rd5074, %rd5034;
	xor.b64  	%rd5076, %rd5075, %rd5054;
	xor.b64  	%rd5077, %rd4997, %rd4977;
	xor.b64  	%rd5078, %rd5077, %rd5017;
	xor.b64  	%rd5079, %rd5078, %rd5037;
	xor.b64  	%rd5080, %rd5079, %rd5057;
	mov.b64 	{%r714, %r715}, %rd5068;
	shf.l.wrap.b32 	%r716, %r714, %r715, 1;
	shf.l.wrap.b32 	%r717, %r715, %r714, 1;
	mov.b64 	%rd5081, {%r717, %r716};
	xor.b64  	%rd5082, %rd5081, %rd5080;
	xor.b64  	%rd5083, %rd5060, %rd5082;
	st.local.u64 	[%rd2], %rd5083;
	xor.b64  	%rd5084, %rd4985, %rd5082;
	st.local.u64 	[%rd2+40], %rd5084;
	xor.b64  	%rd5085, %rd5005, %rd5082;
	st.local.u64 	[%rd2+80], %rd5085;
	xor.b64  	%rd5086, %rd5025, %rd5082;
	st.local.u64 	[%rd2+120], %rd5086;
	xor.b64  	%rd5087, %rd5045, %rd5082;
	st.local.u64 	[%rd2+160], %rd5087;
	mov.b64 	{%r718, %r719}, %rd5072;
	shf.l.wrap.b32 	%r720, %r718, %r719, 1;
	shf.l.wrap.b32 	%r721, %r719, %r718, 1;
	mov.b64 	%rd5088, {%r721, %r720};
	xor.b64  	%rd5089, %rd5088, %rd5064;
	xor.b64  	%rd5090, %rd4968, %rd5089;
	st.local.u64 	[%rd2+8], %rd5090;
	xor.b64  	%rd5091, %rd4988, %rd5089;
	st.local.u64 	[%rd2+48], %rd5091;
	xor.b64  	%rd5092, %rd5008, %rd5089;
	st.local.u64 	[%rd2+88], %rd5092;
	xor.b64  	%rd5093, %rd5028, %rd5089;
	st.local.u64 	[%rd2+128], %rd5093;
	xor.b64  	%rd5094, %rd5048, %rd5089;
	st.local.u64 	[%rd2+168], %rd5094;
	mov.b64 	{%r722, %r723}, %rd5076;
	shf.l.wrap.b32 	%r724, %r722, %r723, 1;
	shf.l.wrap.b32 	%r725, %r723, %r722, 1;
	mov.b64 	%rd5095, {%r725, %r724};
	xor.b64  	%rd5096, %rd5095, %rd5068;
	xor.b64  	%rd5097, %rd4971, %rd5096;
	st.local.u64 	[%rd2+16], %rd5097;
	xor.b64  	%rd5098, %rd4991, %rd5096;
	st.local.u64 	[%rd2+56], %rd5098;
	xor.b64  	%rd5099, %rd5011, %rd5096;
	st.local.u64 	[%rd2+96], %rd5099;
	xor.b64  	%rd5100, %rd5031, %rd5096;
	st.local.u64 	[%rd2+136], %rd5100;
	xor.b64  	%rd5101, %rd5051, %rd5096;
	st.local.u64 	[%rd2+176], %rd5101;
	mov.b64 	{%r726, %r727}, %rd5080;
	shf.l.wrap.b32 	%r728, %r726, %r727, 1;
	shf.l.wrap.b32 	%r729, %r727, %r726, 1;
	mov.b64 	%rd5102, {%r729, %r728};
	xor.b64  	%rd5103, %rd5102, %rd5072;
	xor.b64  	%rd5104, %rd4974, %rd5103;
	st.local.u64 	[%rd2+24], %rd5104;
	xor.b64  	%rd5105, %rd4994, %rd5103;
	st.local.u64 	[%rd2+64], %rd5105;
	xor.b64  	%rd5106, %rd5014, %rd5103;
	st.local.u64 	[%rd2+104], %rd5106;
	xor.b64  	%rd5107, %rd5034, %rd5103;
	st.local.u64 	[%rd2+144], %rd5107;
	xor.b64  	%rd5108, %rd5054, %rd5103;
	st.local.u64 	[%rd2+184], %rd5108;
	mov.b64 	{%r730, %r731}, %rd5064;
	shf.l.wrap.b32 	%r732, %r730, %r731, 1;
	shf.l.wrap.b32 	%r733, %r731, %r730, 1;
	mov.b64 	%rd5109, {%r733, %r732};
	xor.b64  	%rd5110, %rd5109, %rd5076;
	xor.b64  	%rd5111, %rd4977, %rd5110;
	st.local.u64 	[%rd2+32], %rd5111;
	xor.b64  	%rd5112, %rd4997, %rd5110;
	st.local.u64 	[%rd2+72], %rd5112;
	xor.b64  	%rd5113, %rd5017, %rd5110;
	st.local.u64 	[%rd2+112], %rd5113;
	xor.b64  	%rd5114, %rd5037, %rd5110;
	st.local.u64 	[%rd2+152], %rd5114;
	xor.b64  	%rd5115, %rd5057, %rd5110;
	st.local.u64 	[%rd2+192], %rd5115;
	ld.local.u64 	%rd5116, [%rd98];
	shr.u64 	%rd5117, %rd5090, %r299;
	shl.b64 	%rd5118, %rd5090, %r300;
	or.b64  	%rd5119, %rd5118, %rd5117;
	st.local.u64 	[%rd98], %rd5119;
	ld.local.u64 	%rd5120, [%rd100];
	shl.b64 	%rd5121, %rd5116, %r1627;
	shr.u64 	%rd5122, %rd5116, %r301;
	or.b64  	%rd5123, %rd5122, %rd5121;
	st.local.u64 	[%rd100], %rd5123;
	ld.local.u64 	%rd5124, [%rd25];
	shr.u64 	%rd5125, %rd5120, %r303;
	shl.b64 	%rd5126, %rd5120, %r304;
	or.b64  	%rd5127, %rd5126, %rd5125;
	st.local.u64 	[%rd25], %rd5127;
	ld.local.u64 	%rd5128, [%rd102];
	shr.u64 	%rd5129, %rd5124, %r306;
	shl.b64 	%rd5130, %rd5124, %r307;
	or.b64  	%rd5131, %rd5130, %rd5129;
	st.local.u64 	[%rd102], %rd5131;
	ld.local.u64 	%rd5132, [%rd104];
	shr.u64 	%rd5133, %rd5128, %r309;
	shl.b64 	%rd5134, %rd5128, %r310;
	or.b64  	%rd5135, %rd5134, %rd5133;
	st.local.u64 	[%rd104], %rd5135;
	ld.local.u64 	%rd5136, [%rd26];
	shr.u64 	%rd5137, %rd5132, %r312;
	shl.b64 	%rd5138, %rd5132, %r313;
	or.b64  	%rd5139, %rd5138, %rd5137;
	st.local.u64 	[%rd26], %rd5139;
	ld.local.u64 	%rd5140, [%rd106];
	shr.u64 	%rd5141, %rd5136, %r315;
	shl.b64 	%rd5142, %rd5136, %r316;
	or.b64  	%rd5143, %rd5142, %rd5141;
	st.local.u64 	[%rd106], %rd5143;
	ld.local.u64 	%rd5144, [%rd108];
	shr.u64 	%rd5145, %rd5140, %r319;
	shl.b64 	%rd5146, %rd5140, %r320;
	or.b64  	%rd5147, %rd5146, %rd5145;
	st.local.u64 	[%rd108], %rd5147;
	ld.local.u64 	%rd5148, [%rd110];
	shr.u64 	%rd5149, %rd5144, %r322;
	shl.b64 	%rd5150, %rd5144, %r323;
	or.b64  	%rd5151, %rd5150, %rd5149;
	st.local.u64 	[%rd110], %rd5151;
	ld.local.u64 	%rd5152, [%rd112];
	shr.u64 	%rd5153, %rd5148, %r325;
	shl.b64 	%rd5154, %rd5148, %r326;
	or.b64  	%rd5155, %rd5154, %rd5153;
	st.local.u64 	[%rd112], %rd5155;
	ld.local.u64 	%rd5156, [%rd114];
	shr.u64 	%rd5157, %rd5152, %r329;
	shl.b64 	%rd5158, %rd5152, %r330;
	or.b64  	%rd5159, %rd5158, %rd5157;
	st.local.u64 	[%rd114], %rd5159;
	ld.local.u64 	%rd5160, [%rd116];
	shr.u64 	%rd5161, %rd5156, %r332;
	shl.b64 	%rd5162, %rd5156, %r333;
	or.b64  	%rd5163, %rd5162, %rd5161;
	st.local.u64 	[%rd116], %rd5163;
	ld.local.u64 	%rd5164, [%rd27];
	shr.u64 	%rd5165, %rd5160, %r335;
	shl.b64 	%rd5166, %rd5160, %r336;
	or.b64  	%rd5167, %rd5166, %rd5165;
	st.local.u64 	[%rd27], %rd5167;
	ld.local.u64 	%rd5168, [%rd118];
	shr.u64 	%rd5169, %rd5164, %r339;
	shl.b64 	%rd5170, %rd5164, %r340;
	or.b64  	%rd5171, %rd5170, %rd5169;
	st.local.u64 	[%rd118], %rd5171;
	ld.local.u64 	%rd5172, [%rd120];
	shr.u64 	%rd5173, %rd5168, %r342;
	shl.b64 	%rd5174, %rd5168, %r343;
	or.b64  	%rd5175, %rd5174, %rd5173;
	st.local.u64 	[%rd120], %rd5175;
	ld.local.u64 	%rd5176, [%rd122];
	shr.u64 	%rd5177, %rd5172, %r346;
	shl.b64 	%rd5178, %rd5172, %r347;
	or.b64  	%rd5179, %rd5178, %rd5177;
	st.local.u64 	[%rd122], %rd5179;
	ld.local.u64 	%rd5180, [%rd124];
	shr.u64 	%rd5181, %rd5176, %r349;
	shl.b64 	%rd5182, %rd5176, %r350;
	or.b64  	%rd5183, %rd5182, %rd5181;
	st.local.u64 	[%rd124], %rd5183;
	ld.local.u64 	%rd5184, [%rd126];
	shr.u64 	%rd5185, %rd5180, %r352;
	shl.b64 	%rd5186, %rd5180, %r353;
	or.b64  	%rd5187, %rd5186, %rd5185;
	st.local.u64 	[%rd126], %rd5187;
	ld.local.u64 	%rd5188, [%rd128];
	shr.u64 	%rd5189, %rd5184, %r355;
	shl.b64 	%rd5190, %rd5184, %r356;
	or.b64  	%rd5191, %rd5190, %rd5189;
	st.local.u64 	[%rd128], %rd5191;
	ld.local.u64 	%rd5192, [%rd28];
	shr.u64 	%rd5193, %rd5188, %r359;
	shl.b64 	%rd5194, %rd5188, %r360;
	or.b64  	%rd5195, %rd5194, %rd5193;
	st.local.u64 	[%rd28], %rd5195;
	ld.local.u64 	%rd5196, [%rd130];
	shr.u64 	%rd5197, %rd5192, %r362;
	shl.b64 	%rd5198, %rd5192, %r363;
	or.b64  	%rd5199, %rd5198, %rd5197;
	st.local.u64 	[%rd130], %rd5199;
	ld.local.u64 	%rd5200, [%rd132];
	shr.u64 	%rd5201, %rd5196, %r365;
	shl.b64 	%rd5202, %rd5196, %r366;
	or.b64  	%rd5203, %rd5202, %rd5201;
	st.local.u64 	[%rd132], %rd5203;
	ld.local.u64 	%rd5204, [%rd134];
	shr.u64 	%rd5205, %rd5200, %r369;
	shl.b64 	%rd5206, %rd5200, %r370;
	or.b64  	%rd5207, %rd5206, %rd5205;
	st.local.u64 	[%rd134], %rd5207;
	shr.u64 	%rd5208, %rd5204, %r372;
	shl.b64 	%rd5209, %rd5204, %r373;
	or.b64  	%rd5210, %rd5209, %rd5208;
	st.local.u64 	[%rd29], %rd5210;
	ld.local.u64 	%rd5211, [%rd2];
	ld.local.u64 	%rd5212, [%rd2+8];
	ld.local.u64 	%rd5213, [%rd2+16];
	ld.local.u64 	%rd5214, [%rd2+24];
	ld.local.u64 	%rd5215, [%rd2+32];
	not.b64 	%rd5216, %rd5212;
	and.b64  	%rd5217, %rd5213, %rd5216;
	not.b64 	%rd5218, %rd5213;
	and.b64  	%rd5219, %rd5214, %rd5218;
	xor.b64  	%rd5220, %rd5219, %rd5212;
	not.b64 	%rd5221, %rd5214;
	and.b64  	%rd5222, %rd5215, %rd5221;
	xor.b64  	%rd5223, %rd5222, %rd5213;
	not.b64 	%rd5224, %rd5215;
	and.b64  	%rd5225, %rd5211, %rd5224;
	xor.b64  	%rd5226, %rd5225, %rd5214;
	not.b64 	%rd5227, %rd5211;
	and.b64  	%rd5228, %rd5212, %rd5227;
	xor.b64  	%rd5229, %rd5228, %rd5215;
	ld.local.u64 	%rd5230, [%rd2+40];
	ld.local.u64 	%rd5231, [%rd2+48];
	ld.local.u64 	%rd5232, [%rd2+56];
	ld.local.u64 	%rd5233, [%rd2+64];
	ld.local.u64 	%rd5234, [%rd2+72];
	not.b64 	%rd5235, %rd5231;
	and.b64  	%rd5236, %rd5232, %rd5235;
	xor.b64  	%rd5237, %rd5236, %rd5230;
	not.b64 	%rd5238, %rd5232;
	and.b64  	%rd5239, %rd5233, %rd5238;
	xor.b64  	%rd5240, %rd5239, %rd5231;
	not.b64 	%rd5241, %rd5233;
	and.b64  	%rd5242, %rd5234, %rd5241;
	xor.b64  	%rd5243, %rd5242, %rd5232;
	not.b64 	%rd5244, %rd5234;
	and.b64  	%rd5245, %rd5230, %rd5244;
	xor.b64  	%rd5246, %rd5245, %rd5233;
	not.b64 	%rd5247, %rd5230;
	and.b64  	%rd5248, %rd5231, %rd5247;
	xor.b64  	%rd5249, %rd5248, %rd5234;
	ld.local.u64 	%rd5250, [%rd2+80];
	ld.local.u64 	%rd5251, [%rd2+88];
	ld.local.u64 	%rd5252, [%rd2+96];
	ld.local.u64 	%rd5253, [%rd2+104];
	ld.local.u64 	%rd5254, [%rd2+112];
	not.b64 	%rd5255, %rd5251;
	and.b64  	%rd5256, %rd5252, %rd5255;
	xor.b64  	%rd5257, %rd5256, %rd5250;
	not.b64 	%rd5258, %rd5252;
	and.b64  	%rd5259, %rd5253, %rd5258;
	xor.b64  	%rd5260, %rd5259, %rd5251;
	not.b64 	%rd5261, %rd5253;
	and.b64  	%rd5262, %rd5254, %rd5261;
	xor.b64  	%rd5263, %rd5262, %rd5252;
	not.b64 	%rd5264, %rd5254;
	and.b64  	%rd5265, %rd5250, %rd5264;
	xor.b64  	%rd5266, %rd5265, %rd5253;
	not.b64 	%rd5267, %rd5250;
	and.b64  	%rd5268, %rd5251, %rd5267;
	xor.b64  	%rd5269, %rd5268, %rd5254;
	ld.local.u64 	%rd5270, [%rd2+120];
	ld.local.u64 	%rd5271, [%rd2+128];
	ld.local.u64 	%rd5272, [%rd2+136];
	ld.local.u64 	%rd5273, [%rd2+144];
	ld.local.u64 	%rd5274, [%rd2+152];
	not.b64 	%rd5275, %rd5271;
	and.b64  	%rd5276, %rd5272, %rd5275;
	xor.b64  	%rd5277, %rd5276, %rd5270;
	not.b64 	%rd5278, %rd5272;
	and.b64  	%rd5279, %rd5273, %rd5278;
	xor.b64  	%rd5280, %rd5279, %rd5271;
	not.b64 	%rd5281, %rd5273;
	and.b64  	%rd5282, %rd5274, %rd5281;
	xor.b64  	%rd5283, %rd5282, %rd5272;
	not.b64 	%rd5284, %rd5274;
	and.b64  	%rd5285, %rd5270, %rd5284;
	xor.b64  	%rd5286, %rd5285, %rd5273;
	not.b64 	%rd5287, %rd5270;
	and.b64  	%rd5288, %rd5271, %rd5287;
	xor.b64  	%rd5289, %rd5288, %rd5274;
	ld.local.u64 	%rd5290, [%rd2+160];
	ld.local.u64 	%rd5291, [%rd2+168];
	ld.local.u64 	%rd5292, [%rd2+176];
	ld.local.u64 	%rd5293, [%rd2+184];
	ld.local.u64 	%rd5294, [%rd2+192];
	not.b64 	%rd5295, %rd5291;
	and.b64  	%rd5296, %rd5292, %rd5295;
	xor.b64  	%rd5297, %rd5296, %rd5290;
	not.b64 	%rd5298, %rd5292;
	and.b64  	%rd5299, %rd5293, %rd5298;
	xor.b64  	%rd5300, %rd5299, %rd5291;
	not.b64 	%rd5301, %rd5293;
	and.b64  	%rd5302, %rd5294, %rd5301;
	xor.b64  	%rd5303, %rd5302, %rd5292;
	not.b64 	%rd5304, %rd5294;
	and.b64  	%rd5305, %rd5290, %rd5304;
	xor.b64  	%rd5306, %rd5305, %rd5293;
	not.b64 	%rd5307, %rd5290;
	and.b64  	%rd5308, %rd5291, %rd5307;
	xor.b64  	%rd5309, %rd5308, %rd5294;
	ld.const.u64 	%rd13029, [roundConstants+144];
	xor.b64  	%rd5310, %rd5217, %rd13029;
	xor.b64  	%rd5311, %rd5310, %rd5211;
	xor.b64  	%rd5312, %rd5237, %rd5257;
	xor.b64  	%rd5313, %rd5312, %rd5277;
	xor.b64  	%rd5314, %rd5313, %rd5297;
	xor.b64  	%rd5315, %rd5314, %rd5311;
	xor.b64  	%rd5316, %rd5240, %rd5220;
	xor.b64  	%rd5317, %rd5316, %rd5260;
	xor.b64  	%rd5318, %rd5317, %rd5280;
	xor.b64  	%rd5319, %rd5318, %rd5300;
	xor.b64  	%rd5320, %rd5243, %rd5223;
	xor.b64  	%rd5321, %rd5320, %rd5263;
	xor.b64  	%rd5322, %rd5321, %rd5283;
	xor.b64  	%rd5323, %rd5322, %rd5303;
	xor.b64  	%rd5324, %rd5246, %rd5226;
	xor.b64  	%rd5325, %rd5324, %rd5266;
	xor.b64  	%rd5326, %rd5325, %rd5286;
	xor.b64  	%rd5327, %rd5326, %rd5306;
	xor.b64  	%rd5328, %rd5249, %rd5229;
	xor.b64  	%rd5329, %rd5328, %rd5269;
	xor.b64  	%rd5330, %rd5329, %rd5289;
	xor.b64  	%rd5331, %rd5330, %rd5309;
	mov.b64 	{%r734, %r735}, %rd5319;
	shf.l.wrap.b32 	%r736, %r734, %r735, 1;
	shf.l.wrap.b32 	%r737, %r735, %r734, 1;
	mov.b64 	%rd5332, {%r737, %r736};
	xor.b64  	%rd5333, %rd5332, %rd5331;
	xor.b64  	%rd5334, %rd5311, %rd5333;
	st.local.u64 	[%rd2], %rd5334;
	xor.b64  	%rd5335, %rd5237, %rd5333;
	st.local.u64 	[%rd2+40], %rd5335;
	xor.b64  	%rd5336, %rd5257, %rd5333;
	st.local.u64 	[%rd2+80], %rd5336;
	xor.b64  	%rd5337, %rd5277, %rd5333;
	st.local.u64 	[%rd2+120], %rd5337;
	xor.b64  	%rd5338, %rd5297, %rd5333;
	st.local.u64 	[%rd2+160], %rd5338;
	mov.b64 	{%r738, %r739}, %rd5323;
	shf.l.wrap.b32 	%r740, %r738, %r739, 1;
	shf.l.wrap.b32 	%r741, %r739, %r738, 1;
	mov.b64 	%rd5339, {%r741, %r740};
	xor.b64  	%rd5340, %rd5339, %rd5315;
	xor.b64  	%rd5341, %rd5220, %rd5340;
	st.local.u64 	[%rd2+8], %rd5341;
	xor.b64  	%rd5342, %rd5240, %rd5340;
	st.local.u64 	[%rd2+48], %rd5342;
	xor.b64  	%rd5343, %rd5260, %rd5340;
	st.local.u64 	[%rd2+88], %rd5343;
	xor.b64  	%rd5344, %rd5280, %rd5340;
	st.local.u64 	[%rd2+128], %rd5344;
	xor.b64  	%rd5345, %rd5300, %rd5340;
	st.local.u64 	[%rd2+168], %rd5345;
	mov.b64 	{%r742, %r743}, %rd5327;
	shf.l.wrap.b32 	%r744, %r742, %r743, 1;
	shf.l.wrap.b32 	%r745, %r743, %r742, 1;
	mov.b64 	%rd5346, {%r745, %r744};
	xor.b64  	%rd5347, %rd5346, %rd5319;
	xor.b64  	%rd5348, %rd5223, %rd5347;
	st.local.u64 	[%rd2+16], %rd5348;
	xor.b64  	%rd5349, %rd5243, %rd5347;
	st.local.u64 	[%rd2+56], %rd5349;
	xor.b64  	%rd5350, %rd5263, %rd5347;
	st.local.u64 	[%rd2+96], %rd5350;
	xor.b64  	%rd5351, %rd5283, %rd5347;
	st.local.u64 	[%rd2+136], %rd5351;
	xor.b64  	%rd5352, %rd5303, %rd5347;
	st.local.u64 	[%rd2+176], %rd5352;
	mov.b64 	{%r746, %r747}, %rd5331;
	shf.l.wrap.b32 	%r748, %r746, %r747, 1;
	shf.l.wrap.b32 	%r749, %r747, %r746, 1;
	mov.b64 	%rd5353, {%r749, %r748};
	xor.b64  	%rd5354, %rd5353, %rd5323;
	xor.b64  	%rd5355, %rd5226, %rd5354;
	st.local.u64 	[%rd2+24], %rd5355;
	xor.b64  	%rd5356, %rd5246, %rd5354;
	st.local.u64 	[%rd2+64], %rd5356;
	xor.b64  	%rd5357, %rd5266, %rd5354;
	st.local.u64 	[%rd2+104], %rd5357;
	xor.b64  	%rd5358, %rd5286, %rd5354;
	st.local.u64 	[%rd2+144], %rd5358;
	xor.b64  	%rd5359, %rd5306, %rd5354;
	st.local.u64 	[%rd2+184], %rd5359;
	mov.b64 	{%r750, %r751}, %rd5315;
	shf.l.wrap.b32 	%r752, %r750, %r751, 1;
	shf.l.wrap.b32 	%r753, %r751, %r750, 1;
	mov.b64 	%rd5360, {%r753, %r752};
	xor.b64  	%rd5361, %rd5360, %rd5327;
	xor.b64  	%rd5362, %rd5229, %rd5361;
	st.local.u64 	[%rd2+32], %rd5362;
	xor.b64  	%rd5363, %rd5249, %rd5361;
	st.local.u64 	[%rd2+72], %rd5363;
	xor.b64  	%rd5364, %rd5269, %rd5361;
	st.local.u64 	[%rd2+112], %rd5364;
	xor.b64  	%rd5365, %rd5289, %rd5361;
	st.local.u64 	[%rd2+152], %rd5365;
	xor.b64  	%rd5366, %rd5309, %rd5361;
	st.local.u64 	[%rd2+192], %rd5366;
	ld.local.u64 	%rd5367, [%rd98];
	shr.u64 	%rd5368, %rd5341, %r299;
	shl.b64 	%rd5369, %rd5341, %r300;
	or.b64  	%rd5370, %rd5369, %rd5368;
	st.local.u64 	[%rd98], %rd5370;
	ld.local.u64 	%rd5371, [%rd100];
	shl.b64 	%rd5372, %rd5367, %r1627;
	shr.u64 	%rd5373, %rd5367, %r301;
	or.b64  	%rd5374, %rd5373, %rd5372;
	st.local.u64 	[%rd100], %rd5374;
	ld.local.u64 	%rd5375, [%rd25];
	shr.u64 	%rd5376, %rd5371, %r303;
	shl.b64 	%rd5377, %rd5371, %r304;
	or.b64  	%rd5378, %rd5377, %rd5376;
	st.local.u64 	[%rd25], %rd5378;
	ld.local.u64 	%rd5379, [%rd102];
	shr.u64 	%rd5380, %rd5375, %r306;
	shl.b64 	%rd5381, %rd5375, %r307;
	or.b64  	%rd5382, %rd5381, %rd5380;
	st.local.u64 	[%rd102], %rd5382;
	ld.local.u64 	%rd5383, [%rd104];
	shr.u64 	%rd5384, %rd5379, %r309;
	shl.b64 	%rd5385, %rd5379, %r310;
	or.b64  	%rd5386, %rd5385, %rd5384;
	st.local.u64 	[%rd104], %rd5386;
	ld.local.u64 	%rd5387, [%rd26];
	shr.u64 	%rd5388, %rd5383, %r312;
	shl.b64 	%rd5389, %rd5383, %r313;
	or.b64  	%rd5390, %rd5389, %rd5388;
	st.local.u64 	[%rd26], %rd5390;
	ld.local.u64 	%rd5391, [%rd106];
	shr.u64 	%rd5392, %rd5387, %r315;
	shl.b64 	%rd5393, %rd5387, %r316;
	or.b64  	%rd5394, %rd5393, %rd5392;
	st.local.u64 	[%rd106], %rd5394;
	ld.local.u64 	%rd5395, [%rd108];
	shr.u64 	%rd5396, %rd5391, %r319;
	shl.b64 	%rd5397, %rd5391, %r320;
	or.b64  	%rd5398, %rd5397, %rd5396;
	st.local.u64 	[%rd108], %rd5398;
	ld.local.u64 	%rd5399, [%rd110];
	shr.u64 	%rd5400, %rd5395, %r322;
	shl.b64 	%rd5401, %rd5395, %r323;
	or.b64  	%rd5402, %rd5401, %rd5400;
	st.local.u64 	[%rd110], %rd5402;
	ld.local.u64 	%rd5403, [%rd112];
	shr.u64 	%rd5404, %rd5399, %r325;
	shl.b64 	%rd5405, %rd5399, %r326;
	or.b64  	%rd5406, %rd5405, %rd5404;
	st.local.u64 	[%rd112], %rd5406;
	ld.local.u64 	%rd5407, [%rd114];
	shr.u64 	%rd5408, %rd5403, %r329;
	shl.b64 	%rd5409, %rd5403, %r330;
	or.b64  	%rd5410, %rd5409, %rd5408;
	st.local.u64 	[%rd114], %rd5410;
	ld.local.u64 	%rd5411, [%rd116];
	shr.u64 	%rd5412, %rd5407, %r332;
	shl.b64 	%rd5413, %rd5407, %r333;
	or.b64  	%rd5414, %rd5413, %rd5412;
	st.local.u64 	[%rd116], %rd5414;
	ld.local.u64 	%rd5415, [%rd27];
	shr.u64 	%rd5416, %rd5411, %r335;
	shl.b64 	%rd5417, %rd5411, %r336;
	or.b64  	%rd5418, %rd5417, %rd5416;
	st.local.u64 	[%rd27], %rd5418;
	ld.local.u64 	%rd5419, [%rd118];
	shr.u64 	%rd5420, %rd5415, %r339;
	shl.b64 	%rd5421, %rd5415, %r340;
	or.b64  	%rd5422, %rd5421, %rd5420;
	st.local.u64 	[%rd118], %rd5422;
	ld.local.u64 	%rd5423, [%rd120];
	shr.u64 	%rd5424, %rd5419, %r342;
	shl.b64 	%rd5425, %rd5419, %r343;
	or.b64  	%rd5426, %rd5425, %rd5424;
	st.local.u64 	[%rd120], %rd5426;
	ld.local.u64 	%rd5427, [%rd122];
	shr.u64 	%rd5428, %rd5423, %r346;
	shl.b64 	%rd5429, %rd5423, %r347;
	or.b64  	%rd5430, %rd5429, %rd5428;
	st.local.u64 	[%rd122], %rd5430;
	ld.local.u64 	%rd5431, [%rd124];
	shr.u64 	%rd5432, %rd5427, %r349;
	shl.b64 	%rd5433, %rd5427, %r350;
	or.b64  	%rd5434, %rd5433, %rd5432;
	st.local.u64 	[%rd124], %rd5434;
	ld.local.u64 	%rd5435, [%rd126];
	shr.u64 	%rd5436, %rd5431, %r352;
	shl.b64 	%rd5437, %rd5431, %r353;
	or.b64  	%rd5438, %rd5437, %rd5436;
	st.local.u64 	[%rd126], %rd5438;
	ld.local.u64 	%rd5439, [%rd128];
	shr.u64 	%rd5440, %rd5435, %r355;
	shl.b64 	%rd5441, %rd5435, %r356;
	or.b64  	%rd5442, %rd5441, %rd5440;
	st.local.u64 	[%rd128], %rd5442;
	ld.local.u64 	%rd5443, [%rd28];
	shr.u64 	%rd5444, %rd5439, %r359;
	shl.b64 	%rd5445, %rd5439, %r360;
	or.b64  	%rd5446, %rd5445, %rd5444;
	st.local.u64 	[%rd28], %rd5446;
	ld.local.u64 	%rd5447, [%rd130];
	shr.u64 	%rd5448, %rd5443, %r362;
	shl.b64 	%rd5449, %rd5443, %r363;
	or.b64  	%rd5450, %rd5449, %rd5448;
	st.local.u64 	[%rd130], %rd5450;
	ld.local.u64 	%rd5451, [%rd132];
	shr.u64 	%rd5452, %rd5447, %r365;
	shl.b64 	%rd5453, %rd5447, %r366;
	or.b64  	%rd5454, %rd5453, %rd5452;
	st.local.u64 	[%rd132], %rd5454;
	ld.local.u64 	%rd5455, [%rd134];
	shr.u64 	%rd5456, %rd5451, %r369;
	shl.b64 	%rd5457, %rd5451, %r370;
	or.b64  	%rd5458, %rd5457, %rd5456;
	st.local.u64 	[%rd134], %rd5458;
	shr.u64 	%rd5459, %rd5455, %r372;
	shl.b64 	%rd5460, %rd5455, %r373;
	or.b64  	%rd5461, %rd5460, %rd5459;
	st.local.u64 	[%rd29], %rd5461;
	ld.local.u64 	%rd5462, [%rd2];
	ld.local.u64 	%rd5463, [%rd2+8];
	ld.local.u64 	%rd5464, [%rd2+16];
	ld.local.u64 	%rd5465, [%rd2+24];
	ld.local.u64 	%rd5466, [%rd2+32];
	not.b64 	%rd5467, %rd5463;
	and.b64  	%rd5468, %rd5464, %rd5467;
	not.b64 	%rd5469, %rd5464;
	and.b64  	%rd5470, %rd5465, %rd5469;
	xor.b64  	%rd5471, %rd5470, %rd5463;
	not.b64 	%rd5472, %rd5465;
	and.b64  	%rd5473, %rd5466, %rd5472;
	xor.b64  	%rd5474, %rd5473, %rd5464;
	not.b64 	%rd5475, %rd5466;
	and.b64  	%rd5476, %rd5462, %rd5475;
	xor.b64  	%rd5477, %rd5476, %rd5465;
	not.b64 	%rd5478, %rd5462;
	and.b64  	%rd5479, %rd5463, %rd5478;
	xor.b64  	%rd5480, %rd5479, %rd5466;
	ld.local.u64 	%rd5481, [%rd2+40];
	ld.local.u64 	%rd5482, [%rd2+48];
	ld.local.u64 	%rd5483, [%rd2+56];
	ld.local.u64 	%rd5484, [%rd2+64];
	ld.local.u64 	%rd5485, [%rd2+72];
	not.b64 	%rd5486, %rd5482;
	and.b64  	%rd5487, %rd5483, %rd5486;
	xor.b64  	%rd5488, %rd5487, %rd5481;
	not.b64 	%rd5489, %rd5483;
	and.b64  	%rd5490, %rd5484, %rd5489;
	xor.b64  	%rd5491, %rd5490, %rd5482;
	not.b64 	%rd5492, %rd5484;
	and.b64  	%rd5493, %rd5485, %rd5492;
	xor.b64  	%rd5494, %rd5493, %rd5483;
	not.b64 	%rd5495, %rd5485;
	and.b64  	%rd5496, %rd5481, %rd5495;
	xor.b64  	%rd5497, %rd5496, %rd5484;
	not.b64 	%rd5498, %rd5481;
	and.b64  	%rd5499, %rd5482, %rd5498;
	xor.b64  	%rd5500, %rd5499, %rd5485;
	ld.local.u64 	%rd5501, [%rd2+80];
	ld.local.u64 	%rd5502, [%rd2+88];
	ld.local.u64 	%rd5503, [%rd2+96];
	ld.local.u64 	%rd5504, [%rd2+104];
	ld.local.u64 	%rd5505, [%rd2+112];
	not.b64 	%rd5506, %rd5502;
	and.b64  	%rd5507, %rd5503, %rd5506;
	xor.b64  	%rd5508, %rd5507, %rd5501;
	not.b64 	%rd5509, %rd5503;
	and.b64  	%rd5510, %rd5504, %rd5509;
	xor.b64  	%rd5511, %rd5510, %rd5502;
	not.b64 	%rd5512, %rd5504;
	and.b64  	%rd5513, %rd5505, %rd5512;
	xor.b64  	%rd5514, %rd5513, %rd5503;
	not.b64 	%rd5515, %rd5505;
	and.b64  	%rd5516, %rd5501, %rd5515;
	xor.b64  	%rd5517, %rd5516, %rd5504;
	not.b64 	%rd5518, %rd5501;
	and.b64  	%rd5519, %rd5502, %rd5518;
	xor.b64  	%rd5520, %rd5519, %rd5505;
	ld.local.u64 	%rd5521, [%rd2+120];
	ld.local.u64 	%rd5522, [%rd2+128];
	ld.local.u64 	%rd5523, [%rd2+136];
	ld.local.u64 	%rd5524, [%rd2+144];
	ld.local.u64 	%rd5525, [%rd2+152];
	not.b64 	%rd5526, %rd5522;
	and.b64  	%rd5527, %rd5523, %rd5526;
	xor.b64  	%rd5528, %rd5527, %rd5521;
	not.b64 	%rd5529, %rd5523;
	and.b64  	%rd5530, %rd5524, %rd5529;
	xor.b64  	%rd5531, %rd5530, %rd5522;
	not.b64 	%rd5532, %rd5524;
	and.b64  	%rd5533, %rd5525, %rd5532;
	xor.b64  	%rd5534, %rd5533, %rd5523;
	not.b64 	%rd5535, %rd5525;
	and.b64  	%rd5536, %rd5521, %rd5535;
	xor.b64  	%rd5537, %rd5536, %rd5524;
	not.b64 	%rd5538, %rd5521;
	and.b64  	%rd5539, %rd5522, %rd5538;
	xor.b64  	%rd5540, %rd5539, %rd5525;
	ld.local.u64 	%rd5541, [%rd2+160];
	ld.local.u64 	%rd5542, [%rd2+168];
	ld.local.u64 	%rd5543, [%rd2+176];
	ld.local.u64 	%rd5544, [%rd2+184];
	ld.local.u64 	%rd5545, [%rd2+192];
	not.b64 	%rd5546, %rd5542;
	and.b64  	%rd5547, %rd5543, %rd5546;
	xor.b64  	%rd5548, %rd5547, %rd5541;
	not.b64 	%rd5549, %rd5543;
	and.b64  	%rd5550, %rd5544, %rd5549;
	xor.b64  	%rd5551, %rd5550, %rd5542;
	not.b64 	%rd5552, %rd5544;
	and.b64  	%rd5553, %rd5545, %rd5552;
	xor.b64  	%rd5554, %rd5553, %rd5543;
	not.b64 	%rd5555, %rd5545;
	and.b64  	%rd5556, %rd5541, %rd5555;
	xor.b64  	%rd5557, %rd5556, %rd5544;
	not.b64 	%rd5558, %rd5541;
	and.b64  	%rd5559, %rd5542, %rd5558;
	xor.b64  	%rd5560, %rd5559, %rd5545;
	ld.const.u64 	%rd5561, [roundConstants+152];
	xor.b64  	%rd5562, %rd5468, %rd5561;
	xor.b64  	%rd5563, %rd5562, %rd5462;
	xor.b64  	%rd5564, %rd5488, %rd5508;
	xor.b64  	%rd5565, %rd5564, %rd5528;
	xor.b64  	%rd5566, %rd5565, %rd5548;
	xor.b64  	%rd5567, %rd5566, %rd5563;
	xor.b64  	%rd5568, %rd5491, %rd5471;
	xor.b64  	%rd5569, %rd5568, %rd5511;
	xor.b64  	%rd5570, %rd5569, %rd5531;
	xor.b64  	%rd5571, %rd5570, %rd5551;
	xor.b64  	%rd5572, %rd5494, %rd5474;
	xor.b64  	%rd5573, %rd5572, %rd5514;
	xor.b64  	%rd5574, %rd5573, %rd5534;
	xor.b64  	%rd5575, %rd5574, %rd5554;
	xor.b64  	%rd5576, %rd5497, %rd5477;
	xor.b64  	%rd5577, %rd5576, %rd5517;
	xor.b64  	%rd5578, %rd5577, %rd5537;
	xor.b64  	%rd5579, %rd5578, %rd5557;
	xor.b64  	%rd5580, %rd5500, %rd5480;
	xor.b64  	%rd5581, %rd5580, %rd5520;
	xor.b64  	%rd5582, %rd5581, %rd5540;
	xor.b64  	%rd5583, %rd5582, %rd5560;
	mov.b64 	{%r754, %r755}, %rd5571;
	shf.l.wrap.b32 	%r756, %r754, %r755, 1;
	shf.l.wrap.b32 	%r757, %r755, %r754, 1;
	mov.b64 	%rd5584, {%r757, %r756};
	xor.b64  	%rd5585, %rd5584, %rd5583;
	xor.b64  	%rd5586, %rd5563, %rd5585;
	st.local.u64 	[%rd2], %rd5586;
	xor.b64  	%rd5587, %rd5488, %rd5585;
	st.local.u64 	[%rd2+40], %rd5587;
	xor.b64  	%rd5588, %rd5508, %rd5585;
	st.local.u64 	[%rd2+80], %rd5588;
	xor.b64  	%rd5589, %rd5528, %rd5585;
	st.local.u64 	[%rd2+120], %rd5589;
	xor.b64  	%rd5590, %rd5548, %rd5585;
	st.local.u64 	[%rd2+160], %rd5590;
	mov.b64 	{%r758, %r759}, %rd5575;
	shf.l.wrap.b32 	%r760, %r758, %r759, 1;
	shf.l.wrap.b32 	%r761, %r759, %r758, 1;
	mov.b64 	%rd5591, {%r761, %r760};
	xor.b64  	%rd5592, %rd5591, %rd5567;
	xor.b64  	%rd5593, %rd5471, %rd5592;
	st.local.u64 	[%rd2+8], %rd5593;
	xor.b64  	%rd5594, %rd5491, %rd5592;
	st.local.u64 	[%rd2+48], %rd5594;
	xor.b64  	%rd5595, %rd5511, %rd5592;
	st.local.u64 	[%rd2+88], %rd5595;
	xor.b64  	%rd5596, %rd5531, %rd5592;
	st.local.u64 	[%rd2+128], %rd5596;
	xor.b64  	%rd5597, %rd5551, %rd5592;
	st.local.u64 	[%rd2+168], %rd5597;
	mov.b64 	{%r762, %r763}, %rd5579;
	shf.l.wrap.b32 	%r764, %r762, %r763, 1;
	shf.l.wrap.b32 	%r765, %r763, %r762, 1;
	mov.b64 	%rd5598, {%r765, %r764};
	xor.b64  	%rd5599, %rd5598, %rd5571;
	xor.b64  	%rd5600, %rd5474, %rd5599;
	st.local.u64 	[%rd2+16], %rd5600;
	xor.b64  	%rd5601, %rd5494, %rd5599;
	st.local.u64 	[%rd2+56], %rd5601;
	xor.b64  	%rd5602, %rd5514, %rd5599;
	st.local.u64 	[%rd2+96], %rd5602;
	xor.b64  	%rd5603, %rd5534, %rd5599;
	st.local.u64 	[%rd2+136], %rd5603;
	xor.b64  	%rd5604, %rd5554, %rd5599;
	st.local.u64 	[%rd2+176], %rd5604;
	mov.b64 	{%r766, %r767}, %rd5583;
	shf.l.wrap.b32 	%r768, %r766, %r767, 1;
	shf.l.wrap.b32 	%r769, %r767, %r766, 1;
	mov.b64 	%rd5605, {%r769, %r768};
	xor.b64  	%rd5606, %rd5605, %rd5575;
	xor.b64  	%rd5607, %rd5477, %rd5606;
	st.local.u64 	[%rd2+24], %rd5607;
	xor.b64  	%rd5608, %rd5497, %rd5606;
	st.local.u64 	[%rd2+64], %rd5608;
	xor.b64  	%rd5609, %rd5517, %rd5606;
	st.local.u64 	[%rd2+104], %rd5609;
	xor.b64  	%rd5610, %rd5537, %rd5606;
	st.local.u64 	[%rd2+144], %rd5610;
	xor.b64  	%rd5611, %rd5557, %rd5606;
	st.local.u64 	[%rd2+184], %rd5611;
	mov.b64 	{%r770, %r771}, %rd5567;
	shf.l.wrap.b32 	%r772, %r770, %r771, 1;
	shf.l.wrap.b32 	%r773, %r771, %r770, 1;
	mov.b64 	%rd5612, {%r773, %r772};
	xor.b64  	%rd5613, %rd5612, %rd5579;
	xor.b64  	%rd5614, %rd5480, %rd5613;
	st.local.u64 	[%rd2+32], %rd5614;
	xor.b64  	%rd5615, %rd5500, %rd5613;
	st.local.u64 	[%rd2+72], %rd5615;
	xor.b64  	%rd5616, %rd5520, %rd5613;
	st.local.u64 	[%rd2+112], %rd5616;
	xor.b64  	%rd5617, %rd5540, %rd5613;
	st.local.u64 	[%rd2+152], %rd5617;
	xor.b64  	%rd5618, %rd5560, %rd5613;
	st.local.u64 	[%rd2+192], %rd5618;
	ld.local.u64 	%rd5619, [%rd98];
	shr.u64 	%rd5620, %rd5593, %r299;
	shl.b64 	%rd5621, %rd5593, %r300;
	or.b64  	%rd5622, %rd5621, %rd5620;
	st.local.u64 	[%rd98], %rd5622;
	ld.local.u64 	%rd5623, [%rd100];
	shl.b64 	%rd5624, %rd5619, %r1627;
	shr.u64 	%rd5625, %rd5619, %r301;
	or.b64  	%rd5626, %rd5625, %rd5624;
	st.local.u64 	[%rd100], %rd5626;
	ld.local.u64 	%rd5627, [%rd25];
	shr.u64 	%rd5628, %rd5623, %r303;
	shl.b64 	%rd5629, %rd5623, %r304;
	or.b64  	%rd5630, %rd5629, %rd5628;
	st.local.u64 	[%rd25], %rd5630;
	ld.local.u64 	%rd5631, [%rd102];
	shr.u64 	%rd5632, %rd5627, %r306;
	shl.b64 	%rd5633, %rd5627, %r307;
	or.b64  	%rd5634, %rd5633, %rd5632;
	st.local.u64 	[%rd102], %rd5634;
	ld.local.u64 	%rd5635, [%rd104];
	shr.u64 	%rd5636, %rd5631, %r309;
	shl.b64 	%rd5637, %rd5631, %r310;
	or.b64  	%rd5638, %rd5637, %rd5636;
	st.local.u64 	[%rd104], %rd5638;
	ld.local.u64 	%rd5639, [%rd26];
	shr.u64 	%rd5640, %rd5635, %r312;
	shl.b64 	%rd5641, %rd5635, %r313;
	or.b64  	%rd5642, %rd5641, %rd5640;
	st.local.u64 	[%rd26], %rd5642;
	ld.local.u64 	%rd5643, [%rd106];
	shr.u64 	%rd5644, %rd5639, %r315;
	shl.b64 	%rd5645, %rd5639, %r316;
	or.b64  	%rd5646, %rd5645, %rd5644;
	st.local.u64 	[%rd106], %rd5646;
	ld.local.u64 	%rd5647, [%rd108];
	shr.u64 	%rd5648, %rd5643, %r319;
	shl.b64 	%rd5649, %rd5643, %r320;
	or.b64  	%rd5650, %rd5649, %rd5648;
	st.local.u64 	[%rd108], %rd5650;
	ld.local.u64 	%rd5651, [%rd110];
	shr.u64 	%rd5652, %rd5647, %r322;
	shl.b64 	%rd5653, %rd5647, %r323;
	or.b64  	%rd5654, %rd5653, %rd5652;
	st.local.u64 	[%rd110], %rd5654;
	ld.local.u64 	%rd5655, [%rd112];
	shr.u64 	%rd5656, %rd5651, %r325;
	shl.b64 	%rd5657, %rd5651, %r326;
	or.b64  	%rd5658, %rd5657, %rd5656;
	st.local.u64 	[%rd112], %rd5658;
	ld.local.u64 	%rd5659, [%rd114];
	shr.u64 	%rd5660, %rd5655, %r329;
	shl.b64 	%rd5661, %rd5655, %r330;
	or.b64  	%rd5662, %rd5661, %rd5660;
	st.local.u64 	[%rd114], %rd5662;
	ld.local.u64 	%rd5663, [%rd116];
	shr.u64 	%rd5664, %rd5659, %r332;
	shl.b64 	%rd5665, %rd5659, %r333;
	or.b64  	%rd5666, %rd5665, %rd5664;
	st.local.u64 	[%rd116], %rd5666;
	ld.local.u64 	%rd5667, [%rd27];
	shr.u64 	%rd5668, %rd5663, %r335;
	shl.b64 	%rd5669, %rd5663, %r336;
	or.b64  	%rd5670, %rd5669, %rd5668;
	st.local.u64 	[%rd27], %rd5670;
	ld.local.u64 	%rd5671, [%rd118];
	shr.u64 	%rd5672, %rd5667, %r339;
	shl.b64 	%rd5673, %rd5667, %r340;
	or.b64  	%rd5674, %rd5673, %rd5672;
	st.local.u64 	[%rd118], %rd5674;
	ld.local.u64 	%rd5675, [%rd120];
	shr.u64 	%rd5676, %rd5671, %r342;
	shl.b64 	%rd5677, %rd5671, %r343;
	or.b64  	%rd5678, %rd5677, %rd5676;
	st.local.u64 	[%rd120], %rd5678;
	ld.local.u64 	%rd5679, [%rd122];
	shr.u64 	%rd5680, %rd5675, %r346;
	shl.b64 	%rd5681, %rd5675, %r347;
	or.b64  	%rd5682, %rd5681, %rd5680;
	st.local.u64 	[%rd122], %rd5682;
	ld.local.u64 	%rd5683, [%rd124];
	shr.u64 	%rd5684, %rd5679, %r349;
	shl.b64 	%rd5685, %rd5679, %r350;
	or.b64  	%rd5686, %rd5685, %rd5684;
	st.local.u64 	[%rd124], %rd5686;
	ld.local.u64 	%rd5687, [%rd126];
	shr.u64 	%rd5688, %rd5683, %r352;
	shl.b64 	%rd5689, %rd5683, %r353;
	or.b64  	%rd5690, %rd5689, %rd5688;
	st.local.u64 	[%rd126], %rd5690;
	ld.local.u64 	%rd5691, [%rd128];
	shr.u64 	%rd5692, %rd5687, %r355;
	shl.b64 	%rd5693, %rd5687, %r356;
	or.b64  	%rd5694, %rd5693, %rd5692;
	st.local.u64 	[%rd128], %rd5694;
	ld.local.u64 	%rd5695, [%rd28];
	shr.u64 	%rd5696, %rd5691, %r359;
	shl.b64 	%rd5697, %rd5691, %r360;
	or.b64  	%rd5698, %rd5697, %rd5696;
	st.local.u64 	[%rd28], %rd5698;
	ld.local.u64 	%rd5699, [%rd130];
	shr.u64 	%rd5700, %rd5695, %r362;
	shl.b64 	%rd5701, %rd5695, %r363;
	or.b64  	%rd5702, %rd5701, %rd5700;
	st.local.u64 	[%rd130], %rd5702;
	ld.local.u64 	%rd5703, [%rd132];
	shr.u64 	%rd5704, %rd5699, %r365;
	shl.b64 	%rd5705, %rd5699, %r366;
	or.b64  	%rd5706, %rd5705, %rd5704;
	st.local.u64 	[%rd132], %rd5706;
	ld.local.u64 	%rd5707, [%rd134];
	shr.u64 	%rd5708, %rd5703, %r369;
	shl.b64 	%rd5709, %rd5703, %r370;
	or.b64  	%rd5710, %rd5709, %rd5708;
	st.local.u64 	[%rd134], %rd5710;
	shr.u64 	%rd5711, %rd5707, %r372;
	shl.b64 	%rd5712, %rd5707, %r373;
	or.b64  	%rd5713, %rd5712, %rd5711;
	st.local.u64 	[%rd29], %rd5713;
	ld.local.u64 	%rd5714, [%rd2];
	ld.local.u64 	%rd5715, [%rd2+8];
	ld.local.u64 	%rd5716, [%rd2+16];
	ld.local.u64 	%rd5717, [%rd2+24];
	ld.local.u64 	%rd5718, [%rd2+32];
	not.b64 	%rd5719, %rd5715;
	and.b64  	%rd5720, %rd5716, %rd5719;
	not.b64 	%rd5721, %rd5716;
	and.b64  	%rd5722, %rd5717, %rd5721;
	xor.b64  	%rd5723, %rd5722, %rd5715;
	not.b64 	%rd5724, %rd5717;
	and.b64  	%rd5725, %rd5718, %rd5724;
	xor.b64  	%rd5726, %rd5725, %rd5716;
	not.b64 	%rd5727, %rd5718;
	and.b64  	%rd5728, %rd5714, %rd5727;
	xor.b64  	%rd5729, %rd5728, %rd5717;
	not.b64 	%rd5730, %rd5714;
	and.b64  	%rd5731, %rd5715, %rd5730;
	xor.b64  	%rd5732, %rd5731, %rd5718;
	ld.local.u64 	%rd5733, [%rd2+40];
	ld.local.u64 	%rd5734, [%rd2+48];
	ld.local.u64 	%rd5735, [%rd2+56];
	ld.local.u64 	%rd5736, [%rd2+64];
	ld.local.u64 	%rd5737, [%rd2+72];
	not.b64 	%rd5738, %rd5734;
	and.b64  	%rd5739, %rd5735, %rd5738;
	xor.b64  	%rd5740, %rd5739, %rd5733;
	not.b64 	%rd5741, %rd5735;
	and.b64  	%rd5742, %rd5736, %rd5741;
	xor.b64  	%rd5743, %rd5742, %rd5734;
	not.b64 	%rd5744, %rd5736;
	and.b64  	%rd5745, %rd5737, %rd5744;
	xor.b64  	%rd5746, %rd5745, %rd5735;
	not.b64 	%rd5747, %rd5737;
	and.b64  	%rd5748, %rd5733, %rd5747;
	xor.b64  	%rd5749, %rd5748, %rd5736;
	not.b64 	%rd5750, %rd5733;
	and.b64  	%rd5751, %rd5734, %rd5750;
	xor.b64  	%rd5752, %rd5751, %rd5737;
	ld.local.u64 	%rd5753, [%rd2+80];
	ld.local.u64 	%rd5754, [%rd2+88];
	ld.local.u64 	%rd5755, [%rd2+96];
	ld.local.u64 	%rd5756, [%rd2+104];
	ld.local.u64 	%rd5757, [%rd2+112];
	not.b64 	%rd5758, %rd5754;
	and.b64  	%rd5759, %rd5755, %rd5758;
	xor.b64  	%rd5760, %rd5759, %rd5753;
	not.b64 	%rd5761, %rd5755;
	and.b64  	%rd5762, %rd5756, %rd5761;
	xor.b64  	%rd5763, %rd5762, %rd5754;
	not.b64 	%rd5764, %rd5756;
	and.b64  	%rd5765, %rd5757, %rd5764;
	xor.b64  	%rd5766, %rd5765, %rd5755;
	not.b64 	%rd5767, %rd5757;
	and.b64  	%rd5768, %rd5753, %rd5767;
	xor.b64  	%rd5769, %rd5768, %rd5756;
	not.b64 	%rd5770, %rd5753;
	and.b64  	%rd5771, %rd5754, %rd5770;
	xor.b64  	%rd5772, %rd5771, %rd5757;
	ld.local.u64 	%rd5773, [%rd2+120];
	ld.local.u64 	%rd5774, [%rd2+128];
	ld.local.u64 	%rd5775, [%rd2+136];
	ld.local.u64 	%rd5776, [%rd2+144];
	ld.local.u64 	%rd5777, [%rd2+152];
	not.b64 	%rd5778, %rd5774;
	and.b64  	%rd5779, %rd5775, %rd5778;
	xor.b64  	%rd5780, %rd5779, %rd5773;
	not.b64 	%rd5781, %rd5775;
	and.b64  	%rd5782, %rd5776, %rd5781;
	xor.b64  	%rd5783, %rd5782, %rd5774;
	not.b64 	%rd5784, %rd5776;
	and.b64  	%rd5785, %rd5777, %rd5784;
	xor.b64  	%rd5786, %rd5785, %rd5775;
	not.b64 	%rd5787, %rd5777;
	and.b64  	%rd5788, %rd5773, %rd5787;
	xor.b64  	%rd5789, %rd5788, %rd5776;
	not.b64 	%rd5790, %rd5773;
	and.b64  	%rd5791, %rd5774, %rd5790;
	xor.b64  	%rd5792, %rd5791, %rd5777;
	ld.local.u64 	%rd5793, [%rd2+160];
	ld.local.u64 	%rd5794, [%rd2+168];
	ld.local.u64 	%rd5795, [%rd2+176];
	ld.local.u64 	%rd5796, [%rd2+184];
	ld.local.u64 	%rd5797, [%rd2+192];
	not.b64 	%rd5798, %rd5794;
	and.b64  	%rd5799, %rd5795, %rd5798;
	xor.b64  	%rd5800, %rd5799, %rd5793;
	not.b64 	%rd5801, %rd5795;
	and.b64  	%rd5802, %rd5796, %rd5801;
	xor.b64  	%rd5803, %rd5802, %rd5794;
	not.b64 	%rd5804, %rd5796;
	and.b64  	%rd5805, %rd5797, %rd5804;
	xor.b64  	%rd5806, %rd5805, %rd5795;
	not.b64 	%rd5807, %rd5797;
	and.b64  	%rd5808, %rd5793, %rd5807;
	xor.b64  	%rd5809, %rd5808, %rd5796;
	not.b64 	%rd5810, %rd5793;
	and.b64  	%rd5811, %rd5794, %rd5810;
	xor.b64  	%rd5812, %rd5811, %rd5797;
	ld.const.u64 	%rd5813, [roundConstants+160];
	xor.b64  	%rd5814, %rd5720, %rd5813;
	xor.b64  	%rd5815, %rd5814, %rd5714;
	xor.b64  	%rd5816, %rd5740, %rd5760;
	xor.b64  	%rd5817, %rd5816, %rd5780;
	xor.b64  	%rd5818, %rd5817, %rd5800;
	xor.b64  	%rd5819, %rd5818, %rd5815;
	xor.b64  	%rd5820, %rd5743, %rd5723;
	xor.b64  	%rd5821, %rd5820, %rd5763;
	xor.b64  	%rd5822, %rd5821, %rd5783;
	xor.b64  	%rd5823, %rd5822, %rd5803;
	xor.b64  	%rd5824, %rd5746, %rd5726;
	xor.b64  	%rd5825, %rd5824, %rd5766;
	xor.b64  	%rd5826, %rd5825, %rd5786;
	xor.b64  	%rd5827, %rd5826, %rd5806;
	xor.b64  	%rd5828, %rd5749, %rd5729;
	xor.b64  	%rd5829, %rd5828, %rd5769;
	xor.b64  	%rd5830, %rd5829, %rd5789;
	xor.b64  	%rd5831, %rd5830, %rd5809;
	xor.b64  	%rd5832, %rd5752, %rd5732;
	xor.b64  	%rd5833, %rd5832, %rd5772;
	xor.b64  	%rd5834, %rd5833, %rd5792;
	xor.b64  	%rd5835, %rd5834, %rd5812;
	mov.b64 	{%r774, %r775}, %rd5823;
	shf.l.wrap.b32 	%r776, %r774, %r775, 1;
	shf.l.wrap.b32 	%r777, %r775, %r774, 1;
	mov.b64 	%rd5836, {%r777, %r776};
	xor.b64  	%rd5837, %rd5836, %rd5835;
	xor.b64  	%rd5838, %rd5815, %rd5837;
	st.local.u64 	[%rd2], %rd5838;
	xor.b64  	%rd5839, %rd5740, %rd5837;
	st.local.u64 	[%rd2+40], %rd5839;
	xor.b64  	%rd5840, %rd5760, %rd5837;
	st.local.u64 	[%rd2+80], %rd5840;
	xor.b64  	%rd5841, %rd5780, %rd5837;
	st.local.u64 	[%rd2+120], %rd5841;
	xor.b64  	%rd5842, %rd5800, %rd5837;
	st.local.u64 	[%rd2+160], %rd5842;
	mov.b64 	{%r778, %r779}, %rd5827;
	shf.l.wrap.b32 	%r780, %r778, %r779, 1;
	shf.l.wrap.b32 	%r781, %r779, %r778, 1;
	mov.b64 	%rd5843, {%r781, %r780};
	xor.b64  	%rd5844, %rd5843, %rd5819;
	xor.b64  	%rd5845, %rd5723, %rd5844;
	st.local.u64 	[%rd2+8], %rd5845;
	xor.b64  	%rd5846, %rd5743, %rd5844;
	st.local.u64 	[%rd2+48], %rd5846;
	xor.b64  	%rd5847, %rd5763, %rd5844;
	st.local.u64 	[%rd2+88], %rd5847;
	xor.b64  	%rd5848, %rd5783, %rd5844;
	st.local.u64 	[%rd2+128], %rd5848;
	xor.b64  	%rd5849, %rd5803, %rd5844;
	st.local.u64 	[%rd2+168], %rd5849;
	mov.b64 	{%r782, %r783}, %rd5831;
	shf.l.wrap.b32 	%r784, %r782, %r783, 1;
	shf.l.wrap.b32 	%r785, %r783, %r782, 1;
	mov.b64 	%rd5850, {%r785, %r784};
	xor.b64  	%rd5851, %rd5850, %rd5823;
	xor.b64  	%rd5852, %rd5726, %rd5851;
	st.local.u64 	[%rd2+16], %rd5852;
	xor.b64  	%rd5853, %rd5746, %rd5851;
	st.local.u64 	[%rd2+56], %rd5853;
	xor.b64  	%rd5854, %rd5766, %rd5851;
	st.local.u64 	[%rd2+96], %rd5854;
	xor.b64  	%rd5855, %rd5786, %rd5851;
	st.local.u64 	[%rd2+136], %rd5855;
	xor.b64  	%rd5856, %rd5806, %rd5851;
	st.local.u64 	[%rd2+176], %rd5856;
	mov.b64 	{%r786, %r787}, %rd5835;
	shf.l.wrap.b32 	%r788, %r786, %r787, 1;
	shf.l.wrap.b32 	%r789, %r787, %r786, 1;
	mov.b64 	%rd5857, {%r789, %r788};
	xor.b64  	%rd5858, %rd5857, %rd5827;
	xor.b64  	%rd5859, %rd5729, %rd5858;
	st.local.u64 	[%rd2+24], %rd5859;
	xor.b64  	%rd5860, %rd5749, %rd5858;
	st.local.u64 	[%rd2+64], %rd5860;
	xor.b64  	%rd5861, %rd5769, %rd5858;
	st.local.u64 	[%rd2+104], %rd5861;
	xor.b64  	%rd5862, %rd5789, %rd5858;
	st.local.u64 	[%rd2+144], %rd5862;
	xor.b64  	%rd5863, %rd5809, %rd5858;
	st.local.u64 	[%rd2+184], %rd5863;
	mov.b64 	{%r790, %r791}, %rd5819;
	shf.l.wrap.b32 	%r792, %r790, %r791, 1;
	shf.l.wrap.b32 	%r793, %r791, %r790, 1;
	mov.b64 	%rd5864, {%r793, %r792};
	xor.b64  	%rd5865, %rd5864, %rd5831;
	xor.b64  	%rd5866, %rd5732, %rd5865;
	st.local.u64 	[%rd2+32], %rd5866;
	xor.b64  	%rd5867, %rd5752, %rd5865;
	st.local.u64 	[%rd2+72], %rd5867;
	xor.b64  	%rd5868, %rd5772, %rd5865;
	st.local.u64 	[%rd2+112], %rd5868;
	xor.b64  	%rd5869, %rd5792, %rd5865;
	st.local.u64 	[%rd2+152], %rd5869;
	xor.b64  	%rd5870, %rd5812, %rd5865;
	st.local.u64 	[%rd2+192], %rd5870;
	ld.local.u64 	%rd5871, [%rd98];
	shr.u64 	%rd5872, %rd5845, %r299;
	shl.b64 	%rd5873, %rd5845, %r300;
	or.b64  	%rd5874, %rd5873, %rd5872;
	st.local.u64 	[%rd98], %rd5874;
	ld.local.u64 	%rd5875, [%rd100];
	shl.b64 	%rd5876, %rd5871, %r1627;
	shr.u64 	%rd5877, %rd5871, %r301;
	or.b64  	%rd5878, %rd5877, %rd5876;
	st.local.u64 	[%rd100], %rd5878;
	ld.local.u64 	%rd5879, [%rd25];
	shr.u64 	%rd5880, %rd5875, %r303;
	shl.b64 	%rd5881, %rd5875, %r304;
	or.b64  	%rd5882, %rd5881, %rd5880;
	st.local.u64 	[%rd25], %rd5882;
	ld.local.u64 	%rd5883, [%rd102];
	shr.u64 	%rd5884, %rd5879, %r306;
	shl.b64 	%rd5885, %rd5879, %r307;
	or.b64  	%rd5886, %rd5885, %rd5884;
	st.local.u64 	[%rd102], %rd5886;
	ld.local.u64 	%rd5887, [%rd104];
	shr.u64 	%rd5888, %rd5883, %r309;
	shl.b64 	%rd5889, %rd5883, %r310;
	or.b64  	%rd5890, %rd5889, %rd5888;
	st.local.u64 	[%rd104], %rd5890;
	ld.local.u64 	%rd5891, [%rd26];
	shr.u64 	%rd5892, %rd5887, %r312;
	shl.b64 	%rd5893, %rd5887, %r313;
	or.b64  	%rd5894, %rd5893, %rd5892;
	st.local.u64 	[%rd26], %rd5894;
	ld.local.u64 	%rd5895, [%rd106];
	shr.u64 	%rd5896, %rd5891, %r315;
	shl.b64 	%rd5897, %rd5891, %r316;
	or.b64  	%rd5898, %rd5897, %rd5896;
	st.local.u64 	[%rd106], %rd5898;
	ld.local.u64 	%rd5899, [%rd108];
	shr.u64 	%rd5900, %rd5895, %r319;
	shl.b64 	%rd5901, %rd5895, %r320;
	or.b64  	%rd5902, %rd5901, %rd5900;
	st.local.u64 	[%rd108], %rd5902;
	ld.local.u64 	%rd5903, [%rd110];
	shr.u64 	%rd5904, %rd5899, %r322;
	shl.b64 	%rd5905, %rd5899, %r323;
	or.b64  	%rd5906, %rd5905, %rd5904;
	st.local.u64 	[%rd110], %rd5906;
	ld.local.u64 	%rd5907, [%rd112];
	shr.u64 	%rd5908, %rd5903, %r325;
	shl.b64 	%rd5909, %rd5903, %r326;
	or.b64  	%rd5910, %rd5909, %rd5908;
	st.local.u64 	[%rd112], %rd5910;
	ld.local.u64 	%rd5911, [%rd114];
	shr.u64 	%rd5912, %rd5907, %r329;
	shl.b64 	%rd5913, %rd5907, %r330;
	or.b64  	%rd5914, %rd5913, %rd5912;
	st.local.u64 	[%rd114], %rd5914;
	ld.local.u64 	%rd5915, [%rd116];
	shr.u64 	%rd5916, %rd5911, %r332;
	shl.b64 	%rd5917, %rd5911, %r333;
	or.b64  	%rd5918, %rd5917, %rd5916;
	st.local.u64 	[%rd116], %rd5918;
	ld.local.u64 	%rd5919, [%rd27];
	shr.u64 	%rd5920, %rd5915, %r335;
	shl.b64 	%rd5921, %rd5915, %r336;
	or.b64  	%rd5922, %rd5921, %rd5920;
	st.local.u64 	[%rd27], %rd5922;
	ld.local.u64 	%rd5923, [%rd118];
	shr.u64 	%rd5924, %rd5919, %r339;
	shl.b64 	%rd5925, %rd5919, %r340;
	or.b64  	%rd5926, %rd5925, %rd5924;
	st.local.u64 	[%rd118], %rd5926;
	ld.local.u64 	%rd5927, [%rd120];
	shr.u64 	%rd5928, %rd5923, %r342;
	shl.b64 	%rd5929, %rd5923, %r343;
	or.b64  	%rd5930, %rd5929, %rd5928;
	st.local.u64 	[%rd120], %rd5930;
	ld.local.u64 	%rd5931, [%rd122];
	shr.u64 	%rd5932, %rd5927, %r346;
	shl.b64 	%rd5933, %rd5927, %r347;
	or.b64  	%rd5934, %rd5933, %rd5932;
	st.local.u64 	[%rd122], %rd5934;
	ld.local.u64 	%rd5935, [%rd124];
	shr.u64 	%rd5936, %rd5931, %r349;
	shl.b64 	%rd5937, %rd5931, %r350;
	or.b64  	%rd5938, %rd5937, %rd5936;
	st.local.u64 	[%rd124], %rd5938;
	ld.local.u64 	%rd5939, [%rd126];
	shr.u64 	%rd5940, %rd5935, %r352;
	shl.b64 	%rd5941, %rd5935, %r353;
	or.b64  	%rd5942, %rd5941, %rd5940;
	st.local.u64 	[%rd126], %rd5942;
	ld.local.u64 	%rd5943, [%rd128];
	shr.u64 	%rd5944, %rd5939, %r355;
	shl.b64 	%rd5945, %rd5939, %r356;
	or.b64  	%rd5946, %rd5945, %rd5944;
	st.local.u64 	[%rd128], %rd5946;
	ld.local.u64 	%rd5947, [%rd28];
	shr.u64 	%rd5948, %rd5943, %r359;
	shl.b64 	%rd5949, %rd5943, %r360;
	or.b64  	%rd5950, %rd5949, %rd5948;
	st.local.u64 	[%rd28], %rd5950;
	ld.local.u64 	%rd5951, [%rd130];
	shr.u64 	%rd5952, %rd5947, %r362;
	shl.b64 	%rd5953, %rd5947, %r363;
	or.b64  	%rd5954, %rd5953, %rd5952;
	st.local.u64 	[%rd130], %rd5954;
	ld.local.u64 	%rd5955, [%rd132];
	shr.u64 	%rd5956, %rd5951, %r365;
	shl.b64 	%rd5957, %rd5951, %r366;
	or.b64  	%rd5958, %rd5957, %rd5956;
	st.local.u64 	[%rd132], %rd5958;
	ld.local.u64 	%rd5959, [%rd134];
	shr.u64 	%rd5960, %rd5955, %r369;
	shl.b64 	%rd5961, %rd5955, %r370;
	or.b64  	%rd5962, %rd5961, %rd5960;
	st.local.u64 	[%rd134], %rd5962;
	shr.u64 	%rd5963, %rd5959, %r372;
	shl.b64 	%rd5964, %rd5959, %r373;
	or.b64  	%rd5965, %rd5964, %rd5963;
	st.local.u64 	[%rd29], %rd5965;
	ld.local.u64 	%rd5966, [%rd2];
	ld.local.u64 	%rd5967, [%rd2+8];
	ld.local.u64 	%rd5968, [%rd2+16];
	ld.local.u64 	%rd5969, [%rd2+24];
	ld.local.u64 	%rd5970, [%rd2+32];
	not.b64 	%rd5971, %rd5967;
	and.b64  	%rd5972, %rd5968, %rd5971;
	not.b64 	%rd5973, %rd5968;
	and.b64  	%rd5974, %rd5969, %rd5973;
	xor.b64  	%rd5975, %rd5974, %rd5967;
	not.b64 	%rd5976, %rd5969;
	and.b64  	%rd5977, %rd5970, %rd5976;
	xor.b64  	%rd5978, %rd5977, %rd5968;
	not.b64 	%rd5979, %rd5970;
	and.b64  	%rd5980, %rd5966, %rd5979;
	xor.b64  	%rd5981, %rd5980, %rd5969;
	not.b64 	%rd5982, %rd5966;
	and.b64  	%rd5983, %rd5967, %rd5982;
	xor.b64  	%rd5984, %rd5983, %rd5970;
	ld.local.u64 	%rd5985, [%rd2+40];
	ld.local.u64 	%rd5986, [%rd2+48];
	ld.local.u64 	%rd5987, [%rd2+56];
	ld.local.u64 	%rd5988, [%rd2+64];
	ld.local.u64 	%rd5989, [%rd2+72];
	not.b64 	%rd5990, %rd5986;
	and.b64  	%rd5991, %rd5987, %rd5990;
	xor.b64  	%rd5992, %rd5991, %rd5985;
	not.b64 	%rd5993, %rd5987;
	and.b64  	%rd5994, %rd5988, %rd5993;
	xor.b64  	%rd5995, %rd5994, %rd5986;
	not.b64 	%rd5996, %rd5988;
	and.b64  	%rd5997, %rd5989, %rd5996;
	xor.b64  	%rd5998, %rd5997, %rd5987;
	not.b64 	%rd5999, %rd5989;
	and.b64  	%rd6000, %rd5985, %rd5999;
	xor.b64  	%rd6001, %rd6000, %rd5988;
	not.b64 	%rd6002, %rd5985;
	and.b64  	%rd6003, %rd5986, %rd6002;
	xor.b64  	%rd6004, %rd6003, %rd5989;
	ld.local.u64 	%rd6005, [%rd2+80];
	ld.local.u64 	%rd6006, [%rd2+88];
	ld.local.u64 	%rd6007, [%rd2+96];
	ld.local.u64 	%rd6008, [%rd2+104];
	ld.local.u64 	%rd6009, [%rd2+112];
	not.b64 	%rd6010, %rd6006;
	and.b64  	%rd6011, %rd6007, %rd6010;
	xor.b64  	%rd6012, %rd6011, %rd6005;
	not.b64 	%rd6013, %rd6007;
	and.b64  	%rd6014, %rd6008, %rd6013;
	xor.b64  	%rd6015, %rd6014, %rd6006;
	not.b64 	%rd6016, %rd6008;
	and.b64  	%rd6017, %rd6009, %rd6016;
	xor.b64  	%rd6018, %rd6017, %rd6007;
	not.b64 	%rd6019, %rd6009;
	and.b64  	%rd6020, %rd6005, %rd6019;
	xor.b64  	%rd6021, %rd6020, %rd6008;
	not.b64 	%rd6022, %rd6005;
	and.b64  	%rd6023, %rd6006, %rd6022;
	xor.b64  	%rd6024, %rd6023, %rd6009;
	ld.local.u64 	%rd6025, [%rd2+120];
	ld.local.u64 	%rd6026, [%rd2+128];
	ld.local.u64 	%rd6027, [%rd2+136];
	ld.local.u64 	%rd6028, [%rd2+144];
	ld.local.u64 	%rd6029, [%rd2+152];
	not.b64 	%rd6030, %rd6026;
	and.b64  	%rd6031, %rd6027, %rd6030;
	xor.b64  	%rd6032, %rd6031, %rd6025;
	not.b64 	%rd6033, %rd6027;
	and.b64  	%rd6034, %rd6028, %rd6033;
	xor.b64  	%rd6035, %rd6034, %rd6026;
	not.b64 	%rd6036, %rd6028;
	and.b64  	%rd6037, %rd6029, %rd6036;
	xor.b64  	%rd6038, %rd6037, %rd6027;
	not.b64 	%rd6039, %rd6029;
	and.b64  	%rd6040, %rd6025, %rd6039;
	xor.b64  	%rd6041, %rd6040, %rd6028;
	not.b64 	%rd6042, %rd6025;
	and.b64  	%rd6043, %rd6026, %rd6042;
	xor.b64  	%rd6044, %rd6043, %rd6029;
	ld.local.u64 	%rd6045, [%rd2+160];
	ld.local.u64 	%rd6046, [%rd2+168];
	ld.local.u64 	%rd6047, [%rd2+176];
	ld.local.u64 	%rd6048, [%rd2+184];
	ld.local.u64 	%rd6049, [%rd2+192];
	not.b64 	%rd6050, %rd6046;
	and.b64  	%rd6051, %rd6047, %rd6050;
	xor.b64  	%rd6052, %rd6051, %rd6045;
	not.b64 	%rd6053, %rd6047;
	and.b64  	%rd6054, %rd6048, %rd6053;
	xor.b64  	%rd6055, %rd6054, %rd6046;
	not.b64 	%rd6056, %rd6048;
	and.b64  	%rd6057, %rd6049, %rd6056;
	xor.b64  	%rd6058, %rd6057, %rd6047;
	not.b64 	%rd6059, %rd6049;
	and.b64  	%rd6060, %rd6045, %rd6059;
	xor.b64  	%rd6061, %rd6060, %rd6048;
	not.b64 	%rd6062, %rd6045;
	and.b64  	%rd6063, %rd6046, %rd6062;
	xor.b64  	%rd6064, %rd6063, %rd6049;
	ld.const.u64 	%rd13026, [roundConstants+168];
	xor.b64  	%rd6065, %rd5972, %rd13026;
	xor.b64  	%rd6066, %rd6065, %rd5966;
	xor.b64  	%rd6067, %rd5992, %rd6012;
	xor.b64  	%rd6068, %rd6067, %rd6032;
	xor.b64  	%rd6069, %rd6068, %rd6052;
	xor.b64  	%rd6070, %rd6069, %rd6066;
	xor.b64  	%rd6071, %rd5995, %rd5975;
	xor.b64  	%rd6072, %rd6071, %rd6015;
	xor.b64  	%rd6073, %rd6072, %rd6035;
	xor.b64  	%rd6074, %rd6073, %rd6055;
	xor.b64  	%rd6075, %rd5998, %rd5978;
	xor.b64  	%rd6076, %rd6075, %rd6018;
	xor.b64  	%rd6077, %rd6076, %rd6038;
	xor.b64  	%rd6078, %rd6077, %rd6058;
	xor.b64  	%rd6079, %rd6001, %rd5981;
	xor.b64  	%rd6080, %rd6079, %rd6021;
	xor.b64  	%rd6081, %rd6080, %rd6041;
	xor.b64  	%rd6082, %rd6081, %rd6061;
	xor.b64  	%rd6083, %rd6004, %rd5984;
	xor.b64  	%rd6084, %rd6083, %rd6024;
	xor.b64  	%rd6085, %rd6084, %rd6044;
	xor.b64  	%rd6086, %rd6085, %rd6064;
	mov.b64 	{%r794, %r795}, %rd6074;
	shf.l.wrap.b32 	%r796, %r794, %r795, 1;
	shf.l.wrap.b32 	%r797, %r795, %r794, 1;
	mov.b64 	%rd6087, {%r797, %r796};
	xor.b64  	%rd6088, %rd6087, %rd6086;
	xor.b64  	%rd6089, %rd6066, %rd6088;
	st.local.u64 	[%rd2], %rd6089;
	xor.b64  	%rd6090, %rd5992, %rd6088;
	st.local.u64 	[%rd2+40], %rd6090;
	xor.b64  	%rd6091, %rd6012, %rd6088;
	st.local.u64 	[%rd2+80], %rd6091;
	xor.b64  	%rd6092, %rd6032, %rd6088;
	st.local.u64 	[%rd2+120], %rd6092;
	xor.b64  	%rd6093, %rd6052, %rd6088;
	st.local.u64 	[%rd2+160], %rd6093;
	mov.b64 	{%r798, %r799}, %rd6078;
	shf.l.wrap.b32 	%r800, %r798, %r799, 1;
	shf.l.wrap.b32 	%r801, %r799, %r798, 1;
	mov.b64 	%rd6094, {%r801, %r800};
	xor.b64  	%rd6095, %rd6094, %rd6070;
	xor.b64  	%rd6096, %rd5975, %rd6095;
	st.local.u64 	[%rd2+8], %rd6096;
	xor.b64  	%rd6097, %rd5995, %rd6095;
	st.local.u64 	[%rd2+48], %rd6097;
	xor.b64  	%rd6098, %rd6015, %rd6095;
	st.local.u64 	[%rd2+88], %rd6098;
	xor.b64  	%rd6099, %rd6035, %rd6095;
	st.local.u64 	[%rd2+128], %rd6099;
	xor.b64  	%rd6100, %rd6055, %rd6095;
	st.local.u64 	[%rd2+168], %rd6100;
	mov.b64 	{%r802, %r803}, %rd6082;
	shf.l.wrap.b32 	%r804, %r802, %r803, 1;
	shf.l.wrap.b32 	%r805, %r803, %r802, 1;
	mov.b64 	%rd6101, {%r805, %r804};
	xor.b64  	%rd6102, %rd6101, %rd6074;
	xor.b64  	%rd6103, %rd5978, %rd6102;
	st.local.u64 	[%rd2+16], %rd6103;
	xor.b64  	%rd6104, %rd5998, %rd6102;
	st.local.u64 	[%rd2+56], %rd6104;
	xor.b64  	%rd6105, %rd6018, %rd6102;
	st.local.u64 	[%rd2+96], %rd6105;
	xor.b64  	%rd6106, %rd6038, %rd6102;
	st.local.u64 	[%rd2+136], %rd6106;
	xor.b64  	%rd6107, %rd6058, %rd6102;
	st.local.u64 	[%rd2+176], %rd6107;
	mov.b64 	{%r806, %r807}, %rd6086;
	shf.l.wrap.b32 	%r808, %r806, %r807, 1;
	shf.l.wrap.b32 	%r809, %r807, %r806, 1;
	mov.b64 	%rd6108, {%r809, %r808};
	xor.b64  	%rd6109, %rd6108, %rd6078;
	xor.b64  	%rd6110, %rd5981, %rd6109;
	st.local.u64 	[%rd2+24], %rd6110;
	xor.b64  	%rd6111, %rd6001, %rd6109;
	st.local.u64 	[%rd2+64], %rd6111;
	xor.b64  	%rd6112, %rd6021, %rd6109;
	st.local.u64 	[%rd2+104], %rd6112;
	xor.b64  	%rd6113, %rd6041, %rd6109;
	st.local.u64 	[%rd2+144], %rd6113;
	xor.b64  	%rd6114, %rd6061, %rd6109;
	st.local.u64 	[%rd2+184], %rd6114;
	mov.b64 	{%r810, %r811}, %rd6070;
	shf.l.wrap.b32 	%r812, %r810, %r811, 1;
	shf.l.wrap.b32 	%r813, %r811, %r810, 1;
	mov.b64 	%rd6115, {%r813, %r812};
	xor.b64  	%rd6116, %rd6115, %rd6082;
	xor.b64  	%rd6117, %rd5984, %rd6116;
	st.local.u64 	[%rd2+32], %rd6117;
	xor.b64  	%rd6118, %rd6004, %rd6116;
	st.local.u64 	[%rd2+72], %rd6118;
	xor.b64  	%rd6119, %rd6024, %rd6116;
	st.local.u64 	[%rd2+112], %rd6119;
	xor.b64  	%rd6120, %rd6044, %rd6116;
	st.local.u64 	[%rd2+152], %rd6120;
	xor.b64  	%rd6121, %rd6064, %rd6116;
	st.local.u64 	[%rd2+192], %rd6121;
	ld.local.u64 	%rd6122, [%rd98];
	shr.u64 	%rd6123, %rd6096, %r299;
	shl.b64 	%rd6124, %rd6096, %r300;
	or.b64  	%rd6125, %rd6124, %rd6123;
	st.local.u64 	[%rd98], %rd6125;
	ld.local.u64 	%rd6126, [%rd100];
	shl.b64 	%rd6127, %rd6122, %r1627;
	shr.u64 	%rd6128, %rd6122, %r301;
	or.b64  	%rd6129, %rd6128, %rd6127;
	st.local.u64 	[%rd100], %rd6129;
	ld.local.u64 	%rd6130, [%rd25];
	shr.u64 	%rd6131, %rd6126, %r303;
	shl.b64 	%rd6132, %rd6126, %r304;
	or.b64  	%rd6133, %rd6132, %rd6131;
	st.local.u64 	[%rd25], %rd6133;
	ld.local.u64 	%rd6134, [%rd102];
	shr.u64 	%rd6135, %rd6130, %r306;
	shl.b64 	%rd6136, %rd6130, %r307;
	or.b64  	%rd6137, %rd6136, %rd6135;
	st.local.u64 	[%rd102], %rd6137;
	ld.local.u64 	%rd6138, [%rd104];
	shr.u64 	%rd6139, %rd6134, %r309;
	shl.b64 	%rd6140, %rd6134, %r310;
	or.b64  	%rd6141, %rd6140, %rd6139;
	st.local.u64 	[%rd104], %rd6141;
	ld.local.u64 	%rd6142, [%rd26];
	shr.u64 	%rd6143, %rd6138, %r312;
	shl.b64 	%rd6144, %rd6138, %r313;
	or.b64  	%rd6145, %rd6144, %rd6143;
	st.local.u64 	[%rd26], %rd6145;
	ld.local.u64 	%rd6146, [%rd106];
	shr.u64 	%rd6147, %rd6142, %r315;
	shl.b64 	%rd6148, %rd6142, %r316;
	or.b64  	%rd6149, %rd6148, %rd6147;
	st.local.u64 	[%rd106], %rd6149;
	ld.local.u64 	%rd6150, [%rd108];
	shr.u64 	%rd6151, %rd6146, %r319;
	shl.b64 	%rd6152, %rd6146, %r320;
	or.b64  	%rd6153, %rd6152, %rd6151;
	st.local.u64 	[%rd108], %rd6153;
	ld.local.u64 	%rd6154, [%rd110];
	shr.u64 	%rd6155, %rd6150, %r322;
	shl.b64 	%rd6156, %rd6150, %r323;
	or.b64  	%rd6157, %rd6156, %rd6155;
	st.local.u64 	[%rd110], %rd6157;
	ld.local.u64 	%rd6158, [%rd112];
	shr.u64 	%rd6159, %rd6154, %r325;
	shl.b64 	%rd6160, %rd6154, %r326;
	or.b64  	%rd6161, %rd6160, %rd6159;
	st.local.u64 	[%rd112], %rd6161;
	ld.local.u64 	%rd6162, [%rd114];
	shr.u64 	%rd6163, %rd6158, %r329;
	shl.b64 	%rd6164, %rd6158, %r330;
	or.b64  	%rd6165, %rd6164, %rd6163;
	st.local.u64 	[%rd114], %rd6165;
	ld.local.u64 	%rd6166, [%rd116];
	shr.u64 	%rd6167, %rd6162, %r332;
	shl.b64 	%rd6168, %rd6162, %r333;
	or.b64  	%rd6169, %rd6168, %rd6167;
	st.local.u64 	[%rd116], %rd6169;
	ld.local.u64 	%rd6170, [%rd27];
	shr.u64 	%rd6171, %rd6166, %r335;
	shl.b64 	%rd6172, %rd6166, %r336;
	or.b64  	%rd6173, %rd6172, %rd6171;
	st.local.u64 	[%rd27], %rd6173;
	ld.local.u64 	%rd6174, [%rd118];
	shr.u64 	%rd6175, %rd6170, %r339;
	shl.b64 	%rd6176, %rd6170, %r340;
	or.b64  	%rd6177, %rd6176, %rd6175;
	st.local.u64 	[%rd118], %rd6177;
	ld.local.u64 	%rd6178, [%rd120];
	shr.u64 	%rd6179, %rd6174, %r342;
	shl.b64 	%rd6180, %rd6174, %r343;
	or.b64  	%rd6181, %rd6180, %rd6179;
	st.local.u64 	[%rd120], %rd6181;
	ld.local.u64 	%rd6182, [%rd122];
	shr.u64 	%rd6183, %rd6178, %r346;
	shl.b64 	%rd6184, %rd6178, %r347;
	or.b64  	%rd6185, %rd6184, %rd6183;
	st.local.u64 	[%rd122], %rd6185;
	ld.local.u64 	%rd6186, [%rd124];
	shr.u64 	%rd6187, %rd6182, %r349;
	shl.b64 	%rd6188, %rd6182, %r350;
	or.b64  	%rd6189, %rd6188, %rd6187;
	st.local.u64 	[%rd124], %rd6189;
	ld.local.u64 	%rd6190, [%rd126];
	shr.u64 	%rd6191, %rd6186, %r352;
	shl.b64 	%rd6192, %rd6186, %r353;
	or.b64  	%rd6193, %rd6192, %rd6191;
	st.local.u64 	[%rd126], %rd6193;
	ld.local.u64 	%rd6194, [%rd128];
	shr.u64 	%rd6195, %rd6190, %r355;
	shl.b64 	%rd6196, %rd6190, %r356;
	or.b64  	%rd6197, %rd6196, %rd6195;
	st.local.u64 	[%rd128], %rd6197;
	ld.local.u64 	%rd6198, [%rd28];
	shr.u64 	%rd6199, %rd6194, %r359;
	shl.b64 	%rd6200, %rd6194, %r360;
	or.b64  	%rd6201, %rd6200, %rd6199;
	st.local.u64 	[%rd28], %rd6201;
	ld.local.u64 	%rd6202, [%rd130];
	shr.u64 	%rd6203, %rd6198, %r362;
	shl.b64 	%rd6204, %rd6198, %r363;
	or.b64  	%rd6205, %rd6204, %rd6203;
	st.local.u64 	[%rd130], %rd6205;
	ld.local.u64 	%rd6206, [%rd132];
	shr.u64 	%rd6207, %rd6202, %r365;
	shl.b64 	%rd6208, %rd6202, %r366;
	or.b64  	%rd6209, %rd6208, %rd6207;
	st.local.u64 	[%rd132], %rd6209;
	ld.local.u64 	%rd6210, [%rd134];
	shr.u64 	%rd6211, %rd6206, %r369;
	shl.b64 	%rd6212, %rd6206, %r370;
	or.b64  	%rd6213, %rd6212, %rd6211;
	st.local.u64 	[%rd134], %rd6213;
	shr.u64 	%rd6214, %rd6210, %r372;
	shl.b64 	%rd6215, %rd6210, %r373;
	or.b64  	%rd6216, %rd6215, %rd6214;
	st.local.u64 	[%rd29], %rd6216;
	ld.local.u64 	%rd6217, [%rd2];
	ld.local.u64 	%rd6218, [%rd2+8];
	ld.local.u64 	%rd6219, [%rd2+16];
	ld.local.u64 	%rd6220, [%rd2+24];
	ld.local.u64 	%rd6221, [%rd2+32];
	not.b64 	%rd6222, %rd6218;
	and.b64  	%rd6223, %rd6219, %rd6222;
	not.b64 	%rd6224, %rd6219;
	and.b64  	%rd6225, %rd6220, %rd6224;
	xor.b64  	%rd6226, %rd6225, %rd6218;
	not.b64 	%rd6227, %rd6220;
	and.b64  	%rd6228, %rd6221, %rd6227;
	xor.b64  	%rd6229, %rd6228, %rd6219;
	not.b64 	%rd6230, %rd6221;
	and.b64  	%rd6231, %rd6217, %rd6230;
	xor.b64  	%rd6232, %rd6231, %rd6220;
	not.b64 	%rd6233, %rd6217;
	and.b64  	%rd6234, %rd6218, %rd6233;
	xor.b64  	%rd6235, %rd6234, %rd6221;
	ld.local.u64 	%rd6236, [%rd2+40];
	ld.local.u64 	%rd6237, [%rd2+48];
	ld.local.u64 	%rd6238, [%rd2+56];
	ld.local.u64 	%rd6239, [%rd2+64];
	ld.local.u64 	%rd6240, [%rd2+72];
	not.b64 	%rd6241, %rd6237;
	and.b64  	%rd6242, %rd6238, %rd6241;
	xor.b64  	%rd6243, %rd6242, %rd6236;
	not.b64 	%rd6244, %rd6238;
	and.b64  	%rd6245, %rd6239, %rd6244;
	xor.b64  	%rd6246, %rd6245, %rd6237;
	not.b64 	%rd6247, %rd6239;
	and.b64  	%rd6248, %rd6240, %rd6247;
	xor.b64  	%rd6249, %rd6248, %rd6238;
	not.b64 	%rd6250, %rd6240;
	and.b64  	%rd6251, %rd6236, %rd6250;
	xor.b64  	%rd6252, %rd6251, %rd6239;
	not.b64 	%rd6253, %rd6236;
	and.b64  	%rd6254, %rd6237, %rd6253;
	xor.b64  	%rd6255, %rd6254, %rd6240;
	ld.local.u64 	%rd6256, [%rd2+80];
	ld.local.u64 	%rd6257, [%rd2+88];
	ld.local.u64 	%rd6258, [%rd2+96];
	ld.local.u64 	%rd6259, [%rd2+104];
	ld.local.u64 	%rd6260, [%rd2+112];
	not.b64 	%rd6261, %rd6257;
	and.b64  	%rd6262, %rd6258, %rd6261;
	xor.b64  	%rd6263, %rd6262, %rd6256;
	not.b64 	%rd6264, %rd6258;
	and.b64  	%rd6265, %rd6259, %rd6264;
	xor.b64  	%rd6266, %rd6265, %rd6257;
	not.b64 	%rd6267, %rd6259;
	and.b64  	%rd6268, %rd6260, %rd6267;
	xor.b64  	%rd6269, %rd6268, %rd6258;
	not.b64 	%rd6270, %rd6260;
	and.b64  	%rd6271, %rd6256, %rd6270;
	xor.b64  	%rd6272, %rd6271, %rd6259;
	not.b64 	%rd6273, %rd6256;
	and.b64  	%rd6274, %rd6257, %rd6273;
	xor.b64  	%rd6275, %rd6274, %rd6260;
	ld.local.u64 	%rd6276, [%rd2+120];
	ld.local.u64 	%rd6277, [%rd2+128];
	ld.local.u64 	%rd6278, [%rd2+136];
	ld.local.u64 	%rd6279, [%rd2+144];
	ld.local.u64 	%rd6280, [%rd2+152];
	not.b64 	%rd6281, %rd6277;
	and.b64  	%rd6282, %rd6278, %rd6281;
	xor.b64  	%rd6283, %rd6282, %rd6276;
	not.b64 	%rd6284, %rd6278;
	and.b64  	%rd6285, %rd6279, %rd6284;
	xor.b64  	%rd6286, %rd6285, %rd6277;
	not.b64 	%rd6287, %rd6279;
	and.b64  	%rd6288, %rd6280, %rd6287;
	xor.b64  	%rd6289, %rd6288, %rd6278;
	not.b64 	%rd6290, %rd6280;
	and.b64  	%rd6291, %rd6276, %rd6290;
	xor.b64  	%rd6292, %rd6291, %rd6279;
	not.b64 	%rd6293, %rd6276;
	and.b64  	%rd6294, %rd6277, %rd6293;
	xor.b64  	%rd6295, %rd6294, %rd6280;
	ld.local.u64 	%rd6296, [%rd2+160];
	ld.local.u64 	%rd6297, [%rd2+168];
	ld.local.u64 	%rd6298, [%rd2+176];
	ld.local.u64 	%rd6299, [%rd2+184];
	ld.local.u64 	%rd6300, [%rd2+192];
	not.b64 	%rd6301, %rd6297;
	and.b64  	%rd6302, %rd6298, %rd6301;
	xor.b64  	%rd6303, %rd6302, %rd6296;
	not.b64 	%rd6304, %rd6298;
	and.b64  	%rd6305, %rd6299, %rd6304;
	xor.b64  	%rd6306, %rd6305, %rd6297;
	not.b64 	%rd6307, %rd6299;
	and.b64  	%rd6308, %rd6300, %rd6307;
	xor.b64  	%rd6309, %rd6308, %rd6298;
	not.b64 	%rd6310, %rd6300;
	and.b64  	%rd6311, %rd6296, %rd6310;
	xor.b64  	%rd6312, %rd6311, %rd6299;
	not.b64 	%rd6313, %rd6296;
	and.b64  	%rd6314, %rd6297, %rd6313;
	xor.b64  	%rd6315, %rd6314, %rd6300;
	ld.const.u64 	%rd6316, [roundConstants+176];
	xor.b64  	%rd6317, %rd6223, %rd6316;
	xor.b64  	%rd6318, %rd6317, %rd6217;
	xor.b64  	%rd6319, %rd6243, %rd6263;
	xor.b64  	%rd6320, %rd6319, %rd6283;
	xor.b64  	%rd6321, %rd6320, %rd6303;
	xor.b64  	%rd6322, %rd6321, %rd6318;
	xor.b64  	%rd6323, %rd6246, %rd6226;
	xor.b64  	%rd6324, %rd6323, %rd6266;
	xor.b64  	%rd6325, %rd6324, %rd6286;
	xor.b64  	%rd6326, %rd6325, %rd6306;
	xor.b64  	%rd6327, %rd6249, %rd6229;
	xor.b64  	%rd6328, %rd6327, %rd6269;
	xor.b64  	%rd6329, %rd6328, %rd6289;
	xor.b64  	%rd6330, %rd6329, %rd6309;
	xor.b64  	%rd6331, %rd6252, %rd6232;
	xor.b64  	%rd6332, %rd6331, %rd6272;
	xor.b64  	%rd6333, %rd6332, %rd6292;
	xor.b64  	%rd6334, %rd6333, %rd6312;
	xor.b64  	%rd6335, %rd6255, %rd6235;
	xor.b64  	%rd6336, %rd6335, %rd6275;
	xor.b64  	%rd6337, %rd6336, %rd6295;
	xor.b64  	%rd6338, %rd6337, %rd6315;
	mov.b64 	{%r814, %r815}, %rd6326;
	shf.l.wrap.b32 	%r816, %r814, %r815, 1;
	shf.l.wrap.b32 	%r817, %r815, %r814, 1;
	mov.b64 	%rd6339, {%r817, %r816};
	xor.b64  	%rd6340, %rd6339, %rd6338;
	xor.b64  	%rd6341, %rd6318, %rd6340;
	st.local.u64 	[%rd2], %rd6341;
	xor.b64  	%rd6342, %rd6243, %rd6340;
	st.local.u64 	[%rd2+40], %rd6342;
	xor.b64  	%rd6343, %rd6263, %rd6340;
	st.local.u64 	[%rd2+80], %rd6343;
	xor.b64  	%rd6344, %rd6283, %rd6340;
	st.local.u64 	[%rd2+120], %rd6344;
	xor.b64  	%rd6345, %rd6303, %rd6340;
	st.local.u64 	[%rd2+160], %rd6345;
	mov.b64 	{%r818, %r819}, %rd6330;
	shf.l.wrap.b32 	%r820, %r818, %r819, 1;
	shf.l.wrap.b32 	%r821, %r819, %r818, 1;
	mov.b64 	%rd6346, {%r821, %r820};
	xor.b64  	%rd6347, %rd6346, %rd6322;
	xor.b64  	%rd6348, %rd6226, %rd6347;
	st.local.u64 	[%rd2+8], %rd6348;
	xor.b64  	%rd6349, %rd6246, %rd6347;
	st.local.u64 	[%rd2+48], %rd6349;
	xor.b64  	%rd6350, %rd6266, %rd6347;
	st.local.u64 	[%rd2+88], %rd6350;
	xor.b64  	%rd6351, %rd6286, %rd6347;
	st.local.u64 	[%rd2+128], %rd6351;
	xor.b64  	%rd6352, %rd6306, %rd6347;
	st.local.u64 	[%rd2+168], %rd6352;
	mov.b64 	{%r822, %r823}, %rd6334;
	shf.l.wrap.b32 	%r824, %r822, %r823, 1;
	shf.l.wrap.b32 	%r825, %r823, %r822, 1;
	mov.b64 	%rd6353, {%r825, %r824};
	xor.b64  	%rd6354, %rd6353, %rd6326;
	xor.b64  	%rd6355, %rd6229, %rd6354;
	st.local.u64 	[%rd2+16], %rd6355;
	xor.b64  	%rd6356, %rd6249, %rd6354;
	st.local.u64 	[%rd2+56], %rd6356;
	xor.b64  	%rd6357, %rd6269, %rd6354;
	st.local.u64 	[%rd2+96], %rd6357;
	xor.b64  	%rd6358, %rd6289, %rd6354;
	st.local.u64 	[%rd2+136], %rd6358;
	xor.b64  	%rd6359, %rd6309, %rd6354;
	st.local.u64 	[%rd2+176], %rd6359;
	mov.b64 	{%r826, %r827}, %rd6338;
	shf.l.wrap.b32 	%r828, %r826, %r827, 1;
	shf.l.wrap.b32 	%r829, %r827, %r826, 1;
	mov.b64 	%rd6360, {%r829, %r828};
	xor.b64  	%rd6361, %rd6360, %rd6330;
	xor.b64  	%rd6362, %rd6232, %rd6361;
	st.local.u64 	[%rd2+24], %rd6362;
	xor.b64  	%rd6363, %rd6252, %rd6361;
	st.local.u64 	[%rd2+64], %rd6363;
	xor.b64  	%rd6364, %rd6272, %rd6361;
	st.local.u64 	[%rd2+104], %rd6364;
	xor.b64  	%rd6365, %rd6292, %rd6361;
	st.local.u64 	[%rd2+144], %rd6365;
	xor.b64  	%rd6366, %rd6312, %rd6361;
	st.local.u64 	[%rd2+184], %rd6366;
	mov.b64 	{%r830, %r831}, %rd6322;
	shf.l.wrap.b32 	%r832, %r830, %r831, 1;
	shf.l.wrap.b32 	%r833, %r831, %r830, 1;
	mov.b64 	%rd6367, {%r833, %r832};
	xor.b64  	%rd6368, %rd6367, %rd6334;
	xor.b64  	%rd6369, %rd6235, %rd6368;
	st.local.u64 	[%rd2+32], %rd6369;
	xor.b64  	%rd6370, %rd6255, %rd6368;
	st.local.u64 	[%rd2+72], %rd6370;
	xor.b64  	%rd6371, %rd6275, %rd6368;
	st.local.u64 	[%rd2+112], %rd6371;
	xor.b64  	%rd6372, %rd6295, %rd6368;
	st.local.u64 	[%rd2+152], %rd6372;
	xor.b64  	%rd6373, %rd6315, %rd6368;
	st.local.u64 	[%rd2+192], %rd6373;
	ld.local.u64 	%rd6374, [%rd98];
	shr.u64 	%rd6375, %rd6348, %r299;
	shl.b64 	%rd6376, %rd6348, %r300;
	or.b64  	%rd6377, %rd6376, %rd6375;
	st.local.u64 	[%rd98], %rd6377;
	ld.local.u64 	%rd6378, [%rd100];
	shl.b64 	%rd6379, %rd6374, %r1627;
	shr.u64 	%rd6380, %rd6374, %r301;
	or.b64  	%rd6381, %rd6380, %rd6379;
	st.local.u64 	[%rd100], %rd6381;
	ld.local.u64 	%rd6382, [%rd25];
	shr.u64 	%rd6383, %rd6378, %r303;
	shl.b64 	%rd6384, %rd6378, %r304;
	or.b64  	%rd6385, %rd6384, %rd6383;
	st.local.u64 	[%rd25], %rd6385;
	ld.local.u64 	%rd6386, [%rd102];
	shr.u64 	%rd6387, %rd6382, %r306;
	shl.b64 	%rd6388, %rd6382, %r307;
	or.b64  	%rd6389, %rd6388, %rd6387;
	st.local.u64 	[%rd102], %rd6389;
	ld.local.u64 	%rd6390, [%rd104];
	shr.u64 	%rd6391, %rd6386, %r309;
	shl.b64 	%rd6392, %rd6386, %r310;
	or.b64  	%rd6393, %rd6392, %rd6391;
	st.local.u64 	[%rd104], %rd6393;
	ld.local.u64 	%rd6394, [%rd26];
	shr.u64 	%rd6395, %rd6390, %r312;
	shl.b64 	%rd6396, %rd6390, %r313;
	or.b64  	%rd6397, %rd6396, %rd6395;
	st.local.u64 	[%rd26], %rd6397;
	ld.local.u64 	%rd6398, [%rd106];
	shr.u64 	%rd6399, %rd6394, %r315;
	shl.b64 	%rd6400, %rd6394, %r316;
	or.b64  	%rd6401, %rd6400, %rd6399;
	st.local.u64 	[%rd106], %rd6401;
	ld.local.u64 	%rd6402, [%rd108];
	shr.u64 	%rd6403, %rd6398, %r319;
	shl.b64 	%rd6404, %rd6398, %r320;
	or.b64  	%rd6405, %rd6404, %rd6403;
	st.local.u64 	[%rd108], %rd6405;
	ld.local.u64 	%rd6406, [%rd110];
	shr.u64 	%rd6407, %rd6402, %r322;
	shl.b64 	%rd6408, %rd6402, %r323;
	or.b64  	%rd6409, %rd6408, %rd6407;
	st.local.u64 	[%rd110], %rd6409;
	ld.local.u64 	%rd6410, [%rd112];
	shr.u64 	%rd6411, %rd6406, %r325;
	shl.b64 	%rd6412, %rd6406, %r326;
	or.b64  	%rd6413, %rd6412, %rd6411;
	st.local.u64 	[%rd112], %rd6413;
	ld.local.u64 	%rd6414, [%rd114];
	shr.u64 	%rd6415, %rd6410, %r329;
	shl.b64 	%rd6416, %rd6410, %r330;
	or.b64  	%rd6417, %rd6416, %rd6415;
	st.local.u64 	[%rd114], %rd6417;
	ld.local.u64 	%rd6418, [%rd116];
	shr.u64 	%rd6419, %rd6414, %r332;
	shl.b64 	%rd6420, %rd6414, %r333;
	or.b64  	%rd6421, %rd6420, %rd6419;
	st.local.u64 	[%rd116], %rd6421;
	ld.local.u64 	%rd6422, [%rd27];
	shr.u64 	%rd6423, %rd6418, %r335;
	shl.b64 	%rd6424, %rd6418, %r336;
	or.b64  	%rd6425, %rd6424, %rd6423;
	st.local.u64 	[%rd27], %rd6425;
	ld.local.u64 	%rd6426, [%rd118];
	shr.u64 	%rd6427, %rd6422, %r339;
	shl.b64 	%rd6428, %rd6422, %r340;
	or.b64  	%rd6429, %rd6428, %rd6427;
	st.local.u64 	[%rd118], %rd6429;
	ld.local.u64 	%rd6430, [%rd120];
	shr.u64 	%rd6431, %rd6426, %r342;
	shl.b64 	%rd6432, %rd6426, %r343;
	or.b64  	%rd6433, %rd6432, %rd6431;
	st.local.u64 	[%rd120], %rd6433;
	ld.local.u64 	%rd6434, [%rd122];
	shr.u64 	%rd6435, %rd6430, %r346;
	shl.b64 	%rd6436, %rd6430, %r347;
	or.b64  	%rd6437, %rd6436, %rd6435;
	st.local.u64 	[%rd122], %rd6437;
	ld.local.u64 	%rd6438, [%rd124];
	shr.u64 	%rd6439, %rd6434, %r349;
	shl.b64 	%rd6440, %rd6434, %r350;
	or.b64  	%rd6441, %rd6440, %rd6439;
	st.local.u64 	[%rd124], %rd6441;
	ld.local.u64 	%rd6442, [%rd126];
	shr.u64 	%rd6443, %rd6438, %r352;
	shl.b64 	%rd6444, %rd6438, %r353;
	or.b64  	%rd6445, %rd6444, %rd6443;
	st.local.u64 	[%rd126], %rd6445;
	ld.local.u64 	%rd6446, [%rd128];
	shr.u64 	%rd6447, %rd6442, %r355;
	shl.b64 	%rd6448, %rd6442, %r356;
	or.b64  	%rd6449, %rd6448, %rd6447;
	st.local.u64 	[%rd128], %rd6449;
	ld.local.u64 	%rd6450, [%rd28];
	shr.u64 	%rd6451, %rd6446, %r359;
	shl.b64 	%rd6452, %rd6446, %r360;
	or.b64  	%rd6453, %rd6452, %rd6451;
	st.local.u64 	[%rd28], %rd6453;
	ld.local.u64 	%rd6454, [%rd130];
	shr.u64 	%rd6455, %rd6450, %r362;
	shl.b64 	%rd6456, %rd6450, %r363;
	or.b64  	%rd6457, %rd6456, %rd6455;
	st.local.u64 	[%rd130], %rd6457;
	ld.local.u64 	%rd6458, [%rd132];
	shr.u64 	%rd6459, %rd6454, %r365;
	shl.b64 	%rd6460, %rd6454, %r366;
	or.b64  	%rd6461, %rd6460, %rd6459;
	st.local.u64 	[%rd132], %rd6461;
	ld.local.u64 	%rd6462, [%rd134];
	shr.u64 	%rd6463, %rd6458, %r369;
	shl.b64 	%rd6464, %rd6458, %r370;
	or.b64  	%rd6465, %rd6464, %rd6463;
	st.local.u64 	[%rd134], %rd6465;
	shr.u64 	%rd6466, %rd6462, %r372;
	shl.b64 	%rd6467, %rd6462, %r373;
	or.b64  	%rd6468, %rd6467, %rd6466;
	st.local.u64 	[%rd29], %rd6468;
	ld.local.u64 	%rd6469, [%rd2];
	ld.local.u64 	%rd6470, [%rd2+8];
	ld.local.u64 	%rd6471, [%rd2+16];
	ld.local.u64 	%rd6472, [%rd2+24];
	ld.local.u64 	%rd6473, [%rd2+32];
	not.b64 	%rd6474, %rd6470;
	and.b64  	%rd6475, %rd6471, %rd6474;
	not.b64 	%rd6476, %rd6471;
	and.b64  	%rd6477, %rd6472, %rd6476;
	xor.b64  	%rd6478, %rd6477, %rd6470;
	st.local.u64 	[%rd2+8], %rd6478;
	not.b64 	%rd6479, %rd6472;
	and.b64  	%rd6480, %rd6473, %rd6479;
	xor.b64  	%rd6481, %rd6480, %rd6471;
	st.local.u64 	[%rd2+16], %rd6481;
	not.b64 	%rd6482, %rd6473;
	and.b64  	%rd6483, %rd6469, %rd6482;
	xor.b64  	%rd6484, %rd6483, %rd6472;
	st.local.u64 	[%rd2+24], %rd6484;
	not.b64 	%rd6485, %rd6469;
	and.b64  	%rd6486, %rd6470, %rd6485;
	xor.b64  	%rd6487, %rd6486, %rd6473;
	st.local.u64 	[%rd2+32], %rd6487;
	ld.local.u64 	%rd6488, [%rd2+40];
	ld.local.u64 	%rd6489, [%rd2+48];
	ld.local.u64 	%rd6490, [%rd2+56];
	ld.local.u64 	%rd6491, [%rd2+64];
	ld.local.u64 	%rd6492, [%rd2+72];
	not.b64 	%rd6493, %rd6489;
	and.b64  	%rd6494, %rd6490, %rd6493;
	xor.b64  	%rd6495, %rd6494, %rd6488;
	st.local.u64 	[%rd2+40], %rd6495;
	not.b64 	%rd6496, %rd6490;
	and.b64  	%rd6497, %rd6491, %rd6496;
	xor.b64  	%rd6498, %rd6497, %rd6489;
	st.local.u64 	[%rd2+48], %rd6498;
	not.b64 	%rd6499, %rd6491;
	and.b64  	%rd6500, %rd6492, %rd6499;
	xor.b64  	%rd6501, %rd6500, %rd6490;
	st.local.u64 	[%rd2+56], %rd6501;
	not.b64 	%rd6502, %rd6492;
	and.b64  	%rd6503, %rd6488, %rd6502;
	xor.b64  	%rd6504, %rd6503, %rd6491;
	st.local.u64 	[%rd2+64], %rd6504;
	not.b64 	%rd6505, %rd6488;
	and.b64  	%rd6506, %rd6489, %rd6505;
	xor.b64  	%rd6507, %rd6506, %rd6492;
	st.local.u64 	[%rd2+72], %rd6507;
	ld.local.u64 	%rd6508, [%rd2+80];
	ld.local.u64 	%rd6509, [%rd2+88];
	ld.local.u64 	%rd6510, [%rd2+96];
	ld.local.u64 	%rd6511, [%rd2+104];
	ld.local.u64 	%rd6512, [%rd2+112];
	not.b64 	%rd6513, %rd6509;
	and.b64  	%rd6514, %rd6510, %rd6513;
	xor.b64  	%rd6515, %rd6514, %rd6508;
	st.local.u64 	[%rd2+80], %rd6515;
	not.b64 	%rd6516, %rd6510;
	and.b64  	%rd6517, %rd6511, %rd6516;
	xor.b64  	%rd6518, %rd6517, %rd6509;
	st.local.u64 	[%rd2+88], %rd6518;
	not.b64 	%rd6519, %rd6511;
	and.b64  	%rd6520, %rd6512, %rd6519;
	xor.b64  	%rd6521, %rd6520, %rd6510;
	st.local.u64 	[%rd2+96], %rd6521;
	not.b64 	%rd6522, %rd6512;
	and.b64  	%rd6523, %rd6508, %rd6522;
	xor.b64  	%rd6524, %rd6523, %rd6511;
	st.local.u64 	[%rd2+104], %rd6524;
	not.b64 	%rd6525, %rd6508;
	and.b64  	%rd6526, %rd6509, %rd6525;
	xor.b64  	%rd6527, %rd6526, %rd6512;
	st.local.u64 	[%rd2+112], %rd6527;
	ld.local.u64 	%rd6528, [%rd2+120];
	ld.local.u64 	%rd6529, [%rd2+128];
	ld.local.u64 	%rd6530, [%rd2+136];
	ld.local.u64 	%rd6531, [%rd2+144];
	ld.local.u64 	%rd6532, [%rd2+152];
	not.b64 	%rd6533, %rd6529;
	and.b64  	%rd6534, %rd6530, %rd6533;
	xor.b64  	%rd6535, %rd6534, %rd6528;
	st.local.u64 	[%rd2+120], %rd6535;
	not.b64 	%rd6536, %rd6530;
	and.b64  	%rd6537, %rd6531, %rd6536;
	xor.b64  	%rd6538, %rd6537, %rd6529;
	st.local.u64 	[%rd2+128], %rd6538;
	not.b64 	%rd6539, %rd6531;
	and.b64  	%rd6540, %rd6532, %rd6539;
	xor.b64  	%rd6541, %rd6540, %rd6530;
	st.local.u64 	[%rd2+136], %rd6541;
	not.b64 	%rd6542, %rd6532;
	and.b64  	%rd6543, %rd6528, %rd6542;
	xor.b64  	%rd6544, %rd6543, %rd6531;
	st.local.u64 	[%rd2+144], %rd6544;
	not.b64 	%rd6545, %rd6528;
	and.b64  	%rd6546, %rd6529, %rd6545;
	xor.b64  	%rd6547, %rd6546, %rd6532;
	st.local.u64 	[%rd2+152], %rd6547;
	ld.local.u64 	%rd6548, [%rd2+160];
	ld.local.u64 	%rd6549, [%rd2+168];
	ld.local.u64 	%rd6550, [%rd2+176];
	ld.local.u64 	%rd6551, [%rd2+184];
	ld.local.u64 	%rd6552, [%rd2+192];
	not.b64 	%rd6553, %rd6549;
	and.b64  	%rd6554, %rd6550, %rd6553;
	xor.b64  	%rd6555, %rd6554, %rd6548;
	st.local.u64 	[%rd2+160], %rd6555;
	not.b64 	%rd6556, %rd6550;
	and.b64  	%rd6557, %rd6551, %rd6556;
	xor.b64  	%rd6558, %rd6557, %rd6549;
	st.local.u64 	[%rd2+168], %rd6558;
	not.b64 	%rd6559, %rd6551;
	and.b64  	%rd6560, %rd6552, %rd6559;
	xor.b64  	%rd6561, %rd6560, %rd6550;
	st.local.u64 	[%rd2+176], %rd6561;
	not.b64 	%rd6562, %rd6552;
	and.b64  	%rd6563, %rd6548, %rd6562;
	xor.b64  	%rd6564, %rd6563, %rd6551;
	st.local.u64 	[%rd2+184], %rd6564;
	not.b64 	%rd6565, %rd6548;
	and.b64  	%rd6566, %rd6549, %rd6565;
	xor.b64  	%rd6567, %rd6566, %rd6552;
	st.local.u64 	[%rd2+192], %rd6567;
	ld.const.u64 	%rd6568, [roundConstants+184];
	xor.b64  	%rd6569, %rd6475, %rd6568;
	xor.b64  	%rd6570, %rd6569, %rd6469;
	mov.b64 	{%r834, %r835}, %rd6570;
	st.local.u64 	[%rd2], %rd6570;
	shr.u64 	%rd6571, %rd6570, 16;
	shr.u64 	%rd6572, %rd6570, 24;
	shr.u64 	%rd6573, %rd6570, 40;
	shr.u64 	%rd6574, %rd6570, 48;
	shr.u64 	%rd6575, %rd6570, 56;
	bfe.u32 	%r836, %r834, 8, 8;
	bfe.u32 	%r837, %r834, 0, 8;
	cvt.u32.u64 	%r838, %rd6575;
	cvt.u32.u64 	%r839, %rd6574;
	prmt.b32 	%r840, %r839, %r838, 0x3340U;
	{ .reg .b32 tmp; mov.b64 {tmp, %r841}, %rd6570; }
	cvt.u32.u64 	%r842, %rd6573;
	prmt.b32 	%r843, %r841, %r842, 0x3340U;
	prmt.b32 	%r844, %r843, %r840, 0x5410U;
	cvt.u32.u64 	%r845, %rd6572;
	cvt.u32.u64 	%r846, %rd6571;
	prmt.b32 	%r847, %r846, %r845, 0x3340U;
	prmt.b32 	%r848, %r837, %r836, 0x3340U;
	prmt.b32 	%r849, %r848, %r847, 0x5410U;
	st.local.v2.b32 	[%rd3], {%r849, %r844};
	st.local.u64 	[%rd3+8], %rd6478;
	st.local.u64 	[%rd3+16], %rd6481;
	st.local.u64 	[%rd3+24], %rd6484;
	st.local.u64 	[%rd3+32], %rd6487;
	st.local.u64 	[%rd3+40], %rd6495;
	st.local.u64 	[%rd3+48], %rd6498;
	st.local.u64 	[%rd3+56], %rd6501;
	st.local.u64 	[%rd3+64], %rd6504;
	st.local.u64 	[%rd3+72], %rd6507;
	st.local.u64 	[%rd3+80], %rd6515;
	st.local.u64 	[%rd3+88], %rd6518;
	st.local.u64 	[%rd3+96], %rd6521;
	st.local.u64 	[%rd3+104], %rd6524;
	st.local.u64 	[%rd3+112], %rd6527;
	st.local.u64 	[%rd3+120], %rd6535;
	st.local.u64 	[%rd3+128], %rd6538;
	st.local.u64 	[%rd3+136], %rd6541;
	st.local.u64 	[%rd3+144], %rd6544;
	st.local.u64 	[%rd3+152], %rd6547;
	st.local.u64 	[%rd3+160], %rd6555;
	st.local.u64 	[%rd3+168], %rd6558;
	st.local.u64 	[%rd3+176], %rd6561;
	st.local.u64 	[%rd3+184], %rd6564;
	st.local.u64 	[%rd3+192], %rd6567;
	mov.b64 	%rd13038, 0;
	st.local.u64 	[%rd3+200], %rd13038;
	cvt.u16.u64 	%rs126, %rd6570;
$L__BB0_6:
	ld.param.u32 	%r1625, [mine_create2_param_2];
	add.s64 	%rd6576, %rd3, %rd13038;
	xor.b16  	%rs120, %rs126, 1;
	st.local.u8 	[%rd6576], %rs120;
	ld.local.v2.b32 	{%r850, %r851}, [%rd3+128];
	bfe.u32 	%r852, %r851, 16, 8;
	bfe.u32 	%r853, %r851, 8, 8;
	bfe.u32 	%r854, %r851, 0, 8;
	bfe.u32 	%r855, %r851, 24, 8;
	cvt.u16.u32 	%rs121, %r855;
	xor.b16  	%rs122, %rs121, 128;
	st.local.u8 	[%rd3+135], %rs122;
	ld.local.u32 	%rd6577, [%rd3+128];
	ld.local.v2.b32 	{%r856, %r857}, [%rd3];
	bfe.u32 	%r858, %r857, 24, 8;
	bfe.u32 	%r859, %r857, 16, 8;
	bfe.u32 	%r860, %r857, 8, 8;
	bfe.u32 	%r861, %r857, 0, 8;
	ld.local.u32 	%rd6578, [%rd3];
	cvt.u64.u32 	%rd6579, %r861;
	shl.b64 	%rd6580, %rd6579, 32;
	and.b64  	%rd6581, %rd6580, 1095216660480;
	or.b64  	%rd6582, %rd6581, %rd6578;
	cvt.u64.u32 	%rd6583, %r860;
	shl.b64 	%rd6584, %rd6583, 40;
	and.b64  	%rd6585, %rd6584, 280375465082880;
	or.b64  	%rd6586, %rd6585, %rd6582;
	cvt.u64.u32 	%rd6587, %r859;
	shl.b64 	%rd6588, %rd6587, 48;
	and.b64  	%rd6589, %rd6588, 71776119061217280;
	or.b64  	%rd6590, %rd6589, %rd6586;
	cvt.u64.u32 	%rd6591, %r858;
	shl.b64 	%rd6592, %rd6591, 56;
	or.b64  	%rd6593, %rd6592, %rd6590;
	st.local.u64 	[%rd2], %rd6593;
	ld.local.v2.b32 	{%r862, %r863}, [%rd3+8];
	bfe.u32 	%r864, %r863, 24, 8;
	bfe.u32 	%r865, %r863, 16, 8;
	bfe.u32 	%r866, %r863, 8, 8;
	bfe.u32 	%r867, %r863, 0, 8;
	ld.local.u32 	%rd6594, [%rd3+8];
	cvt.u64.u32 	%rd6595, %r867;
	shl.b64 	%rd6596, %rd6595, 32;
	and.b64  	%rd6597, %rd6596, 1095216660480;
	or.b64  	%rd6598, %rd6597, %rd6594;
	cvt.u64.u32 	%rd6599, %r866;
	shl.b64 	%rd6600, %rd6599, 40;
	and.b64  	%rd6601, %rd6600, 280375465082880;
	or.b64  	%rd6602, %rd6601, %rd6598;
	cvt.u64.u32 	%rd6603, %r865;
	shl.b64 	%rd6604, %rd6603, 48;
	and.b64  	%rd6605, %rd6604, 71776119061217280;
	or.b64  	%rd6606, %rd6605, %rd6602;
	cvt.u64.u32 	%rd6607, %r864;
	shl.b64 	%rd6608, %rd6607, 56;
	or.b64  	%rd6609, %rd6608, %rd6606;
	st.local.u64 	[%rd2+8], %rd6609;
	ld.local.v2.b32 	{%r868, %r869}, [%rd3+16];
	bfe.u32 	%r870, %r869, 24, 8;
	bfe.u32 	%r871, %r869, 16, 8;
	bfe.u32 	%r872, %r869, 8, 8;
	bfe.u32 	%r873, %r869, 0, 8;
	ld.local.u32 	%rd6610, [%rd3+16];
	cvt.u64.u32 	%rd6611, %r873;
	shl.b64 	%rd6612, %rd6611, 32;
	and.b64  	%rd6613, %rd6612, 1095216660480;
	or.b64  	%rd6614, %rd6613, %rd6610;
	cvt.u64.u32 	%rd6615, %r872;
	shl.b64 	%rd6616, %rd6615, 40;
	and.b64  	%rd6617, %rd6616, 280375465082880;
	or.b64  	%rd6618, %rd6617, %rd6614;
	cvt.u64.u32 	%rd6619, %r871;
	shl.b64 	%rd6620, %rd6619, 48;
	and.b64  	%rd6621, %rd6620, 71776119061217280;
	or.b64  	%rd6622, %rd6621, %rd6618;
	cvt.u64.u32 	%rd6623, %r870;
	shl.b64 	%rd6624, %rd6623, 56;
	or.b64  	%rd6625, %rd6624, %rd6622;
	st.local.u64 	[%rd2+16], %rd6625;
	ld.local.v2.b32 	{%r874, %r875}, [%rd3+24];
	bfe.u32 	%r876, %r875, 24, 8;
	bfe.u32 	%r877, %r875, 16, 8;
	bfe.u32 	%r878, %r875, 8, 8;
	bfe.u32 	%r879, %r875, 0, 8;
	ld.local.u32 	%rd6626, [%rd3+24];
	cvt.u64.u32 	%rd6627, %r879;
	shl.b64 	%rd6628, %rd6627, 32;
	and.b64  	%rd6629, %rd6628, 1095216660480;
	or.b64  	%rd6630, %rd6629, %rd6626;
	cvt.u64.u32 	%rd6631, %r878;
	shl.b64 	%rd6632, %rd6631, 40;
	and.b64  	%rd6633, %rd6632, 280375465082880;
	or.b64  	%rd6634, %rd6633, %rd6630;
	cvt.u64.u32 	%rd6635, %r877;
	shl.b64 	%rd6636, %rd6635, 48;
	and.b64  	%rd6637, %rd6636, 71776119061217280;
	or.b64  	%rd6638, %rd6637, %rd6634;
	cvt.u64.u32 	%rd6639, %r876;
	shl.b64 	%rd6640, %rd6639, 56;
	or.b64  	%rd6641, %rd6640, %rd6638;
	st.local.u64 	[%rd2+24], %rd6641;
	ld.local.v2.b32 	{%r880, %r881}, [%rd3+32];
	bfe.u32 	%r882, %r881, 24, 8;
	bfe.u32 	%r883, %r881, 16, 8;
	bfe.u32 	%r884, %r881, 8, 8;
	bfe.u32 	%r885, %r881, 0, 8;
	ld.local.u32 	%rd6642, [%rd3+32];
	cvt.u64.u32 	%rd6643, %r885;
	shl.b64 	%rd6644, %rd6643, 32;
	and.b64  	%rd6645, %rd6644, 1095216660480;
	or.b64  	%rd6646, %rd6645, %rd6642;
	cvt.u64.u32 	%rd6647, %r884;
	shl.b64 	%rd6648, %rd6647, 40;
	and.b64  	%rd6649, %rd6648, 280375465082880;
	or.b64  	%rd6650, %rd6649, %rd6646;
	cvt.u64.u32 	%rd6651, %r883;
	shl.b64 	%rd6652, %rd6651, 48;
	and.b64  	%rd6653, %rd6652, 71776119061217280;
	or.b64  	%rd6654, %rd6653, %rd6650;
	cvt.u64.u32 	%rd6655, %r882;
	shl.b64 	%rd6656, %rd6655, 56;
	or.b64  	%rd6657, %rd6656, %rd6654;
	st.local.u64 	[%rd2+32], %rd6657;
	ld.local.v2.b32 	{%r886, %r887}, [%rd3+40];
	bfe.u32 	%r888, %r887, 24, 8;
	bfe.u32 	%r889, %r887, 16, 8;
	bfe.u32 	%r890, %r887, 8, 8;
	bfe.u32 	%r891, %r887, 0, 8;
	ld.local.u32 	%rd6658, [%rd3+40];
	cvt.u64.u32 	%rd6659, %r891;
	shl.b64 	%rd6660, %rd6659, 32;
	and.b64  	%rd6661, %rd6660, 1095216660480;
	or.b64  	%rd6662, %rd6661, %rd6658;
	cvt.u64.u32 	%rd6663, %r890;
	shl.b64 	%rd6664, %rd6663, 40;
	and.b64  	%rd6665, %rd6664, 280375465082880;
	or.b64  	%rd6666, %rd6665, %rd6662;
	cvt.u64.u32 	%rd6667, %r889;
	shl.b64 	%rd6668, %rd6667, 48;
	and.b64  	%rd6669, %rd6668, 71776119061217280;
	or.b64  	%rd6670, %rd6669, %rd6666;
	cvt.u64.u32 	%rd6671, %r888;
	shl.b64 	%rd6672, %rd6671, 56;
	or.b64  	%rd6673, %rd6672, %rd6670;
	st.local.u64 	[%rd2+40], %rd6673;
	ld.local.v2.b32 	{%r892, %r893}, [%rd3+48];
	bfe.u32 	%r894, %r893, 24, 8;
	bfe.u32 	%r895, %r893, 16, 8;
	bfe.u32 	%r896, %r893, 8, 8;
	bfe.u32 	%r897, %r893, 0, 8;
	ld.local.u32 	%rd6674, [%rd3+48];
	cvt.u64.u32 	%rd6675, %r897;
	shl.b64 	%rd6676, %rd6675, 32;
	and.b64  	%rd6677, %rd6676, 1095216660480;
	or.b64  	%rd6678, %rd6677, %rd6674;
	cvt.u64.u32 	%rd6679, %r896;
	shl.b64 	%rd6680, %rd6679, 40;
	and.b64  	%rd6681, %rd6680, 280375465082880;
	or.b64  	%rd6682, %rd6681, %rd6678;
	cvt.u64.u32 	%rd6683, %r895;
	shl.b64 	%rd6684, %rd6683, 48;
	and.b64  	%rd6685, %rd6684, 71776119061217280;
	or.b64  	%rd6686, %rd6685, %rd6682;
	cvt.u64.u32 	%rd6687, %r894;
	shl.b64 	%rd6688, %rd6687, 56;
	or.b64  	%rd6689, %rd6688, %rd6686;
	st.local.u64 	[%rd2+48], %rd6689;
	ld.local.v2.b32 	{%r898, %r899}, [%rd3+56];
	bfe.u32 	%r900, %r899, 24, 8;
	bfe.u32 	%r901, %r899, 16, 8;
	bfe.u32 	%r902, %r899, 8, 8;
	bfe.u32 	%r903, %r899, 0, 8;
	ld.local.u32 	%rd6690, [%rd3+56];
	cvt.u64.u32 	%rd6691, %r903;
	shl.b64 	%rd6692, %rd6691, 32;
	and.b64  	%rd6693, %rd6692, 1095216660480;
	or.b64  	%rd6694, %rd6693, %rd6690;
	cvt.u64.u32 	%rd6695, %r902;
	shl.b64 	%rd6696, %rd6695, 40;
	and.b64  	%rd6697, %rd6696, 280375465082880;
	or.b64  	%rd6698, %rd6697, %rd6694;
	cvt.u64.u32 	%rd6699, %r901;
	shl.b64 	%rd6700, %rd6699, 48;
	and.b64  	%rd6701, %rd6700, 71776119061217280;
	or.b64  	%rd6702, %rd6701, %rd6698;
	cvt.u64.u32 	%rd6703, %r900;
	shl.b64 	%rd6704, %rd6703, 56;
	or.b64  	%rd6705, %rd6704, %rd6702;
	st.local.u64 	[%rd2+56], %rd6705;
	ld.local.v2.b32 	{%r904, %r905}, [%rd3+64];
	bfe.u32 	%r906, %r905, 24, 8;
	bfe.u32 	%r907, %r905, 16, 8;
	bfe.u32 	%r908, %r905, 8, 8;
	bfe.u32 	%r909, %r905, 0, 8;
	ld.local.u32 	%rd6706, [%rd3+64];
	cvt.u64.u32 	%rd6707, %r909;
	shl.b64 	%rd6708, %rd6707, 32;
	and.b64  	%rd6709, %rd6708, 1095216660480;
	or.b64  	%rd6710, %rd6709, %rd6706;
	cvt.u64.u32 	%rd6711, %r908;
	shl.b64 	%rd6712, %rd6711, 40;
	and.b64  	%rd6713, %rd6712, 280375465082880;
	or.b64  	%rd6714, %rd6713, %rd6710;
	cvt.u64.u32 	%rd6715, %r907;
	shl.b64 	%rd6716, %rd6715, 48;
	and.b64  	%rd6717, %rd6716, 71776119061217280;
	or.b64  	%rd6718, %rd6717, %rd6714;
	cvt.u64.u32 	%rd6719, %r906;
	shl.b64 	%rd6720, %rd6719, 56;
	or.b64  	%rd6721, %rd6720, %rd6718;
	st.local.u64 	[%rd2+64], %rd6721;
	ld.local.v2.b32 	{%r910, %r911}, [%rd3+72];
	bfe.u32 	%r912, %r911, 24, 8;
	bfe.u32 	%r913, %r911, 16, 8;
	bfe.u32 	%r914, %r911, 8, 8;
	bfe.u32 	%r915, %r911, 0, 8;
	ld.local.u32 	%rd6722, [%rd3+72];
	cvt.u64.u32 	%rd6723, %r915;
	shl.b64 	%rd6724, %rd6723, 32;
	and.b64  	%rd6725, %rd6724, 1095216660480;
	or.b64  	%rd6726, %rd6725, %rd6722;
	cvt.u64.u32 	%rd6727, %r914;
	shl.b64 	%rd6728, %rd6727, 40;
	and.b64  	%rd6729, %rd6728, 280375465082880;
	or.b64  	%rd6730, %rd6729, %rd6726;
	cvt.u64.u32 	%rd6731, %r913;
	shl.b64 	%rd6732, %rd6731, 48;
	and.b64  	%rd6733, %rd6732, 71776119061217280;
	or.b64  	%rd6734, %rd6733, %rd6730;
	cvt.u64.u32 	%rd6735, %r912;
	shl.b64 	%rd6736, %rd6735, 56;
	or.b64  	%rd6737, %rd6736, %rd6734;
	ld.local.v2.b32 	{%r916, %r917}, [%rd3+80];
	bfe.u32 	%r918, %r917, 24, 8;
	bfe.u32 	%r919, %r917, 16, 8;
	bfe.u32 	%r920, %r917, 8, 8;
	bfe.u32 	%r921, %r917, 0, 8;
	ld.local.u32 	%rd6738, [%rd3+80];
	cvt.u64.u32 	%rd6739, %r921;
	shl.b64 	%rd6740, %rd6739, 32;
	and.b64  	%rd6741, %rd6740, 1095216660480;
	or.b64  	%rd6742, %rd6741, %rd6738;
	cvt.u64.u32 	%rd6743, %r920;
	shl.b64 	%rd6744, %rd6743, 40;
	and.b64  	%rd6745, %rd6744, 280375465082880;
	or.b64  	%rd6746, %rd6745, %rd6742;
	cvt.u64.u32 	%rd6747, %r919;
	shl.b64 	%rd6748, %rd6747, 48;
	and.b64  	%rd6749, %rd6748, 71776119061217280;
	or.b64  	%rd6750, %rd6749, %rd6746;
	cvt.u64.u32 	%rd6751, %r918;
	shl.b64 	%rd6752, %rd6751, 56;
	or.b64  	%rd6753, %rd6752, %rd6750;
	ld.local.v2.b32 	{%r922, %r923}, [%rd3+88];
	bfe.u32 	%r924, %r923, 24, 8;
	bfe.u32 	%r925, %r923, 16, 8;
	bfe.u32 	%r926, %r923, 8, 8;
	bfe.u32 	%r927, %r923, 0, 8;
	ld.local.u32 	%rd6754, [%rd3+88];
	cvt.u64.u32 	%rd6755, %r927;
	shl.b64 	%rd6756, %rd6755, 32;
	and.b64  	%rd6757, %rd6756, 1095216660480;
	or.b64  	%rd6758, %rd6757, %rd6754;
	cvt.u64.u32 	%rd6759, %r926;
	shl.b64 	%rd6760, %rd6759, 40;
	and.b64  	%rd6761, %rd6760, 280375465082880;
	or.b64  	%rd6762, %rd6761, %rd6758;
	cvt.u64.u32 	%rd6763, %r925;
	shl.b64 	%rd6764, %rd6763, 48;
	and.b64  	%rd6765, %rd6764, 71776119061217280;
	or.b64  	%rd6766, %rd6765, %rd6762;
	cvt.u64.u32 	%rd6767, %r924;
	shl.b64 	%rd6768, %rd6767, 56;
	or.b64  	%rd6769, %rd6768, %rd6766;
	ld.local.v2.b32 	{%r928, %r929}, [%rd3+96];
	bfe.u32 	%r930, %r929, 24, 8;
	bfe.u32 	%r931, %r929, 16, 8;
	bfe.u32 	%r932, %r929, 8, 8;
	bfe.u32 	%r933, %r929, 0, 8;
	ld.local.u32 	%rd6770, [%rd3+96];
	cvt.u64.u32 	%rd6771, %r933;
	shl.b64 	%rd6772, %rd6771, 32;
	and.b64  	%rd6773, %rd6772, 1095216660480;
	or.b64  	%rd6774, %rd6773, %rd6770;
	cvt.u64.u32 	%rd6775, %r932;
	shl.b64 	%rd6776, %rd6775, 40;
	and.b64  	%rd6777, %rd6776, 280375465082880;
	or.b64  	%rd6778, %rd6777, %rd6774;
	cvt.u64.u32 	%rd6779, %r931;
	shl.b64 	%rd6780, %rd6779, 48;
	and.b64  	%rd6781, %rd6780, 71776119061217280;
	or.b64  	%rd6782, %rd6781, %rd6778;
	cvt.u64.u32 	%rd6783, %r930;
	shl.b64 	%rd6784, %rd6783, 56;
	or.b64  	%rd6785, %rd6784, %rd6782;
	ld.local.v2.b32 	{%r934, %r935}, [%rd3+104];
	bfe.u32 	%r936, %r935, 24, 8;
	bfe.u32 	%r937, %r935, 16, 8;
	bfe.u32 	%r938, %r935, 8, 8;
	bfe.u32 	%r939, %r935, 0, 8;
	ld.local.u32 	%rd6786, [%rd3+104];
	cvt.u64.u32 	%rd6787, %r939;
	shl.b64 	%rd6788, %rd6787, 32;
	and.b64  	%rd6789, %rd6788, 1095216660480;
	or.b64  	%rd6790, %rd6789, %rd6786;
	cvt.u64.u32 	%rd6791, %r938;
	shl.b64 	%rd6792, %rd6791, 40;
	and.b64  	%rd6793, %rd6792, 280375465082880;
	or.b64  	%rd6794, %rd6793, %rd6790;
	cvt.u64.u32 	%rd6795, %r937;
	shl.b64 	%rd6796, %rd6795, 48;
	and.b64  	%rd6797, %rd6796, 71776119061217280;
	or.b64  	%rd6798, %rd6797, %rd6794;
	cvt.u64.u32 	%rd6799, %r936;
	shl.b64 	%rd6800, %rd6799, 56;
	or.b64  	%rd6801, %rd6800, %rd6798;
	ld.local.v2.b32 	{%r940, %r941}, [%rd3+112];
	bfe.u32 	%r942, %r941, 24, 8;
	bfe.u32 	%r943, %r941, 16, 8;
	bfe.u32 	%r944, %r941, 8, 8;
	bfe.u32 	%r945, %r941, 0, 8;
	ld.local.u32 	%rd6802, [%rd3+112];
	cvt.u64.u32 	%rd6803, %r945;
	shl.b64 	%rd6804, %rd6803, 32;
	and.b64  	%rd6805, %rd6804, 1095216660480;
	or.b64  	%rd6806, %rd6805, %rd6802;
	cvt.u64.u32 	%rd6807, %r944;
	shl.b64 	%rd6808, %rd6807, 40;
	and.b64  	%rd6809, %rd6808, 280375465082880;
	or.b64  	%rd6810, %rd6809, %rd6806;
	cvt.u64.u32 	%rd6811, %r943;
	shl.b64 	%rd6812, %rd6811, 48;
	and.b64  	%rd6813, %rd6812, 71776119061217280;
	or.b64  	%rd6814, %rd6813, %rd6810;
	cvt.u64.u32 	%rd6815, %r942;
	shl.b64 	%rd6816, %rd6815, 56;
	or.b64  	%rd6817, %rd6816, %rd6814;
	ld.local.v2.b32 	{%r946, %r947}, [%rd3+120];
	bfe.u32 	%r948, %r947, 24, 8;
	bfe.u32 	%r949, %r947, 16, 8;
	bfe.u32 	%r950, %r947, 8, 8;
	bfe.u32 	%r951, %r947, 0, 8;
	ld.local.u32 	%rd6818, [%rd3+120];
	cvt.u64.u32 	%rd6819, %r951;
	shl.b64 	%rd6820, %rd6819, 32;
	and.b64  	%rd6821, %rd6820, 1095216660480;
	or.b64  	%rd6822, %rd6821, %rd6818;
	cvt.u64.u32 	%rd6823, %r950;
	shl.b64 	%rd6824, %rd6823, 40;
	and.b64  	%rd6825, %rd6824, 280375465082880;
	or.b64  	%rd6826, %rd6825, %rd6822;
	cvt.u64.u32 	%rd6827, %r949;
	shl.b64 	%rd6828, %rd6827, 48;
	and.b64  	%rd6829, %rd6828, 71776119061217280;
	or.b64  	%rd6830, %rd6829, %rd6826;
	cvt.u64.u32 	%rd6831, %r948;
	shl.b64 	%rd6832, %rd6831, 56;
	or.b64  	%rd6833, %rd6832, %rd6830;
	cvt.u64.u32 	%rd6834, %r854;
	shl.b64 	%rd6835, %rd6834, 32;
	and.b64  	%rd6836, %rd6835, 1095216660480;
	or.b64  	%rd6837, %rd6836, %rd6577;
	cvt.u64.u32 	%rd6838, %r853;
	shl.b64 	%rd6839, %rd6838, 40;
	and.b64  	%rd6840, %rd6839, 280375465082880;
	or.b64  	%rd6841, %rd6840, %rd6837;
	cvt.u64.u32 	%rd6842, %r852;
	shl.b64 	%rd6843, %rd6842, 48;
	and.b64  	%rd6844, %rd6843, 71776119061217280;
	or.b64  	%rd6845, %rd6844, %rd6841;
	cvt.u64.u32 	%rd6846, %r855;
	shl.b64 	%rd6847, %rd6846, 56;
	or.b64  	%rd6848, %rd6845, %rd6847;
	add.s64 	%rd6849, %rd6848, -9223372036854775808;
	ld.local.v2.b32 	{%r952, %r953}, [%rd3+136];
	bfe.u32 	%r954, %r953, 24, 8;
	bfe.u32 	%r955, %r953, 16, 8;
	bfe.u32 	%r956, %r953, 8, 8;
	bfe.u32 	%r957, %r953, 0, 8;
	ld.local.u32 	%rd6850, [%rd3+136];
	cvt.u64.u32 	%rd6851, %r957;
	shl.b64 	%rd6852, %rd6851, 32;
	and.b64  	%rd6853, %rd6852, 1095216660480;
	or.b64  	%rd6854, %rd6853, %rd6850;
	cvt.u64.u32 	%rd6855, %r956;
	shl.b64 	%rd6856, %rd6855, 40;
	and.b64  	%rd6857, %rd6856, 280375465082880;
	or.b64  	%rd6858, %rd6857, %rd6854;
	cvt.u64.u32 	%rd6859, %r955;
	shl.b64 	%rd6860, %rd6859, 48;
	and.b64  	%rd6861, %rd6860, 71776119061217280;
	or.b64  	%rd6862, %rd6861, %rd6858;
	cvt.u64.u32 	%rd6863, %r954;
	shl.b64 	%rd6864, %rd6863, 56;
	or.b64  	%rd6865, %rd6864, %rd6862;
	ld.local.v2.b32 	{%r958, %r959}, [%rd3+144];
	bfe.u32 	%r960, %r959, 24, 8;
	bfe.u32 	%r961, %r959, 16, 8;
	bfe.u32 	%r962, %r959, 8, 8;
	bfe.u32 	%r963, %r959, 0, 8;
	ld.local.u32 	%rd6866, [%rd3+144];
	cvt.u64.u32 	%rd6867, %r963;
	shl.b64 	%rd6868, %rd6867, 32;
	and.b64  	%rd6869, %rd6868, 1095216660480;
	or.b64  	%rd6870, %rd6869, %rd6866;
	cvt.u64.u32 	%rd6871, %r962;
	shl.b64 	%rd6872, %rd6871, 40;
	and.b64  	%rd6873, %rd6872, 280375465082880;
	or.b64  	%rd6874, %rd6873, %rd6870;
	cvt.u64.u32 	%rd6875, %r961;
	shl.b64 	%rd6876, %rd6875, 48;
	and.b64  	%rd6877, %rd6876, 71776119061217280;
	or.b64  	%rd6878, %rd6877, %rd6874;
	cvt.u64.u32 	%rd6879, %r960;
	shl.b64 	%rd6880, %rd6879, 56;
	or.b64  	%rd6881, %rd6880, %rd6878;
	ld.local.v2.b32 	{%r964, %r965}, [%rd3+152];
	bfe.u32 	%r966, %r965, 24, 8;
	bfe.u32 	%r967, %r965, 16, 8;
	bfe.u32 	%r968, %r965, 8, 8;
	bfe.u32 	%r969, %r965, 0, 8;
	ld.local.u32 	%rd6882, [%rd3+152];
	cvt.u64.u32 	%rd6883, %r969;
	shl.b64 	%rd6884, %rd6883, 32;
	and.b64  	%rd6885, %rd6884, 1095216660480;
	or.b64  	%rd6886, %rd6885, %rd6882;
	cvt.u64.u32 	%rd6887, %r968;
	shl.b64 	%rd6888, %rd6887, 40;
	and.b64  	%rd6889, %rd6888, 280375465082880;
	or.b64  	%rd6890, %rd6889, %rd6886;
	cvt.u64.u32 	%rd6891, %r967;
	shl.b64 	%rd6892, %rd6891, 48;
	and.b64  	%rd6893, %rd6892, 71776119061217280;
	or.b64  	%rd6894, %rd6893, %rd6890;
	cvt.u64.u32 	%rd6895, %r966;
	shl.b64 	%rd6896, %rd6895, 56;
	or.b64  	%rd6897, %rd6896, %rd6894;
	ld.local.v2.b32 	{%r970, %r971}, [%rd3+160];
	bfe.u32 	%r972, %r971, 24, 8;
	bfe.u32 	%r973, %r971, 16, 8;
	bfe.u32 	%r974, %r971, 8, 8;
	bfe.u32 	%r975, %r971, 0, 8;
	ld.local.u32 	%rd6898, [%rd3+160];
	cvt.u64.u32 	%rd6899, %r975;
	shl.b64 	%rd6900, %rd6899, 32;
	and.b64  	%rd6901, %rd6900, 1095216660480;
	or.b64  	%rd6902, %rd6901, %rd6898;
	cvt.u64.u32 	%rd6903, %r974;
	shl.b64 	%rd6904, %rd6903, 40;
	and.b64  	%rd6905, %rd6904, 280375465082880;
	or.b64  	%rd6906, %rd6905, %rd6902;
	cvt.u64.u32 	%rd6907, %r973;
	shl.b64 	%rd6908, %rd6907, 48;
	and.b64  	%rd6909, %rd6908, 71776119061217280;
	or.b64  	%rd6910, %rd6909, %rd6906;
	cvt.u64.u32 	%rd6911, %r972;
	shl.b64 	%rd6912, %rd6911, 56;
	or.b64  	%rd6913, %rd6912, %rd6910;
	ld.local.v2.b32 	{%r976, %r977}, [%rd3+168];
	bfe.u32 	%r978, %r977, 24, 8;
	bfe.u32 	%r979, %r977, 16, 8;
	bfe.u32 	%r980, %r977, 8, 8;
	bfe.u32 	%r981, %r977, 0, 8;
	ld.local.u32 	%rd6914, [%rd3+168];
	cvt.u64.u32 	%rd6915, %r981;
	shl.b64 	%rd6916, %rd6915, 32;
	and.b64  	%rd6917, %rd6916, 1095216660480;
	or.b64  	%rd6918, %rd6917, %rd6914;
	cvt.u64.u32 	%rd6919, %r980;
	shl.b64 	%rd6920, %rd6919, 40;
	and.b64  	%rd6921, %rd6920, 280375465082880;
	or.b64  	%rd6922, %rd6921, %rd6918;
	cvt.u64.u32 	%rd6923, %r979;
	shl.b64 	%rd6924, %rd6923, 48;
	and.b64  	%rd6925, %rd6924, 71776119061217280;
	or.b64  	%rd6926, %rd6925, %rd6922;
	cvt.u64.u32 	%rd6927, %r978;
	shl.b64 	%rd6928, %rd6927, 56;
	or.b64  	%rd6929, %rd6928, %rd6926;
	ld.local.v2.b32 	{%r982, %r983}, [%rd3+176];
	bfe.u32 	%r984, %r983, 24, 8;
	bfe.u32 	%r985, %r983, 16, 8;
	bfe.u32 	%r986, %r983, 8, 8;
	bfe.u32 	%r987, %r983, 0, 8;
	ld.local.u32 	%rd6930, [%rd3+176];
	cvt.u64.u32 	%rd6931, %r987;
	shl.b64 	%rd6932, %rd6931, 32;
	and.b64  	%rd6933, %rd6932, 1095216660480;
	or.b64  	%rd6934, %rd6933, %rd6930;
	cvt.u64.u32 	%rd6935, %r986;
	shl.b64 	%rd6936, %rd6935, 40;
	and.b64  	%rd6937, %rd6936, 280375465082880;
	or.b64  	%rd6938, %rd6937, %rd6934;
	cvt.u64.u32 	%rd6939, %r985;
	shl.b64 	%rd6940, %rd6939, 48;
	and.b64  	%rd6941, %rd6940, 71776119061217280;
	or.b64  	%rd6942, %rd6941, %rd6938;
	cvt.u64.u32 	%rd6943, %r984;
	shl.b64 	%rd6944, %rd6943, 56;
	or.b64  	%rd6945, %rd6944, %rd6942;
	ld.local.v2.b32 	{%r988, %r989}, [%rd3+184];
	bfe.u32 	%r990, %r989, 24, 8;
	bfe.u32 	%r991, %r989, 16, 8;
	bfe.u32 	%r992, %r989, 8, 8;
	bfe.u32 	%r993, %r989, 0, 8;
	ld.local.u32 	%rd6946, [%rd3+184];
	cvt.u64.u32 	%rd6947, %r993;
	shl.b64 	%rd6948, %rd6947, 32;
	and.b64  	%rd6949, %rd6948, 1095216660480;
	or.b64  	%rd6950, %rd6949, %rd6946;
	cvt.u64.u32 	%rd6951, %r992;
	shl.b64 	%rd6952, %rd6951, 40;
	and.b64  	%rd6953, %rd6952, 280375465082880;
	or.b64  	%rd6954, %rd6953, %rd6950;
	cvt.u64.u32 	%rd6955, %r991;
	shl.b64 	%rd6956, %rd6955, 48;
	and.b64  	%rd6957, %rd6956, 71776119061217280;
	or.b64  	%rd6958, %rd6957, %rd6954;
	cvt.u64.u32 	%rd6959, %r990;
	shl.b64 	%rd6960, %rd6959, 56;
	or.b64  	%rd6961, %rd6960, %rd6958;
	ld.local.v2.b32 	{%r994, %r995}, [%rd3+192];
	bfe.u32 	%r996, %r995, 24, 8;
	bfe.u32 	%r997, %r995, 16, 8;
	bfe.u32 	%r998, %r995, 8, 8;
	bfe.u32 	%r999, %r995, 0, 8;
	ld.local.u32 	%rd6962, [%rd3+192];
	cvt.u64.u32 	%rd6963, %r999;
	shl.b64 	%rd6964, %rd6963, 32;
	and.b64  	%rd6965, %rd6964, 1095216660480;
	or.b64  	%rd6966, %rd6965, %rd6962;
	cvt.u64.u32 	%rd6967, %r998;
	shl.b64 	%rd6968, %rd6967, 40;
	and.b64  	%rd6969, %rd6968, 280375465082880;
	or.b64  	%rd6970, %rd6969, %rd6966;
	cvt.u64.u32 	%rd6971, %r997;
	shl.b64 	%rd6972, %rd6971, 48;
	and.b64  	%rd6973, %rd6972, 71776119061217280;
	or.b64  	%rd6974, %rd6973, %rd6970;
	cvt.u64.u32 	%rd6975, %r996;
	shl.b64 	%rd6976, %rd6975, 56;
	or.b64  	%rd6977, %rd6976, %rd6974;
	xor.b64  	%rd6978, %rd6673, %rd6593;
	xor.b64  	%rd6979, %rd6978, %rd6753;
	xor.b64  	%rd6980, %rd6979, %rd6833;
	xor.b64  	%rd6981, %rd6980, %rd6913;
	xor.b64  	%rd6982, %rd6689, %rd6609;
	xor.b64  	%rd6983, %rd6982, %rd6769;
	xor.b64  	%rd6984, %rd6983, %rd6849;
	xor.b64  	%rd6985, %rd6984, %rd6929;
	xor.b64  	%rd6986, %rd6705, %rd6625;
	xor.b64  	%rd6987, %rd6986, %rd6785;
	xor.b64  	%rd6988, %rd6987, %rd6865;
	xor.b64  	%rd6989, %rd6988, %rd6945;
	xor.b64  	%rd6990, %rd6721, %rd6641;
	xor.b64  	%rd6991, %rd6990, %rd6801;
	xor.b64  	%rd6992, %rd6991, %rd6881;
	xor.b64  	%rd6993, %rd6992, %rd6961;
	xor.b64  	%rd6994, %rd6737, %rd6657;
	xor.b64  	%rd6995, %rd6994, %rd6817;
	xor.b64  	%rd6996, %rd6995, %rd6897;
	xor.b64  	%rd6997, %rd6996, %rd6977;
	mov.b64 	{%r1000, %r1001}, %rd6985;
	shf.l.wrap.b32 	%r1002, %r1000, %r1001, 1;
	shf.l.wrap.b32 	%r1003, %r1001, %r1000, 1;
	mov.b64 	%rd6998, {%r1003, %r1002};
	xor.b64  	%rd6999, %rd6998, %rd6997;
	xor.b64  	%rd7000, %rd6593, %rd6999;
	st.local.u64 	[%rd2], %rd7000;
	xor.b64  	%rd7001, %rd6673, %rd6999;
	st.local.u64 	[%rd2+40], %rd7001;
	xor.b64  	%rd7002, %rd6753, %rd6999;
	st.local.u64 	[%rd2+80], %rd7002;
	xor.b64  	%rd7003, %rd6833, %rd6999;
	st.local.u64 	[%rd2+120], %rd7003;
	xor.b64  	%rd7004, %rd6913, %rd6999;
	st.local.u64 	[%rd2+160], %rd7004;
	mov.b64 	{%r1004, %r1005}, %rd6989;
	shf.l.wrap.b32 	%r1006, %r1004, %r1005, 1;
	shf.l.wrap.b32 	%r1007, %r1005, %r1004, 1;
	mov.b64 	%rd7005, {%r1007, %r1006};
	xor.b64  	%rd7006, %rd7005, %rd6981;
	xor.b64  	%rd7007, %rd6609, %rd7006;
	st.local.u64 	[%rd2+8], %rd7007;
	xor.b64  	%rd7008, %rd6689, %rd7006;
	st.local.u64 	[%rd2+48], %rd7008;
	xor.b64  	%rd7009, %rd6769, %rd7006;
	st.local.u64 	[%rd2+88], %rd7009;
	xor.b64  	%rd7010, %rd6849, %rd7006;
	st.local.u64 	[%rd2+128], %rd7010;
	xor.b64  	%rd7011, %rd6929, %rd7006;
	st.local.u64 	[%rd2+168], %rd7011;
	mov.b64 	{%r1008, %r1009}, %rd6993;
	shf.l.wrap.b32 	%r1010, %r1008, %r1009, 1;
	shf.l.wrap.b32 	%r1011, %r1009, %r1008, 1;
	mov.b64 	%rd7012, {%r1011, %r1010};
	xor.b64  	%rd7013, %rd7012, %rd6985;
	xor.b64  	%rd7014, %rd6625, %rd7013;
	st.local.u64 	[%rd2+16], %rd7014;
	xor.b64  	%rd7015, %rd6705, %rd7013;
	st.local.u64 	[%rd2+56], %rd7015;
	xor.b64  	%rd7016, %rd6785, %rd7013;
	st.local.u64 	[%rd2+96], %rd7016;
	xor.b64  	%rd7017, %rd6865, %rd7013;
	st.local.u64 	[%rd2+136], %rd7017;
	xor.b64  	%rd7018, %rd6945, %rd7013;
	st.local.u64 	[%rd2+176], %rd7018;
	mov.b64 	{%r1012, %r1013}, %rd6997;
	shf.l.wrap.b32 	%r1014, %r1012, %r1013, 1;
	shf.l.wrap.b32 	%r1015, %r1013, %r1012, 1;
	mov.b64 	%rd7019, {%r1015, %r1014};
	xor.b64  	%rd7020, %rd7019, %rd6989;
	xor.b64  	%rd7021, %rd6641, %rd7020;
	st.local.u64 	[%rd2+24], %rd7021;
	xor.b64  	%rd7022, %rd6721, %rd7020;
	st.local.u64 	[%rd2+64], %rd7022;
	xor.b64  	%rd7023, %rd6801, %rd7020;
	st.local.u64 	[%rd2+104], %rd7023;
	xor.b64  	%rd7024, %rd6881, %rd7020;
	st.local.u64 	[%rd2+144], %rd7024;
	xor.b64  	%rd7025, %rd6961, %rd7020;
	st.local.u64 	[%rd2+184], %rd7025;
	mov.b64 	{%r1016, %r1017}, %rd6981;
	shf.l.wrap.b32 	%r1018, %r1016, %r1017, 1;
	shf.l.wrap.b32 	%r1019, %r1017, %r1016, 1;
	mov.b64 	%rd7026, {%r1019, %r1018};
	xor.b64  	%rd7027, %rd7026, %rd6993;
	xor.b64  	%rd7028, %rd6657, %rd7027;
	st.local.u64 	[%rd2+32], %rd7028;
	xor.b64  	%rd7029, %rd6737, %rd7027;
	st.local.u64 	[%rd2+72], %rd7029;
	xor.b64  	%rd7030, %rd6817, %rd7027;
	st.local.u64 	[%rd2+112], %rd7030;
	xor.b64  	%rd7031, %rd6897, %rd7027;
	st.local.u64 	[%rd2+152], %rd7031;
	xor.b64  	%rd7032, %rd6977, %rd7027;
	st.local.u64 	[%rd2+192], %rd7032;
	mul.wide.s32 	%rd7033, %r1665, 8;
	add.s64 	%rd7034, %rd2, %rd7033;
	ld.local.u64 	%rd7035, [%rd7034];
	neg.s32 	%r1020, %r1664;
	and.b32  	%r1021, %r1020, 63;
	shr.u64 	%rd7036, %rd7007, %r1021;
	and.b32  	%r1022, %r1664, 63;
	shl.b64 	%rd7037, %rd7007, %r1022;
	or.b64  	%rd7038, %rd7037, %rd7036;
	st.local.u64 	[%rd7034], %rd7038;
	mul.wide.s32 	%rd7039, %r1663, 8;
	add.s64 	%rd7040, %rd2, %rd7039;
	ld.local.u64 	%rd7041, [%rd7040];
	ld.const.u32 	%r1023, [rhoOffsets+4];
	shl.b64 	%rd7042, %rd7035, %r1023;
	cvt.u32.u64 	%r1024, %rd5;
	shr.u64 	%rd7043, %rd7035, %r1024;
	or.b64  	%rd7044, %rd7043, %rd7042;
	st.local.u64 	[%rd7040], %rd7044;
	ld.local.u64 	%rd7045, [%rd25];
	neg.s32 	%r1025, %r1662;
	and.b32  	%r1026, %r1025, 63;
	shr.u64 	%rd7046, %rd7041, %r1026;
	and.b32  	%r1027, %r1662, 63;
	shl.b64 	%rd7047, %rd7041, %r1027;
	or.b64  	%rd7048, %rd7047, %rd7046;
	st.local.u64 	[%rd25], %rd7048;
	mul.wide.s32 	%rd7049, %r1661, 8;
	add.s64 	%rd7050, %rd2, %rd7049;
	ld.local.u64 	%rd7051, [%rd7050];
	neg.s32 	%r1028, %r1660;
	and.b32  	%r1029, %r1028, 63;
	shr.u64 	%rd7052, %rd7045, %r1029;
	and.b32  	%r1030, %r1660, 63;
	shl.b64 	%rd7053, %rd7045, %r1030;
	or.b64  	%rd7054, %rd7053, %rd7052;
	st.local.u64 	[%rd7050], %rd7054;
	mul.wide.s32 	%rd7055, %r1659, 8;
	add.s64 	%rd7056, %rd2, %rd7055;
	ld.local.u64 	%rd7057, [%rd7056];
	ld.const.u32 	%r1031, [rhoOffsets+16];
	neg.s32 	%r1032, %r1031;
	and.b32  	%r1033, %r1032, 63;
	shr.u64 	%rd7058, %rd7051, %r1033;
	and.b32  	%r1034, %r1031, 63;
	shl.b64 	%rd7059, %rd7051, %r1034;
	or.b64  	%rd7060, %rd7059, %rd7058;
	st.local.u64 	[%rd7056], %rd7060;
	ld.local.u64 	%rd7061, [%rd26];
	neg.s32 	%r1035, %r1658;
	and.b32  	%r1036, %r1035, 63;
	shr.u64 	%rd7062, %rd7057, %r1036;
	and.b32  	%r1037, %r1658, 63;
	shl.b64 	%rd7063, %rd7057, %r1037;
	or.b64  	%rd7064, %rd7063, %rd7062;
	st.local.u64 	[%rd26], %rd7064;
	mul.wide.s32 	%rd7065, %r1657, 8;
	add.s64 	%rd7066, %rd2, %rd7065;
	ld.local.u64 	%rd7067, [%rd7066];
	neg.s32 	%r1038, %r1656;
	and.b32  	%r1039, %r1038, 63;
	shr.u64 	%rd7068, %rd7061, %r1039;
	and.b32  	%r1040, %r1656, 63;
	shl.b64 	%rd7069, %rd7061, %r1040;
	or.b64  	%rd7070, %rd7069, %rd7068;
	st.local.u64 	[%rd7066], %rd7070;
	mul.wide.s32 	%rd7071, %r1655, 8;
	add.s64 	%rd7072, %rd2, %rd7071;
	ld.local.u64 	%rd7073, [%rd7072];
	ld.const.u32 	%r1041, [rhoOffsets+28];
	neg.s32 	%r1042, %r1041;
	and.b32  	%r1043, %r1042, 63;
	shr.u64 	%rd7074, %rd7067, %r1043;
	and.b32  	%r1044, %r1041, 63;
	shl.b64 	%rd7075, %rd7067, %r1044;
	or.b64  	%rd7076, %rd7075, %rd7074;
	st.local.u64 	[%rd7072], %rd7076;
	mul.wide.s32 	%rd7077, %r1654, 8;
	add.s64 	%rd7078, %rd2, %rd7077;
	ld.local.u64 	%rd7079, [%rd7078];
	ld.const.u32 	%r1045, [rhoOffsets+32];
	neg.s32 	%r1046, %r1045;
	and.b32  	%r1047, %r1046, 63;
	shr.u64 	%rd7080, %rd7073, %r1047;
	and.b32  	%r1048, %r1045, 63;
	shl.b64 	%rd7081, %rd7073, %r1048;
	or.b64  	%rd7082, %rd7081, %rd7080;
	st.local.u64 	[%rd7078], %rd7082;
	mul.wide.s32 	%rd7083, %r1653, 8;
	add.s64 	%rd7084, %rd2, %rd7083;
	ld.local.u64 	%rd7085, [%rd7084];
	neg.s32 	%r1049, %r1652;
	and.b32  	%r1050, %r1049, 63;
	shr.u64 	%rd7086, %rd7079, %r1050;
	and.b32  	%r1051, %r1652, 63;
	shl.b64 	%rd7087, %rd7079, %r1051;
	or.b64  	%rd7088, %rd7087, %rd7086;
	st.local.u64 	[%rd7084], %rd7088;
	mul.wide.s32 	%rd7089, %r1651, 8;
	add.s64 	%rd7090, %rd2, %rd7089;
	ld.local.u64 	%rd7091, [%rd7090];
	ld.const.u32 	%r1052, [rhoOffsets+40];
	neg.s32 	%r1053, %r1052;
	and.b32  	%r1054, %r1053, 63;
	shr.u64 	%rd7092, %rd7085, %r1054;
	and.b32  	%r1055, %r1052, 63;
	shl.b64 	%rd7093, %rd7085, %r1055;
	or.b64  	%rd7094, %rd7093, %rd7092;
	st.local.u64 	[%rd7090], %rd7094;
	mul.wide.s32 	%rd7095, %r1650, 8;
	add.s64 	%rd7096, %rd2, %rd7095;
	ld.local.u64 	%rd7097, [%rd7096];
	neg.s32 	%r1056, %r1649;
	and.b32  	%r1057, %r1056, 63;
	shr.u64 	%rd7098, %rd7091, %r1057;
	and.b32  	%r1058, %r1649, 63;
	shl.b64 	%rd7099, %rd7091, %r1058;
	or.b64  	%rd7100, %rd7099, %rd7098;
	st.local.u64 	[%rd7096], %rd7100;
	ld.local.u64 	%rd7101, [%rd27];
	neg.s32 	%r1059, %r1648;
	and.b32  	%r1060, %r1059, 63;
	shr.u64 	%rd7102, %rd7097, %r1060;
	and.b32  	%r1061, %r1648, 63;
	shl.b64 	%rd7103, %rd7097, %r1061;
	or.b64  	%rd7104, %rd7103, %rd7102;
	st.local.u64 	[%rd27], %rd7104;
	mul.wide.s32 	%rd7105, %r1647, 8;
	add.s64 	%rd7106, %rd2, %rd7105;
	ld.local.u64 	%rd7107, [%rd7106];
	ld.const.u32 	%r1062, [rhoOffsets+52];
	neg.s32 	%r1063, %r1062;
	and.b32  	%r1064, %r1063, 63;
	shr.u64 	%rd7108, %rd7101, %r1064;
	and.b32  	%r1065, %r1062, 63;
	shl.b64 	%rd7109, %rd7101, %r1065;
	or.b64  	%rd7110, %rd7109, %rd7108;
	st.local.u64 	[%rd7106], %rd7110;
	mul.wide.s32 	%rd7111, %r1646, 8;
	add.s64 	%rd7112, %rd2, %rd7111;
	ld.local.u64 	%rd7113, [%rd7112];
	neg.s32 	%r1066, %r1645;
	and.b32  	%r1067, %r1066, 63;
	shr.u64 	%rd7114, %rd7107, %r1067;
	and.b32  	%r1068, %r1645, 63;
	shl.b64 	%rd7115, %rd7107, %r1068;
	or.b64  	%rd7116, %rd7115, %rd7114;
	st.local.u64 	[%rd7112], %rd7116;
	mul.wide.s32 	%rd7117, %r1644, 8;
	add.s64 	%rd7118, %rd2, %rd7117;
	ld.local.u64 	%rd7119, [%rd7118];
	ld.const.u32 	%r1069, [rhoOffsets+60];
	neg.s32 	%r1070, %r1069;
	and.b32  	%r1071, %r1070, 63;
	shr.u64 	%rd7120, %rd7113, %r1071;
	and.b32  	%r1072, %r1069, 63;
	shl.b64 	%rd7121, %rd7113, %r1072;
	or.b64  	%rd7122, %rd7121, %rd7120;
	st.local.u64 	[%rd7118], %rd7122;
	mul.wide.s32 	%rd7123, %r1643, 8;
	add.s64 	%rd7124, %rd2, %rd7123;
	ld.local.u64 	%rd7125, [%rd7124];
	ld.const.u32 	%r1073, [rhoOffsets+64];
	neg.s32 	%r1074, %r1073;
	and.b32  	%r1075, %r1074, 63;
	shr.u64 	%rd7126, %rd7119, %r1075;
	and.b32  	%r1076, %r1073, 63;
	shl.b64 	%rd7127, %rd7119, %r1076;
	or.b64  	%rd7128, %rd7127, %rd7126;
	st.local.u64 	[%rd7124], %rd7128;
	mul.wide.s32 	%rd7129, %r1642, 8;
	add.s64 	%rd7130, %rd2, %rd7129;
	ld.local.u64 	%rd7131, [%rd7130];
	neg.s32 	%r1077, %r1641;
	and.b32  	%r1078, %r1077, 63;
	shr.u64 	%rd7132, %rd7125, %r1078;
	and.b32  	%r1079, %r1641, 63;
	shl.b64 	%rd7133, %rd7125, %r1079;
	or.b64  	%rd7134, %rd7133, %rd7132;
	st.local.u64 	[%rd7130], %rd7134;
	mul.wide.s32 	%rd7135, %r1640, 8;
	add.s64 	%rd7136, %rd2, %rd7135;
	ld.local.u64 	%rd7137, [%rd7136];
	neg.s32 	%r1080, %r1639;
	and.b32  	%r1081, %r1080, 63;
	shr.u64 	%rd7138, %rd7131, %r1081;
	and.b32  	%r1082, %r1639, 63;
	shl.b64 	%rd7139, %rd7131, %r1082;
	or.b64  	%rd7140, %rd7139, %rd7138;
	st.local.u64 	[%rd7136], %rd7140;
	ld.local.u64 	%rd7141, [%rd28];
	ld.const.u32 	%r1083, [rhoOffsets+76];
	neg.s32 	%r1084, %r1083;
	and.b32  	%r1085, %r1084, 63;
	shr.u64 	%rd7142, %rd7137, %r1085;
	and.b32  	%r1086, %r1083, 63;
	shl.b64 	%rd7143, %rd7137, %r1086;
	or.b64  	%rd7144, %rd7143, %rd7142;
	st.local.u64 	[%rd28], %rd7144;
	mul.wide.s32 	%rd7145, %r1638, 8;
	add.s64 	%rd7146, %rd2, %rd7145;
	ld.local.u64 	%rd7147, [%rd7146];
	neg.s32 	%r1087, %r1637;
	and.b32  	%r1088, %r1087, 63;
	shr.u64 	%rd7148, %rd7141, %r1088;
	and.b32  	%r1089, %r1637, 63;
	shl.b64 	%rd7149, %rd7141, %r1089;
	or.b64  	%rd7150, %rd7149, %rd7148;
	st.local.u64 	[%rd7146], %rd7150;
	mul.wide.s32 	%rd7151, %r1636, 8;
	add.s64 	%rd7152, %rd2, %rd7151;
	ld.local.u64 	%rd7153, [%rd7152];
	neg.s32 	%r1090, %r1635;
	and.b32  	%r1091, %r1090, 63;
	shr.u64 	%rd7154, %rd7147, %r1091;
	and.b32  	%r1092, %r1635, 63;
	shl.b64 	%rd7155, %rd7147, %r1092;
	or.b64  	%rd7156, %rd7155, %rd7154;
	st.local.u64 	[%rd7152], %rd7156;
	mul.wide.s32 	%rd7157, %r1634, 8;
	add.s64 	%rd7158, %rd2, %rd7157;
	ld.local.u64 	%rd7159, [%rd7158];
	ld.const.u32 	%r1093, [rhoOffsets+88];
	neg.s32 	%r1094, %r1093;
	and.b32  	%r1095, %r1094, 63;
	shr.u64 	%rd7160, %rd7153, %r1095;
	and.b32  	%r1096, %r1093, 63;
	shl.b64 	%rd7161, %rd7153, %r1096;
	or.b64  	%rd7162, %rd7161, %rd7160;
	st.local.u64 	[%rd7158], %rd7162;
	neg.s32 	%r1097, %r1633;
	and.b32  	%r1098, %r1097, 63;
	shr.u64 	%rd7163, %rd7159, %r1098;
	and.b32  	%r1099, %r1633, 63;
	shl.b64 	%rd7164, %rd7159, %r1099;
	or.b64  	%rd7165, %rd7164, %rd7163;
	st.local.u64 	[%rd29], %rd7165;
	ld.local.u64 	%rd7166, [%rd2];
	ld.local.u64 	%rd7167, [%rd2+8];
	ld.local.u64 	%rd7168, [%rd2+16];
	ld.local.u64 	%rd7169, [%rd2+24];
	ld.local.u64 	%rd7170, [%rd2+32];
	not.b64 	%rd7171, %rd7167;
	and.b64  	%rd7172, %rd7168, %rd7171;
	not.b64 	%rd7173, %rd7168;
	and.b64  	%rd7174, %rd7169, %rd7173;
	xor.b64  	%rd7175, %rd7174, %rd7167;
	not.b64 	%rd7176, %rd7169;
	and.b64  	%rd7177, %rd7170, %rd7176;
	xor.b64  	%rd7178, %rd7177, %rd7168;
	not.b64 	%rd7179, %rd7170;
	and.b64  	%rd7180, %rd7166, %rd7179;
	xor.b64  	%rd7181, %rd7180, %rd7169;
	not.b64 	%rd7182, %rd7166;
	and.b64  	%rd7183, %rd7167, %rd7182;
	xor.b64  	%rd7184, %rd7183, %rd7170;
	ld.local.u64 	%rd7185, [%rd2+40];
	ld.local.u64 	%rd7186, [%rd2+48];
	ld.local.u64 	%rd7187, [%rd2+56];
	ld.local.u64 	%rd7188, [%rd2+64];
	ld.local.u64 	%rd7189, [%rd2+72];
	not.b64 	%rd7190, %rd7186;
	and.b64  	%rd7191, %rd7187, %rd7190;
	xor.b64  	%rd7192, %rd7191, %rd7185;
	not.b64 	%rd7193, %rd7187;
	and.b64  	%rd7194, %rd7188, %rd7193;
	xor.b64  	%rd7195, %rd7194, %rd7186;
	not.b64 	%rd7196, %rd7188;
	and.b64  	%rd7197, %rd7189, %rd7196;
	xor.b64  	%rd7198, %rd7197, %rd7187;
	not.b64 	%rd7199, %rd7189;
	and.b64  	%rd7200, %rd7185, %rd7199;
	xor.b64  	%rd7201, %rd7200, %rd7188;
	not.b64 	%rd7202, %rd7185;
	and.b64  	%rd7203, %rd7186, %rd7202;
	xor.b64  	%rd7204, %rd7203, %rd7189;
	ld.local.u64 	%rd7205, [%rd2+80];
	ld.local.u64 	%rd7206, [%rd2+88];
	ld.local.u64 	%rd7207, [%rd2+96];
	ld.local.u64 	%rd7208, [%rd2+104];
	ld.local.u64 	%rd7209, [%rd2+112];
	not.b64 	%rd7210, %rd7206;
	and.b64  	%rd7211, %rd7207, %rd7210;
	xor.b64  	%rd7212, %rd7211, %rd7205;
	not.b64 	%rd7213, %rd7207;
	and.b64  	%rd7214, %rd7208, %rd7213;
	xor.b64  	%rd7215, %rd7214, %rd7206;
	not.b64 	%rd7216, %rd7208;
	and.b64  	%rd7217, %rd7209, %rd7216;
	xor.b64  	%rd7218, %rd7217, %rd7207;
	not.b64 	%rd7219, %rd7209;
	and.b64  	%rd7220, %rd7205, %rd7219;
	xor.b64  	%rd7221, %rd7220, %rd7208;
	not.b64 	%rd7222, %rd7205;
	and.b64  	%rd7223, %rd7206, %rd7222;
	xor.b64  	%rd7224, %rd7223, %rd7209;
	ld.local.u64 	%rd7225, [%rd2+120];
	ld.local.u64 	%rd7226, [%rd2+128];
	ld.local.u64 	%rd7227, [%rd2+136];
	ld.local.u64 	%rd7228, [%rd2+144];
	ld.local.u64 	%rd7229, [%rd2+152];
	not.b64 	%rd7230, %rd7226;
	and.b64  	%rd7231, %rd7227, %rd7230;
	xor.b64  	%rd7232, %rd7231, %rd7225;
	not.b64 	%rd7233, %rd7227;
	and.b64  	%rd7234, %rd7228, %rd7233;
	xor.b64  	%rd7235, %rd7234, %rd7226;
	not.b64 	%rd7236, %rd7228;
	and.b64  	%rd7237, %rd7229, %rd7236;
	xor.b64  	%rd7238, %rd7237, %rd7227;
	not.b64 	%rd7239, %rd7229;
	and.b64  	%rd7240, %rd7225, %rd7239;
	xor.b64  	%rd7241, %rd7240, %rd7228;
	not.b64 	%rd7242, %rd7225;
	and.b64  	%rd7243, %rd7226, %rd7242;
	xor.b64  	%rd7244, %rd7243, %rd7229;
	ld.local.u64 	%rd7245, [%rd2+160];
	ld.local.u64 	%rd7246, [%rd2+168];
	ld.local.u64 	%rd7247, [%rd2+176];
	ld.local.u64 	%rd7248, [%rd2+184];
	ld.local.u64 	%rd7249, [%rd2+192];
	not.b64 	%rd7250, %rd7246;
	and.b64  	%rd7251, %rd7247, %rd7250;
	xor.b64  	%rd7252, %rd7251, %rd7245;
	not.b64 	%rd7253, %rd7247;
	and.b64  	%rd7254, %rd7248, %rd7253;
	xor.b64  	%rd7255, %rd7254, %rd7246;
	not.b64 	%rd7256, %rd7248;
	and.b64  	%rd7257, %rd7249, %rd7256;
	xor.b64  	%rd7258, %rd7257, %rd7247;
	not.b64 	%rd7259, %rd7249;
	and.b64  	%rd7260, %rd7245, %rd7259;
	xor.b64  	%rd7261, %rd7260, %rd7248;
	not.b64 	%rd7262, %rd7245;
	and.b64  	%rd7263, %rd7246, %rd7262;
	xor.b64  	%rd7264, %rd7263, %rd7249;
	xor.b64  	%rd7265, %rd7172, %rd13037;
	xor.b64  	%rd7266, %rd7265, %rd7166;
	xor.b64  	%rd7267, %rd7192, %rd7212;
	xor.b64  	%rd7268, %rd7267, %rd7232;
	xor.b64  	%rd7269, %rd7268, %rd7252;
	xor.b64  	%rd7270, %rd7269, %rd7266;
	xor.b64  	%rd7271, %rd7195, %rd7175;
	xor.b64  	%rd7272, %rd7271, %rd7215;
	xor.b64  	%rd7273, %rd7272, %rd7235;
	xor.b64  	%rd7274, %rd7273, %rd7255;
	xor.b64  	%rd7275, %rd7198, %rd7178;
	xor.b64  	%rd7276, %rd7275, %rd7218;
	xor.b64  	%rd7277, %rd7276, %rd7238;
	xor.b64  	%rd7278, %rd7277, %rd7258;
	xor.b64  	%rd7279, %rd7201, %rd7181;
	xor.b64  	%rd7280, %rd7279, %rd7221;
	xor.b64  	%rd7281, %rd7280, %rd7241;
	xor.b64  	%rd7282, %rd7281, %rd7261;
	xor.b64  	%rd7283, %rd7204, %rd7184;
	xor.b64  	%rd7284, %rd7283, %rd7224;
	xor.b64  	%rd7285, %rd7284, %rd7244;
	xor.b64  	%rd7286, %rd7285, %rd7264;
	mov.b64 	{%r1100, %r1101}, %rd7274;
	shf.l.wrap.b32 	%r1102, %r1100, %r1101, 1;
	shf.l.wrap.b32 	%r1103, %r1101, %r1100, 1;
	mov.b64 	%rd7287, {%r1103, %r1102};
	xor.b64  	%rd7288, %rd7287, %rd7286;
	xor.b64  	%rd7289, %rd7266, %rd7288;
	st.local.u64 	[%rd2], %rd7289;
	xor.b64  	%rd7290, %rd7192, %rd7288;
	st.local.u64 	[%rd2+40], %rd7290;
	xor.b64  	%rd7291, %rd7212, %rd7288;
	st.local.u64 	[%rd2+80], %rd7291;
	xor.b64  	%rd7292, %rd7232, %rd7288;
	st.local.u64 	[%rd2+120], %rd7292;
	xor.b64  	%rd7293, %rd7252, %rd7288;
	st.local.u64 	[%rd2+160], %rd7293;
	mov.b64 	{%r1104, %r1105}, %rd7278;
	shf.l.wrap.b32 	%r1106, %r1104, %r1105, 1;
	shf.l.wrap.b32 	%r1107, %r1105, %r1104, 1;
	mov.b64 	%rd7294, {%r1107, %r1106};
	xor.b64  	%rd7295, %rd7294, %rd7270;
	xor.b64  	%rd7296, %rd7175, %rd7295;
	st.local.u64 	[%rd2+8], %rd7296;
	xor.b64  	%rd7297, %rd7195, %rd7295;
	st.local.u64 	[%rd2+48], %rd7297;
	xor.b64  	%rd7298, %rd7215, %rd7295;
	st.local.u64 	[%rd2+88], %rd7298;
	xor.b64  	%rd7299, %rd7235, %rd7295;
	st.local.u64 	[%rd2+128], %rd7299;
	xor.b64  	%rd7300, %rd7255, %rd7295;
	st.local.u64 	[%rd2+168], %rd7300;
	mov.b64 	{%r1108, %r1109}, %rd7282;
	shf.l.wrap.b32 	%r1110, %r1108, %r1109, 1;
	shf.l.wrap.b32 	%r1111, %r1109, %r1108, 1;
	mov.b64 	%rd7301, {%r1111, %r1110};
	xor.b64  	%rd7302, %rd7301, %rd7274;
	xor.b64  	%rd7303, %rd7178, %rd7302;
	st.local.u64 	[%rd2+16], %rd7303;
	xor.b64  	%rd7304, %rd7198, %rd7302;
	st.local.u64 	[%rd2+56], %rd7304;
	xor.b64  	%rd7305, %rd7218, %rd7302;
	st.local.u64 	[%rd2+96], %rd7305;
	xor.b64  	%rd7306, %rd7238, %rd7302;
	st.local.u64 	[%rd2+136], %rd7306;
	xor.b64  	%rd7307, %rd7258, %rd7302;
	st.local.u64 	[%rd2+176], %rd7307;
	mov.b64 	{%r1112, %r1113}, %rd7286;
	shf.l.wrap.b32 	%r1114, %r1112, %r1113, 1;
	shf.l.wrap.b32 	%r1115, %r1113, %r1112, 1;
	mov.b64 	%rd7308, {%r1115, %r1114};
	xor.b64  	%rd7309, %rd7308, %rd7278;
	xor.b64  	%rd7310, %rd7181, %rd7309;
	st.local.u64 	[%rd2+24], %rd7310;
	xor.b64  	%rd7311, %rd7201, %rd7309;
	st.local.u64 	[%rd2+64], %rd7311;
	xor.b64  	%rd7312, %rd7221, %rd7309;
	st.local.u64 	[%rd2+104], %rd7312;
	xor.b64  	%rd7313, %rd7241, %rd7309;
	st.local.u64 	[%rd2+144], %rd7313;
	xor.b64  	%rd7314, %rd7261, %rd7309;
	st.local.u64 	[%rd2+184], %rd7314;
	mov.b64 	{%r1116, %r1117}, %rd7270;
	shf.l.wrap.b32 	%r1118, %r1116, %r1117, 1;
	shf.l.wrap.b32 	%r1119, %r1117, %r1116, 1;
	mov.b64 	%rd7315, {%r1119, %r1118};
	xor.b64  	%rd7316, %rd7315, %rd7282;
	xor.b64  	%rd7317, %rd7184, %rd7316;
	st.local.u64 	[%rd2+32], %rd7317;
	xor.b64  	%rd7318, %rd7204, %rd7316;
	st.local.u64 	[%rd2+72], %rd7318;
	xor.b64  	%rd7319, %rd7224, %rd7316;
	st.local.u64 	[%rd2+112], %rd7319;
	xor.b64  	%rd7320, %rd7244, %rd7316;
	st.local.u64 	[%rd2+152], %rd7320;
	xor.b64  	%rd7321, %rd7264, %rd7316;
	st.local.u64 	[%rd2+192], %rd7321;
	ld.local.u64 	%rd7322, [%rd7034];
	shr.u64 	%rd7323, %rd7296, %r1021;
	shl.b64 	%rd7324, %rd7296, %r1022;
	or.b64  	%rd7325, %rd7324, %rd7323;
	st.local.u64 	[%rd7034], %rd7325;
	ld.local.u64 	%rd7326, [%rd7040];
	shl.b64 	%rd7327, %rd7322, %r1023;
	shr.u64 	%rd7328, %rd7322, %r1024;
	or.b64  	%rd7329, %rd7328, %rd7327;
	st.local.u64 	[%rd7040], %rd7329;
	ld.local.u64 	%rd7330, [%rd25];
	shr.u64 	%rd7331, %rd7326, %r1026;
	shl.b64 	%rd7332, %rd7326, %r1027;
	or.b64  	%rd7333, %rd7332, %rd7331;
	st.local.u64 	[%rd25], %rd7333;
	ld.local.u64 	%rd7334, [%rd7050];
	shr.u64 	%rd7335, %rd7330, %r1029;
	shl.b64 	%rd7336, %rd7330, %r1030;
	or.b64  	%rd7337, %rd7336, %rd7335;
	st.local.u64 	[%rd7050], %rd7337;
	ld.local.u64 	%rd7338, [%rd7056];
	shr.u64 	%rd7339, %rd7334, %r1033;
	shl.b64 	%rd7340, %rd7334, %r1034;
	or.b64  	%rd7341, %rd7340, %rd7339;
	st.local.u64 	[%rd7056], %rd7341;
	ld.local.u64 	%rd7342, [%rd26];
	shr.u64 	%rd7343, %rd7338, %r1036;
	shl.b64 	%rd7344, %rd7338, %r1037;
	or.b64  	%rd7345, %rd7344, %rd7343;
	st.local.u64 	[%rd26], %rd7345;
	ld.local.u64 	%rd7346, [%rd7066];
	shr.u64 	%rd7347, %rd7342, %r1039;
	shl.b64 	%rd7348, %rd7342, %r1040;
	or.b64  	%rd7349, %rd7348, %rd7347;
	st.local.u64 	[%rd7066], %rd7349;
	ld.local.u64 	%rd7350, [%rd7072];
	shr.u64 	%rd7351, %rd7346, %r1043;
	shl.b64 	%rd7352, %rd7346, %r1044;
	or.b64  	%rd7353, %rd7352, %rd7351;
	st.local.u64 	[%rd7072], %rd7353;
	ld.local.u64 	%rd7354, [%rd7078];
	shr.u64 	%rd7355, %rd7350, %r1047;
	shl.b64 	%rd7356, %rd7350, %r1048;
	or.b64  	%rd7357, %rd7356, %rd7355;
	st.local.u64 	[%rd7078], %rd7357;
	ld.local.u64 	%rd7358, [%rd7084];
	shr.u64 	%rd7359, %rd7354, %r1050;
	shl.b64 	%rd7360, %rd7354, %r1051;
	or.b64  	%rd7361, %rd7360, %rd7359;
	st.local.u64 	[%rd7084], %rd7361;
	ld.local.u64 	%rd7362, [%rd7090];
	shr.u64 	%rd7363, %rd7358, %r1054;
	shl.b64 	%rd7364, %rd7358, %r1055;
	or.b64  	%rd7365, %rd7364, %rd7363;
	st.local.u64 	[%rd7090], %rd7365;
	ld.local.u64 	%rd7366, [%rd7096];
	shr.u64 	%rd7367, %rd7362, %r1057;
	shl.b64 	%rd7368, %rd7362, %r1058;
	or.b64  	%rd7369, %rd7368, %rd7367;
	st.local.u64 	[%rd7096], %rd7369;
	ld.local.u64 	%rd7370, [%rd27];
	shr.u64 	%rd7371, %rd7366, %r1060;
	shl.b64 	%rd7372, %rd7366, %r1061;
	or.b64  	%rd7373, %rd7372, %rd7371;
	st.local.u64 	[%rd27], %rd7373;
	ld.local.u64 	%rd7374, [%rd7106];
	shr.u64 	%rd7375, %rd7370, %r1064;
	shl.b64 	%rd7376, %rd7370, %r1065;
	or.b64  	%rd7377, %rd7376, %rd7375;
	st.local.u64 	[%rd7106], %rd7377;
	ld.local.u64 	%rd7378, [%rd7112];
	shr.u64 	%rd7379, %rd7374, %r1067;
	shl.b64 	%rd7380, %rd7374, %r1068;
	or.b64  	%rd7381, %rd7380, %rd7379;
	st.local.u64 	[%rd7112], %rd7381;
	ld.local.u64 	%rd7382, [%rd7118];
	shr.u64 	%rd7383, %rd7378, %r1071;
	shl.b64 	%rd7384, %rd7378, %r1072;
	or.b64  	%rd7385, %rd7384, %rd7383;
	st.local.u64 	[%rd7118], %rd7385;
	ld.local.u64 	%rd7386, [%rd7124];
	shr.u64 	%rd7387, %rd7382, %r1075;
	shl.b64 	%rd7388, %rd7382, %r1076;
	or.b64  	%rd7389, %rd7388, %rd7387;
	st.local.u64 	[%rd7124], %rd7389;
	ld.local.u64 	%rd7390, [%rd7130];
	shr.u64 	%rd7391, %rd7386, %r1078;
	shl.b64 	%rd7392, %rd7386, %r1079;
	or.b64  	%rd7393, %rd7392, %rd7391;
	st.local.u64 	[%rd7130], %rd7393;
	ld.local.u64 	%rd7394, [%rd7136];
	shr.u64 	%rd7395, %rd7390, %r1081;
	shl.b64 	%rd7396, %rd7390, %r1082;
	or.b64  	%rd7397, %rd7396, %rd7395;
	st.local.u64 	[%rd7136], %rd7397;
	ld.local.u64 	%rd7398, [%rd28];
	shr.u64 	%rd7399, %rd7394, %r1085;
	shl.b64 	%rd7400, %rd7394, %r1086;
	or.b64  	%rd7401, %rd7400, %rd7399;
	st.local.u64 	[%rd28], %rd7401;
	ld.local.u64 	%rd7402, [%rd7146];
	shr.u64 	%rd7403, %rd7398, %r1088;
	shl.b64 	%rd7404, %rd7398, %r1089;
	or.b64  	%rd7405, %rd7404, %rd7403;
	st.local.u64 	[%rd7146], %rd7405;
	ld.local.u64 	%rd7406, [%rd7152];
	shr.u64 	%rd7407, %rd7402, %r1091;
	shl.b64 	%rd7408, %rd7402, %r1092;
	or.b64  	%rd7409, %rd7408, %rd7407;
	st.local.u64 	[%rd7152], %rd7409;
	ld.local.u64 	%rd7410, [%rd7158];
	shr.u64 	%rd7411, %rd7406, %r1095;
	shl.b64 	%rd7412, %rd7406, %r1096;
	or.b64  	%rd7413, %rd7412, %rd7411;
	st.local.u64 	[%rd7158], %rd7413;
	shr.u64 	%rd7414, %rd7410, %r1098;
	shl.b64 	%rd7415, %rd7410, %r1099;
	or.b64  	%rd7416, %rd7415, %rd7414;
	st.local.u64 	[%rd29], %rd7416;
	ld.local.u64 	%rd7417, [%rd2];
	ld.local.u64 	%rd7418, [%rd2+8];
	ld.local.u64 	%rd7419, [%rd2+16];
	ld.local.u64 	%rd7420, [%rd2+24];
	ld.local.u64 	%rd7421, [%rd2+32];
	not.b64 	%rd7422, %rd7418;
	and.b64  	%rd7423, %rd7419, %rd7422;
	not.b64 	%rd7424, %rd7419;
	and.b64  	%rd7425, %rd7420, %rd7424;
	xor.b64  	%rd7426, %rd7425, %rd7418;
	not.b64 	%rd7427, %rd7420;
	and.b64  	%rd7428, %rd7421, %rd7427;
	xor.b64  	%rd7429, %rd7428, %rd7419;
	not.b64 	%rd7430, %rd7421;
	and.b64  	%rd7431, %rd7417, %rd7430;
	xor.b64  	%rd7432, %rd7431, %rd7420;
	not.b64 	%rd7433, %rd7417;
	and.b64  	%rd7434, %rd7418, %rd7433;
	xor.b64  	%rd7435, %rd7434, %rd7421;
	ld.local.u64 	%rd7436, [%rd2+40];
	ld.local.u64 	%rd7437, [%rd2+48];
	ld.local.u64 	%rd7438, [%rd2+56];
	ld.local.u64 	%rd7439, [%rd2+64];
	ld.local.u64 	%rd7440, [%rd2+72];
	not.b64 	%rd7441, %rd7437;
	and.b64  	%rd7442, %rd7438, %rd7441;
	xor.b64  	%rd7443, %rd7442, %rd7436;
	not.b64 	%rd7444, %rd7438;
	and.b64  	%rd7445, %rd7439, %rd7444;
	xor.b64  	%rd7446, %rd7445, %rd7437;
	not.b64 	%rd7447, %rd7439;
	and.b64  	%rd7448, %rd7440, %rd7447;
	xor.b64  	%rd7449, %rd7448, %rd7438;
	not.b64 	%rd7450, %rd7440;
	and.b64  	%rd7451, %rd7436, %rd7450;
	xor.b64  	%rd7452, %rd7451, %rd7439;
	not.b64 	%rd7453, %rd7436;
	and.b64  	%rd7454, %rd7437, %rd7453;
	xor.b64  	%rd7455, %rd7454, %rd7440;
	ld.local.u64 	%rd7456, [%rd2+80];
	ld.local.u64 	%rd7457, [%rd2+88];
	ld.local.u64 	%rd7458, [%rd2+96];
	ld.local.u64 	%rd7459, [%rd2+104];
	ld.local.u64 	%rd7460, [%rd2+112];
	not.b64 	%rd7461, %rd7457;
	and.b64  	%rd7462, %rd7458, %rd7461;
	xor.b64  	%rd7463, %rd7462, %rd7456;
	not.b64 	%rd7464, %rd7458;
	and.b64  	%rd7465, %rd7459, %rd7464;
	xor.b64  	%rd7466, %rd7465, %rd7457;
	not.b64 	%rd7467, %rd7459;
	and.b64  	%rd7468, %rd7460, %rd7467;
	xor.b64  	%rd7469, %rd7468, %rd7458;
	not.b64 	%rd7470, %rd7460;
	and.b64  	%rd7471, %rd7456, %rd7470;
	xor.b64  	%rd7472, %rd7471, %rd7459;
	not.b64 	%rd7473, %rd7456;
	and.b64  	%rd7474, %rd7457, %rd7473;
	xor.b64  	%rd7475, %rd7474, %rd7460;
	ld.local.u64 	%rd7476, [%rd2+120];
	ld.local.u64 	%rd7477, [%rd2+128];
	ld.local.u64 	%rd7478, [%rd2+136];
	ld.local.u64 	%rd7479, [%rd2+144];
	ld.local.u64 	%rd7480, [%rd2+152];
	not.b64 	%rd7481, %rd7477;
	and.b64  	%rd7482, %rd7478, %rd7481;
	xor.b64  	%rd7483, %rd7482, %rd7476;
	not.b64 	%rd7484, %rd7478;
	and.b64  	%rd7485, %rd7479, %rd7484;
	xor.b64  	%rd7486, %rd7485, %rd7477;
	not.b64 	%rd7487, %rd7479;
	and.b64  	%rd7488, %rd7480, %rd7487;
	xor.b64  	%rd7489, %rd7488, %rd7478;
	not.b64 	%rd7490, %rd7480;
	and.b64  	%rd7491, %rd7476, %rd7490;
	xor.b64  	%rd7492, %rd7491, %rd7479;
	not.b64 	%rd7493, %rd7476;
	and.b64  	%rd7494, %rd7477, %rd7493;
	xor.b64  	%rd7495, %rd7494, %rd7480;
	ld.local.u64 	%rd7496, [%rd2+160];
	ld.local.u64 	%rd7497, [%rd2+168];
	ld.local.u64 	%rd7498, [%rd2+176];
	ld.local.u64 	%rd7499, [%rd2+184];
	ld.local.u64 	%rd7500, [%rd2+192];
	not.b64 	%rd7501, %rd7497;
	and.b64  	%rd7502, %rd7498, %rd7501;
	xor.b64  	%rd7503, %rd7502, %rd7496;
	not.b64 	%rd7504, %rd7498;
	and.b64  	%rd7505, %rd7499, %rd7504;
	xor.b64  	%rd7506, %rd7505, %rd7497;
	not.b64 	%rd7507, %rd7499;
	and.b64  	%rd7508, %rd7500, %rd7507;
	xor.b64  	%rd7509, %rd7508, %rd7498;
	not.b64 	%rd7510, %rd7500;
	and.b64  	%rd7511, %rd7496, %rd7510;
	xor.b64  	%rd7512, %rd7511, %rd7499;
	not.b64 	%rd7513, %rd7496;
	and.b64  	%rd7514, %rd7497, %rd7513;
	xor.b64  	%rd7515, %rd7514, %rd7500;
	xor.b64  	%rd7516, %rd7423, %rd13036;
	xor.b64  	%rd7517, %rd7516, %rd7417;
	xor.b64  	%rd7518, %rd7443, %rd7463;
	xor.b64  	%rd7519, %rd7518, %rd7483;
	xor.b64  	%rd7520, %rd7519, %rd7503;
	xor.b64  	%rd7521, %rd7520, %rd7517;
	xor.b64  	%rd7522, %rd7446, %rd7426;
	xor.b64  	%rd7523, %rd7522, %rd7466;
	xor.b64  	%rd7524, %rd7523, %rd7486;
	xor.b64  	%rd7525, %rd7524, %rd7506;
	xor.b64  	%rd7526, %rd7449, %rd7429;
	xor.b64  	%rd7527, %rd7526, %rd7469;
	xor.b64  	%rd7528, %rd7527, %rd7489;
	xor.b64  	%rd7529, %rd7528, %rd7509;
	xor.b64  	%rd7530, %rd7452, %rd7432;
	xor.b64  	%rd7531, %rd7530, %rd7472;
	xor.b64  	%rd7532, %rd7531, %rd7492;
	xor.b64  	%rd7533, %rd7532, %rd7512;
	xor.b64  	%rd7534, %rd7455, %rd7435;
	xor.b64  	%rd7535, %rd7534, %rd7475;
	xor.b64  	%rd7536, %rd7535, %rd7495;
	xor.b64  	%rd7537, %rd7536, %rd7515;
	mov.b64 	{%r1120, %r1121}, %rd7525;
	shf.l.wrap.b32 	%r1122, %r1120, %r1121, 1;
	shf.l.wrap.b32 	%r1123, %r1121, %r1120, 1;
	mov.b64 	%rd7538, {%r1123, %r1122};
	xor.b64  	%rd7539, %rd7538, %rd7537;
	xor.b64  	%rd7540, %rd7517, %rd7539;
	st.local.u64 	[%rd2], %rd7540;
	xor.b64  	%rd7541, %rd7443, %rd7539;
	st.local.u64 	[%rd2+40], %rd7541;
	xor.b64  	%rd7542, %rd7463, %rd7539;
	st.local.u64 	[%rd2+80], %rd7542;
	xor.b64  	%rd7543, %rd7483, %rd7539;
	st.local.u64 	[%rd2+120], %rd7543;
	xor.b64  	%rd7544, %rd7503, %rd7539;
	st.local.u64 	[%rd2+160], %rd7544;
	mov.b64 	{%r1124, %r1125}, %rd7529;
	shf.l.wrap.b32 	%r1126, %r1124, %r1125, 1;
	shf.l.wrap.b32 	%r1127, %r1125, %r1124, 1;
	mov.b64 	%rd7545, {%r1127, %r1126};
	xor.b64  	%rd7546, %rd7545, %rd7521;
	xor.b64  	%rd7547, %rd7426, %rd7546;
	st.local.u64 	[%rd2+8], %rd7547;
	xor.b64  	%rd7548, %rd7446, %rd7546;
	st.local.u64 	[%rd2+48], %rd7548;
	xor.b64  	%rd7549, %rd7466, %rd7546;
	st.local.u64 	[%rd2+88], %rd7549;
	xor.b64  	%rd7550, %rd7486, %rd7546;
	st.local.u64 	[%rd2+128], %rd7550;
	xor.b64  	%rd7551, %rd7506, %rd7546;
	st.local.u64 	[%rd2+168], %rd7551;
	mov.b64 	{%r1128, %r1129}, %rd7533;
	shf.l.wrap.b32 	%r1130, %r1128, %r1129, 1;
	shf.l.wrap.b32 	%r1131, %r1129, %r1128, 1;
	mov.b64 	%rd7552, {%r1131, %r1130};
	xor.b64  	%rd7553, %rd7552, %rd7525;
	xor.b64  	%rd7554, %rd7429, %rd7553;
	st.local.u64 	[%rd2+16], %rd7554;
	xor.b64  	%rd7555, %rd7449, %rd7553;
	st.local.u64 	[%rd2+56], %rd7555;
	xor.b64  	%rd7556, %rd7469, %rd7553;
	st.local.u64 	[%rd2+96], %rd7556;
	xor.b64  	%rd7557, %rd7489, %rd7553;
	st.local.u64 	[%rd2+136], %rd7557;
	xor.b64  	%rd7558, %rd7509, %rd7553;
	st.local.u64 	[%rd2+176], %rd7558;
	mov.b64 	{%r1132, %r1133}, %rd7537;
	shf.l.wrap.b32 	%r1134, %r1132, %r1133, 1;
	shf.l.wrap.b32 	%r1135, %r1133, %r1132, 1;
	mov.b64 	%rd7559, {%r1135, %r1134};
	xor.b64  	%rd7560, %rd7559, %rd7529;
	xor.b64  	%rd7561, %rd7432, %rd7560;
	st.local.u64 	[%rd2+24], %rd7561;
	xor.b64  	%rd7562, %rd7452, %rd7560;
	st.local.u64 	[%rd2+64], %rd7562;
	xor.b64  	%rd7563, %rd7472, %rd7560;
	st.local.u64 	[%rd2+104], %rd7563;
	xor.b64  	%rd7564, %rd7492, %rd7560;
	st.local.u64 	[%rd2+144], %rd7564;
	xor.b64  	%rd7565, %rd7512, %rd7560;
	st.local.u64 	[%rd2+184], %rd7565;
	mov.b64 	{%r1136, %r1137}, %rd7521;
	shf.l.wrap.b32 	%r1138, %r1136, %r1137, 1;
	shf.l.wrap.b32 	%r1139, %r1137, %r1136, 1;
	mov.b64 	%rd7566, {%r1139, %r1138};
	xor.b64  	%rd7567, %rd7566, %rd7533;
	xor.b64  	%rd7568, %rd7435, %rd7567;
	st.local.u64 	[%rd2+32], %rd7568;
	xor.b64  	%rd7569, %rd7455, %rd7567;
	st.local.u64 	[%rd2+72], %rd7569;
	xor.b64  	%rd7570, %rd7475, %rd7567;
	st.local.u64 	[%rd2+112], %rd7570;
	xor.b64  	%rd7571, %rd7495, %rd7567;
	st.local.u64 	[%rd2+152], %rd7571;
	xor.b64  	%rd7572, %rd7515, %rd7567;
	st.local.u64 	[%rd2+192], %rd7572;
	ld.local.u64 	%rd7573, [%rd7034];
	shr.u64 	%rd7574, %rd7547, %r1021;
	shl.b64 	%rd7575, %rd7547, %r1022;
	or.b64  	%rd7576, %rd7575, %rd7574;
	st.local.u64 	[%rd7034], %rd7576;
	ld.local.u64 	%rd7577, [%rd7040];
	shl.b64 	%rd7578, %rd7573, %r1023;
	shr.u64 	%rd7579, %rd7573, %r1024;
	or.b64  	%rd7580, %rd7579, %rd7578;
	st.local.u64 	[%rd7040], %rd7580;
	ld.local.u64 	%rd7581, [%rd25];
	shr.u64 	%rd7582, %rd7577, %r1026;
	shl.b64 	%rd7583, %rd7577, %r1027;
	or.b64  	%rd7584, %rd7583, %rd7582;
	st.local.u64 	[%rd25], %rd7584;
	ld.local.u64 	%rd7585, [%rd7050];
	shr.u64 	%rd7586, %rd7581, %r1029;
	shl.b64 	%rd7587, %rd7581, %r1030;
	or.b64  	%rd7588, %rd7587, %rd7586;
	st.local.u64 	[%rd7050], %rd7588;
	ld.local.u64 	%rd7589, [%rd7056];
	shr.u64 	%rd7590, %rd7585, %r1033;
	shl.b64 	%rd7591, %rd7585, %r1034;
	or.b64  	%rd7592, %rd7591, %rd7590;
	st.local.u64 	[%rd7056], %rd7592;
	ld.local.u64 	%rd7593, [%rd26];
	shr.u64 	%rd7594, %rd7589, %r1036;
	shl.b64 	%rd7595, %rd7589, %r1037;
	or.b64  	%rd7596, %rd7595, %rd7594;
	st.local.u64 	[%rd26], %rd7596;
	ld.local.u64 	%rd7597, [%rd7066];
	shr.u64 	%rd7598, %rd7593, %r1039;
	shl.b64 	%rd7599, %rd7593, %r1040;
	or.b64  	%rd7600, %rd7599, %rd7598;
	st.local.u64 	[%rd7066], %rd7600;
	ld.local.u64 	%rd7601, [%rd7072];
	shr.u64 	%rd7602, %rd7597, %r1043;
	shl.b64 	%rd7603, %rd7597, %r1044;
	or.b64  	%rd7604, %rd7603, %rd7602;
	st.local.u64 	[%rd7072], %rd7604;
	ld.local.u64 	%rd7605, [%rd7078];
	shr.u64 	%rd7606, %rd7601, %r1047;
	shl.b64 	%rd7607, %rd7601, %r1048;
	or.b64  	%rd7608, %rd7607, %rd7606;
	st.local.u64 	[%rd7078], %rd7608;
	ld.local.u64 	%rd7609, [%rd7084];
	shr.u64 	%rd7610, %rd7605, %r1050;
	shl.b64 	%rd7611, %rd7605, %r1051;
	or.b64  	%rd7612, %rd7611, %rd7610;
	st.local.u64 	[%rd7084], %rd7612;
	ld.local.u64 	%rd7613, [%rd7090];
	shr.u64 	%rd7614, %rd7609, %r1054;
	shl.b64 	%rd7615, %rd7609, %r1055;
	or.b64  	%rd7616, %rd7615, %rd7614;
	st.local.u64 	[%rd7090], %rd7616;
	ld.local.u64 	%rd7617, [%rd7096];
	shr.u64 	%rd7618, %rd7613, %r1057;
	shl.b64 	%rd7619, %rd7613, %r1058;
	or.b64  	%rd7620, %rd7619, %rd7618;
	st.local.u64 	[%rd7096], %rd7620;
	ld.local.u64 	%rd7621, [%rd27];
	shr.u64 	%rd7622, %rd7617, %r1060;
	shl.b64 	%rd7623, %rd7617, %r1061;
	or.b64  	%rd7624, %rd7623, %rd7622;
	st.local.u64 	[%rd27], %rd7624;
	ld.local.u64 	%rd7625, [%rd7106];
	shr.u64 	%rd7626, %rd7621, %r1064;
	shl.b64 	%rd7627, %rd7621, %r1065;
	or.b64  	%rd7628, %rd7627, %rd7626;
	st.local.u64 	[%rd7106], %rd7628;
	ld.local.u64 	%rd7629, [%rd7112];
	shr.u64 	%rd7630, %rd7625, %r1067;
	shl.b64 	%rd7631, %rd7625, %r1068;
	or.b64  	%rd7632, %rd7631, %rd7630;
	st.local.u64 	[%rd7112], %rd7632;
	ld.local.u64 	%rd7633, [%rd7118];
	shr.u64 	%rd7634, %rd7629, %r1071;
	shl.b64 	%rd7635, %rd7629, %r1072;
	or.b64  	%rd7636, %rd7635, %rd7634;
	st.local.u64 	[%rd7118], %rd7636;
	ld.local.u64 	%rd7637, [%rd7124];
	shr.u64 	%rd7638, %rd7633, %r1075;
	shl.b64 	%rd7639, %rd7633, %r1076;
	or.b64  	%rd7640, %rd7639, %rd7638;
	st.local.u64 	[%rd7124], %rd7640;
	ld.local.u64 	%rd7641, [%rd7130];
	shr.u64 	%rd7642, %rd7637, %r1078;
	shl.b64 	%rd7643, %rd7637, %r1079;
	or.b64  	%rd7644, %rd7643, %rd7642;
	st.local.u64 	[%rd7130], %rd7644;
	ld.local.u64 	%rd7645, [%rd7136];
	shr.u64 	%rd7646, %rd7641, %r1081;
	shl.b64 	%rd7647, %rd7641, %r1082;
	or.b64  	%rd7648, %rd7647, %rd7646;
	st.local.u64 	[%rd7136], %rd7648;
	ld.local.u64 	%rd7649, [%rd28];
	shr.u64 	%rd7650, %rd7645, %r1085;
	shl.b64 	%rd7651, %rd7645, %r1086;
	or.b64  	%rd7652, %rd7651, %rd7650;
	st.local.u64 	[%rd28], %rd7652;
	ld.local.u64 	%rd7653, [%rd7146];
	shr.u64 	%rd7654, %rd7649, %r1088;
	shl.b64 	%rd7655, %rd7649, %r1089;
	or.b64  	%rd7656, %rd7655, %rd7654;
	st.local.u64 	[%rd7146], %rd7656;
	ld.local.u64 	%rd7657, [%rd7152];
	shr.u64 	%rd7658, %rd7653, %r1091;
	shl.b64 	%rd7659, %rd7653, %r1092;
	or.b64  	%rd7660, %rd7659, %rd7658;
	st.local.u64 	[%rd7152], %rd7660;
	ld.local.u64 	%rd7661, [%rd7158];
	shr.u64 	%rd7662, %rd7657, %r1095;
	shl.b64 	%rd7663, %rd7657, %r1096;
	or.b64  	%rd7664, %rd7663, %rd7662;
	st.local.u64 	[%rd7158], %rd7664;
	shr.u64 	%rd7665, %rd7661, %r1098;
	shl.b64 	%rd7666, %rd7661, %r1099;
	or.b64  	%rd7667, %rd7666, %rd7665;
	st.local.u64 	[%rd29], %rd7667;
	ld.local.u64 	%rd7668, [%rd2];
	ld.local.u64 	%rd7669, [%rd2+8];
	ld.local.u64 	%rd7670, [%rd2+16];
	ld.local.u64 	%rd7671, [%rd2+24];
	ld.local.u64 	%rd7672, [%rd2+32];
	not.b64 	%rd7673, %rd7669;
	and.b64  	%rd7674, %rd7670, %rd7673;
	not.b64 	%rd7675, %rd7670;
	and.b64  	%rd7676, %rd7671, %rd7675;
	xor.b64  	%rd7677, %rd7676, %rd7669;
	not.b64 	%rd7678, %rd7671;
	and.b64  	%rd7679, %rd7672, %rd7678;
	xor.b64  	%rd7680, %rd7679, %rd7670;
	not.b64 	%rd7681, %rd7672;
	and.b64  	%rd7682, %rd7668, %rd7681;
	xor.b64  	%rd7683, %rd7682, %rd7671;
	not.b64 	%rd7684, %rd7668;
	and.b64  	%rd7685, %rd7669, %rd7684;
	xor.b64  	%rd7686, %rd7685, %rd7672;
	ld.local.u64 	%rd7687, [%rd2+40];
	ld.local.u64 	%rd7688, [%rd2+48];
	ld.local.u64 	%rd7689, [%rd2+56];
	ld.local.u64 	%rd7690, [%rd2+64];
	ld.local.u64 	%rd7691, [%rd2+72];
	not.b64 	%rd7692, %rd7688;
	and.b64  	%rd7693, %rd7689, %rd7692;
	xor.b64  	%rd7694, %rd7693, %rd7687;
	not.b64 	%rd7695, %rd7689;
	and.b64  	%rd7696, %rd7690, %rd7695;
	xor.b64  	%rd7697, %rd7696, %rd7688;
	not.b64 	%rd7698, %rd7690;
	and.b64  	%rd7699, %rd7691, %rd7698;
	xor.b64  	%rd7700, %rd7699, %rd7689;
	not.b64 	%rd7701, %rd7691;
	and.b64  	%rd7702, %rd7687, %rd7701;
	xor.b64  	%rd7703, %rd7702, %rd7690;
	not.b64 	%rd7704, %rd7687;
	and.b64  	%rd7705, %rd7688, %rd7704;
	xor.b64  	%rd7706, %rd7705, %rd7691;
	ld.local.u64 	%rd7707, [%rd2+80];
	ld.local.u64 	%rd7708, [%rd2+88];
	ld.local.u64 	%rd7709, [%rd2+96];
	ld.local.u64 	%rd7710, [%rd2+104];
	ld.local.u64 	%rd7711, [%rd2+112];
	not.b64 	%rd7712, %rd7708;
	and.b64  	%rd7713, %rd7709, %rd7712;
	xor.b64  	%rd7714, %rd7713, %rd7707;
	not.b64 	%rd7715, %rd7709;
	and.b64  	%rd7716, %rd7710, %rd7715;
	xor.b64  	%rd7717, %rd7716, %rd7708;
	not.b64 	%rd7718, %rd7710;
	and.b64  	%rd7719, %rd7711, %rd7718;
	xor.b64  	%rd7720, %rd7719, %rd7709;
	not.b64 	%rd7721, %rd7711;
	and.b64  	%rd7722, %rd7707, %rd7721;
	xor.b64  	%rd7723, %rd7722, %rd7710;
	not.b64 	%rd7724, %rd7707;
	and.b64  	%rd7725, %rd7708, %rd7724;
	xor.b64  	%rd7726, %rd7725, %rd7711;
	ld.local.u64 	%rd7727, [%rd2+120];
	ld.local.u64 	%rd7728, [%rd2+128];
	ld.local.u64 	%rd7729, [%rd2+136];
	ld.local.u64 	%rd7730, [%rd2+144];
	ld.local.u64 	%rd7731, [%rd2+152];
	not.b64 	%rd7732, %rd7728;
	and.b64  	%rd7733, %rd7729, %rd7732;
	xor.b64  	%rd7734, %rd7733, %rd7727;
	not.b64 	%rd7735, %rd7729;
	and.b64  	%rd7736, %rd7730, %rd7735;
	xor.b64  	%rd7737, %rd7736, %rd7728;
	not.b64 	%rd7738, %rd7730;
	and.b64  	%rd7739, %rd7731, %rd7738;
	xor.b64  	%rd7740, %rd7739, %rd7729;
	not.b64 	%rd7741, %rd7731;
	and.b64  	%rd7742, %rd7727, %rd7741;
	xor.b64  	%rd7743, %rd7742, %rd7730;
	not.b64 	%rd7744, %rd7727;
	and.b64  	%rd7745, %rd7728, %rd7744;
	xor.b64  	%rd7746, %rd7745, %rd7731;
	ld.local.u64 	%rd7747, [%rd2+160];
	ld.local.u64 	%rd7748, [%rd2+168];
	ld.local.u64 	%rd7749, [%rd2+176];
	ld.local.u64 	%rd7750, [%rd2+184];
	ld.local.u64 	%rd7751, [%rd2+192];
	not.b64 	%rd7752, %rd7748;
	and.b64  	%rd7753, %rd7749, %rd7752;
	xor.b64  	%rd7754, %rd7753, %rd7747;
	not.b64 	%rd7755, %rd7749;
	and.b64  	%rd7756, %rd7750, %rd7755;
	xor.b64  	%rd7757, %rd7756, %rd7748;
	not.b64 	%rd7758, %rd7750;
	and.b64  	%rd7759, %rd7751, %rd7758;
	xor.b64  	%rd7760, %rd7759, %rd7749;
	not.b64 	%rd7761, %rd7751;
	and.b64  	%rd7762, %rd7747, %rd7761;
	xor.b64  	%rd7763, %rd7762, %rd7750;
	not.b64 	%rd7764, %rd7747;
	and.b64  	%rd7765, %rd7748, %rd7764;
	xor.b64  	%rd7766, %rd7765, %rd7751;
	xor.b64  	%rd7767, %rd7674, %rd13035;
	xor.b64  	%rd7768, %rd7767, %rd7668;
	xor.b64  	%rd7769, %rd7694, %rd7714;
	xor.b64  	%rd7770, %rd7769, %rd7734;
	xor.b64  	%rd7771, %rd7770, %rd7754;
	xor.b64  	%rd7772, %rd7771, %rd7768;
	xor.b64  	%rd7773, %rd7697, %rd7677;
	xor.b64  	%rd7774, %rd7773, %rd7717;
	xor.b64  	%rd7775, %rd7774, %rd7737;
	xor.b64  	%rd7776, %rd7775, %rd7757;
	xor.b64  	%rd7777, %rd7700, %rd7680;
	xor.b64  	%rd7778, %rd7777, %rd7720;
	xor.b64  	%rd7779, %rd7778, %rd7740;
	xor.b64  	%rd7780, %rd7779, %rd7760;
	xor.b64  	%rd7781, %rd7703, %rd7683;
	xor.b64  	%rd7782, %rd7781, %rd7723;
	xor.b64  	%rd7783, %rd7782, %rd7743;
	xor.b64  	%rd7784, %rd7783, %rd7763;
	xor.b64  	%rd7785, %rd7706, %rd7686;
	xor.b64  	%rd7786, %rd7785, %rd7726;
	xor.b64  	%rd7787, %rd7786, %rd7746;
	xor.b64  	%rd7788, %rd7787, %rd7766;
	mov.b64 	{%r1140, %r1141}, %rd7776;
	shf.l.wrap.b32 	%r1142, %r1140, %r1141, 1;
	shf.l.wrap.b32 	%r1143, %r1141, %r1140, 1;
	mov.b64 	%rd7789, {%r1143, %r1142};
	xor.b64  	%rd7790, %rd7789, %rd7788;
	xor.b64  	%rd7791, %rd7768, %rd7790;
	st.local.u64 	[%rd2], %rd7791;
	xor.b64  	%rd7792, %rd7694, %rd7790;
	st.local.u64 	[%rd2+40], %rd7792;
	xor.b64  	%rd7793, %rd7714, %rd7790;
	st.local.u64 	[%rd2+80], %rd7793;
	xor.b64  	%rd7794, %rd7734, %rd7790;
	st.local.u64 	[%rd2+120], %rd7794;
	xor.b64  	%rd7795, %rd7754, %rd7790;
	st.local.u64 	[%rd2+160], %rd7795;
	mov.b64 	{%r1144, %r1145}, %rd7780;
	shf.l.wrap.b32 	%r1146, %r1144, %r1145, 1;
	shf.l.wrap.b32 	%r1147, %r1145, %r1144, 1;
	mov.b64 	%rd7796, {%r1147, %r1146};
	xor.b64  	%rd7797, %rd7796, %rd7772;
	xor.b64  	%rd7798, %rd7677, %rd7797;
	st.local.u64 	[%rd2+8], %rd7798;
	xor.b64  	%rd7799, %rd7697, %rd7797;
	st.local.u64 	[%rd2+48], %rd7799;
	xor.b64  	%rd7800, %rd7717, %rd7797;
	st.local.u64 	[%rd2+88], %rd7800;
	xor.b64  	%rd7801, %rd7737, %rd7797;
	st.local.u64 	[%rd2+128], %rd7801;
	xor.b64  	%rd7802, %rd7757, %rd7797;
	st.local.u64 	[%rd2+168], %rd7802;
	mov.b64 	{%r1148, %r1149}, %rd7784;
	shf.l.wrap.b32 	%r1150, %r1148, %r1149, 1;
	shf.l.wrap.b32 	%r1151, %r1149, %r1148, 1;
	mov.b64 	%rd7803, {%r1151, %r1150};
	xor.b64  	%rd7804, %rd7803, %rd7776;
	xor.b64  	%rd7805, %rd7680, %rd7804;
	st.local.u64 	[%rd2+16], %rd7805;
	xor.b64  	%rd7806, %rd7700, %rd7804;
	st.local.u64 	[%rd2+56], %rd7806;
	xor.b64  	%rd7807, %rd7720, %rd7804;
	st.local.u64 	[%rd2+96], %rd7807;
	xor.b64  	%rd7808, %rd7740, %rd7804;
	st.local.u64 	[%rd2+136], %rd7808;
	xor.b64  	%rd7809, %rd7760, %rd7804;
	st.local.u64 	[%rd2+176], %rd7809;
	mov.b64 	{%r1152, %r1153}, %rd7788;
	shf.l.wrap.b32 	%r1154, %r1152, %r1153, 1;
	shf.l.wrap.b32 	%r1155, %r1153, %r1152, 1;
	mov.b64 	%rd7810, {%r1155, %r1154};
	xor.b64  	%rd7811, %rd7810, %rd7780;
	xor.b64  	%rd7812, %rd7683, %rd7811;
	st.local.u64 	[%rd2+24], %rd7812;
	xor.b64  	%rd7813, %rd7703, %rd7811;
	st.local.u64 	[%rd2+64], %rd7813;
	xor.b64  	%rd7814, %rd7723, %rd7811;
	st.local.u64 	[%rd2+104], %rd7814;
	xor.b64  	%rd7815, %rd7743, %rd7811;
	st.local.u64 	[%rd2+144], %rd7815;
	xor.b64  	%rd7816, %rd7763, %rd7811;
	st.local.u64 	[%rd2+184], %rd7816;
	mov.b64 	{%r1156, %r1157}, %rd7772;
	shf.l.wrap.b32 	%r1158, %r1156, %r1157, 1;
	shf.l.wrap.b32 	%r1159, %r1157, %r1156, 1;
	mov.b64 	%rd7817, {%r1159, %r1158};
	xor.b64  	%rd7818, %rd7817, %rd7784;
	xor.b64  	%rd7819, %rd7686, %rd7818;
	st.local.u64 	[%rd2+32], %rd7819;
	xor.b64  	%rd7820, %rd7706, %rd7818;
	st.local.u64 	[%rd2+72], %rd7820;
	xor.b64  	%rd7821, %rd7726, %rd7818;
	st.local.u64 	[%rd2+112], %rd7821;
	xor.b64  	%rd7822, %rd7746, %rd7818;
	st.local.u64 	[%rd2+152], %rd7822;
	xor.b64  	%rd7823, %rd7766, %rd7818;
	st.local.u64 	[%rd2+192], %rd7823;
	ld.local.u64 	%rd7824, [%rd7034];
	shr.u64 	%rd7825, %rd7798, %r1021;
	shl.b64 	%rd7826, %rd7798, %r1022;
	or.b64  	%rd7827, %rd7826, %rd7825;
	st.local.u64 	[%rd7034], %rd7827;
	ld.local.u64 	%rd7828, [%rd7040];
	shl.b64 	%rd7829, %rd7824, %r1023;
	shr.u64 	%rd7830, %rd7824, %r1024;
	or.b64  	%rd7831, %rd7830, %rd7829;
	st.local.u64 	[%rd7040], %rd7831;
	ld.local.u64 	%rd7832, [%rd25];
	shr.u64 	%rd7833, %rd7828, %r1026;
	shl.b64 	%rd7834, %rd7828, %r1027;
	or.b64  	%rd7835, %rd7834, %rd7833;
	st.local.u64 	[%rd25], %rd7835;
	ld.local.u64 	%rd7836, [%rd7050];
	shr.u64 	%rd7837, %rd7832, %r1029;
	shl.b64 	%rd7838, %rd7832, %r1030;
	or.b64  	%rd7839, %rd7838, %rd7837;
	st.local.u64 	[%rd7050], %rd7839;
	ld.local.u64 	%rd7840, [%rd7056];
	shr.u64 	%rd7841, %rd7836, %r1033;
	shl.b64 	%rd7842, %rd7836, %r1034;
	or.b64  	%rd7843, %rd7842, %rd7841;
	st.local.u64 	[%rd7056], %rd7843;
	ld.local.u64 	%rd7844, [%rd26];
	shr.u64 	%rd7845, %rd7840, %r1036;
	shl.b64 	%rd7846, %rd7840, %r1037;
	or.b64  	%rd7847, %rd7846, %rd7845;
	st.local.u64 	[%rd26], %rd7847;
	ld.local.u64 	%rd7848, [%rd7066];
	shr.u64 	%rd7849, %rd7844, %r1039;
	shl.b64 	%rd7850, %rd7844, %r1040;
	or.b64  	%rd7851, %rd7850, %rd7849;
	st.local.u64 	[%rd7066], %rd7851;
	ld.local.u64 	%rd7852, [%rd7072];
	shr.u64 	%rd7853, %rd7848, %r1043;
	shl.b64 	%rd7854, %rd7848, %r1044;
	or.b64  	%rd7855, %rd7854, %rd7853;
	st.local.u64 	[%rd7072], %rd7855;
	ld.local.u64 	%rd7856, [%rd7078];
	shr.u64 	%rd7857, %rd7852, %r1047;
	shl.b64 	%rd7858, %rd7852, %r1048;
	or.b64  	%rd7859, %rd7858, %rd7857;
	st.local.u64 	[%rd7078], %rd7859;
	ld.local.u64 	%rd7860, [%rd7084];
	shr.u64 	%rd7861, %rd7856, %r1050;
	shl.b64 	%rd7862, %rd7856, %r1051;
	or.b64  	%rd7863, %rd7862, %rd7861;
	st.local.u64 	[%rd7084], %rd7863;
	ld.local.u64 	%rd7864, [%rd7090];
	shr.u64 	%rd7865, %rd7860, %r1054;
	shl.b64 	%rd7866, %rd7860, %r1055;
	or.b64  	%rd7867, %rd7866, %rd7865;
	st.local.u64 	[%rd7090], %rd7867;
	ld.local.u64 	%rd7868, [%rd7096];
	shr.u64 	%rd7869, %rd7864, %r1057;
	shl.b64 	%rd7870, %rd7864, %r1058;
	or.b64  	%rd7871, %rd7870, %rd7869;
	st.local.u64 	[%rd7096], %rd7871;
	ld.local.u64 	%rd7872, [%rd27];
	shr.u64 	%rd7873, %rd7868, %r1060;
	shl.b64 	%rd7874, %rd7868, %r1061;
	or.b64  	%rd7875, %rd7874, %rd7873;
	st.local.u64 	[%rd27], %rd7875;
	ld.local.u64 	%rd7876, [%rd7106];
	shr.u64 	%rd7877, %rd7872, %r1064;
	shl.b64 	%rd7878, %rd7872, %r1065;
	or.b64  	%rd7879, %rd7878, %rd7877;
	st.local.u64 	[%rd7106], %rd7879;
	ld.local.u64 	%rd7880, [%rd7112];
	shr.u64 	%rd7881, %rd7876, %r1067;
	shl.b64 	%rd7882, %rd7876, %r1068;
	or.b64  	%rd7883, %rd7882, %rd7881;
	st.local.u64 	[%rd7112], %rd7883;
	ld.local.u64 	%rd7884, [%rd7118];
	shr.u64 	%rd7885, %rd7880, %r1071;
	shl.b64 	%rd7886, %rd7880, %r1072;
	or.b64  	%rd7887, %rd7886, %rd7885;
	st.local.u64 	[%rd7118], %rd7887;
	ld.local.u64 	%rd7888, [%rd7124];
	shr.u64 	%rd7889, %rd7884, %r1075;
	shl.b64 	%rd7890, %rd7884, %r1076;
	or.b64  	%rd7891, %rd7890, %rd7889;
	st.local.u64 	[%rd7124], %rd7891;
	ld.local.u64 	%rd7892, [%rd7130];
	shr.u64 	%rd7893, %rd7888, %r1078;
	shl.b64 	%rd7894, %rd7888, %r1079;
	or.b64  	%rd7895, %rd7894, %rd7893;
	st.local.u64 	[%rd7130], %rd7895;
	ld.local.u64 	%rd7896, [%rd7136];
	shr.u64 	%rd7897, %rd7892, %r1081;
	shl.b64 	%rd7898, %rd7892, %r1082;
	or.b64  	%rd7899, %rd7898, %rd7897;
	st.local.u64 	[%rd7136], %rd7899;
	ld.local.u64 	%rd7900, [%rd28];
	shr.u64 	%rd7901, %rd7896, %r1085;
	shl.b64 	%rd7902, %rd7896, %r1086;
	or.b64  	%rd7903, %rd7902, %rd7901;
	st.local.u64 	[%rd28], %rd7903;
	ld.local.u64 	%rd7904, [%rd7146];
	shr.u64 	%rd7905, %rd7900, %r1088;
	shl.b64 	%rd7906, %rd7900, %r1089;
	or.b64  	%rd7907, %rd7906, %rd7905;
	st.local.u64 	[%rd7146], %rd7907;
	ld.local.u64 	%rd7908, [%rd7152];
	shr.u64 	%rd7909, %rd7904, %r1091;
	shl.b64 	%rd7910, %rd7904, %r1092;
	or.b64  	%rd7911, %rd7910, %rd7909;
	st.local.u64 	[%rd7152], %rd7911;
	ld.local.u64 	%rd7912, [%rd7158];
	shr.u64 	%rd7913, %rd7908, %r1095;
	shl.b64 	%rd7914, %rd7908, %r1096;
	or.b64  	%rd7915, %rd7914, %rd7913;
	st.local.u64 	[%rd7158], %rd7915;
	shr.u64 	%rd7916, %rd7912, %r1098;
	shl.b64 	%rd7917, %rd7912, %r1099;
	or.b64  	%rd7918, %rd7917, %rd7916;
	st.local.u64 	[%rd29], %rd7918;
	ld.local.u64 	%rd7919, [%rd2];
	ld.local.u64 	%rd7920, [%rd2+8];
	ld.local.u64 	%rd7921, [%rd2+16];
	ld.local.u64 	%rd7922, [%rd2+24];
	ld.local.u64 	%rd7923, [%rd2+32];
	not.b64 	%rd7924, %rd7920;
	and.b64  	%rd7925, %rd7921, %rd7924;
	not.b64 	%rd7926, %rd7921;
	and.b64  	%rd7927, %rd7922, %rd7926;
	xor.b64  	%rd7928, %rd7927, %rd7920;
	not.b64 	%rd7929, %rd7922;
	and.b64  	%rd7930, %rd7923, %rd7929;
	xor.b64  	%rd7931, %rd7930, %rd7921;
	not.b64 	%rd7932, %rd7923;
	and.b64  	%rd7933, %rd7919, %rd7932;
	xor.b64  	%rd7934, %rd7933, %rd7922;
	not.b64 	%rd7935, %rd7919;
	and.b64  	%rd7936, %rd7920, %rd7935;
	xor.b64  	%rd7937, %rd7936, %rd7923;
	ld.local.u64 	%rd7938, [%rd2+40];
	ld.local.u64 	%rd7939, [%rd2+48];
	ld.local.u64 	%rd7940, [%rd2+56];
	ld.local.u64 	%rd7941, [%rd2+64];
	ld.local.u64 	%rd7942, [%rd2+72];
	not.b64 	%rd7943, %rd7939;
	and.b64  	%rd7944, %rd7940, %rd7943;
	xor.b64  	%rd7945, %rd7944, %rd7938;
	not.b64 	%rd7946, %rd7940;
	and.b64  	%rd7947, %rd7941, %rd7946;
	xor.b64  	%rd7948, %rd7947, %rd7939;
	not.b64 	%rd7949, %rd7941;
	and.b64  	%rd7950, %rd7942, %rd7949;
	xor.b64  	%rd7951, %rd7950, %rd7940;
	not.b64 	%rd7952, %rd7942;
	and.b64  	%rd7953, %rd7938, %rd7952;
	xor.b64  	%rd7954, %rd7953, %rd7941;
	not.b64 	%rd7955, %rd7938;
	and.b64  	%rd7956, %rd7939, %rd7955;
	xor.b64  	%rd7957, %rd7956, %rd7942;
	ld.local.u64 	%rd7958, [%rd2+80];
	ld.local.u64 	%rd7959, [%rd2+88];
	ld.local.u64 	%rd7960, [%rd2+96];
	ld.local.u64 	%rd7961, [%rd2+104];
	ld.local.u64 	%rd7962, [%rd2+112];
	not.b64 	%rd7963, %rd7959;
	and.b64  	%rd7964, %rd7960, %rd7963;
	xor.b64  	%rd7965, %rd7964, %rd7958;
	not.b64 	%rd7966, %rd7960;
	and.b64  	%rd7967, %rd7961, %rd7966;
	xor.b64  	%rd7968, %rd7967, %rd7959;
	not.b64 	%rd7969, %rd7961;
	and.b64  	%rd7970, %rd7962, %rd7969;
	xor.b64  	%rd7971, %rd7970, %rd7960;
	not.b64 	%rd7972, %rd7962;
	and.b64  	%rd7973, %rd7958, %rd7972;
	xor.b64  	%rd7974, %rd7973, %rd7961;
	not.b64 	%rd7975, %rd7958;
	and.b64  	%rd7976, %rd7959, %rd7975;
	xor.b64  	%rd7977, %rd7976, %rd7962;
	ld.local.u64 	%rd7978, [%rd2+120];
	ld.local.u64 	%rd7979, [%rd2+128];
	ld.local.u64 	%rd7980, [%rd2+136];
	ld.local.u64 	%rd7981, [%rd2+144];
	ld.local.u64 	%rd7982, [%rd2+152];
	not.b64 	%rd7983, %rd7979;
	and.b64  	%rd7984, %rd7980, %rd7983;
	xor.b64  	%rd7985, %rd7984, %rd7978;
	not.b64 	%rd7986, %rd7980;
	and.b64  	%rd7987, %rd7981, %rd7986;
	xor.b64  	%rd7988, %rd7987, %rd7979;
	not.b64 	%rd7989, %rd7981;
	and.b64  	%rd7990, %rd7982, %rd7989;
	xor.b64  	%rd7991, %rd7990, %rd7980;
	not.b64 	%rd7992, %rd7982;
	and.b64  	%rd7993, %rd7978, %rd7992;
	xor.b64  	%rd7994, %rd7993, %rd7981;
	not.b64 	%rd7995, %rd7978;
	and.b64  	%rd7996, %rd7979, %rd7995;
	xor.b64  	%rd7997, %rd7996, %rd7982;
	ld.local.u64 	%rd7998, [%rd2+160];
	ld.local.u64 	%rd7999, [%rd2+168];
	ld.local.u64 	%rd8000, [%rd2+176];
	ld.local.u64 	%rd8001, [%rd2+184];
	ld.local.u64 	%rd8002, [%rd2+192];
	not.b64 	%rd8003, %rd7999;
	and.b64  	%rd8004, %rd8000, %rd8003;
	xor.b64  	%rd8005, %rd8004, %rd7998;
	not.b64 	%rd8006, %rd8000;
	and.b64  	%rd8007, %rd8001, %rd8006;
	xor.b64  	%rd8008, %rd8007, %rd7999;
	not.b64 	%rd8009, %rd8001;
	and.b64  	%rd8010, %rd8002, %rd8009;
	xor.b64  	%rd8011, %rd8010, %rd8000;
	not.b64 	%rd8012, %rd8002;
	and.b64  	%rd8013, %rd7998, %rd8012;
	xor.b64  	%rd8014, %rd8013, %rd8001;
	not.b64 	%rd8015, %rd7998;
	and.b64  	%rd8016, %rd7999, %rd8015;
	xor.b64  	%rd8017, %rd8016, %rd8002;
	ld.const.u64 	%rd8018, [roundConstants+24];
	xor.b64  	%rd8019, %rd7925, %rd8018;
	xor.b64  	%rd8020, %rd8019, %rd7919;
	xor.b64  	%rd8021, %rd7945, %rd7965;
	xor.b64  	%rd8022, %rd8021, %rd7985;
	xor.b64  	%rd8023, %rd8022, %rd8005;
	xor.b64  	%rd8024, %rd8023, %rd8020;
	xor.b64  	%rd8025, %rd7948, %rd7928;
	xor.b64  	%rd8026, %rd8025, %rd7968;
	xor.b64  	%rd8027, %rd8026, %rd7988;
	xor.b64  	%rd8028, %rd8027, %rd8008;
	xor.b64  	%rd8029, %rd7951, %rd7931;
	xor.b64  	%rd8030, %rd8029, %rd7971;
	xor.b64  	%rd8031, %rd8030, %rd7991;
	xor.b64  	%rd8032, %rd8031, %rd8011;
	xor.b64  	%rd8033, %rd7954, %rd7934;
	xor.b64  	%rd8034, %rd8033, %rd7974;
	xor.b64  	%rd8035, %rd8034, %rd7994;
	xor.b64  	%rd8036, %rd8035, %rd8014;
	xor.b64  	%rd8037, %rd7957, %rd7937;
	xor.b64  	%rd8038, %rd8037, %rd7977;
	xor.b64  	%rd8039, %rd8038, %rd7997;
	xor.b64  	%rd8040, %rd8039, %rd8017;
	mov.b64 	{%r1160, %r1161}, %rd8028;
	shf.l.wrap.b32 	%r1162, %r1160, %r1161, 1;
	shf.l.wrap.b32 	%r1163, %r1161, %r1160, 1;
	mov.b64 	%rd8041, {%r1163, %r1162};
	xor.b64  	%rd8042, %rd8041, %rd8040;
	xor.b64  	%rd8043, %rd8020, %rd8042;
	st.local.u64 	[%rd2], %rd8043;
	xor.b64  	%rd8044, %rd7945, %rd8042;
	st.local.u64 	[%rd2+40], %rd8044;
	xor.b64  	%rd8045, %rd7965, %rd8042;
	st.local.u64 	[%rd2+80], %rd8045;
	xor.b64  	%rd8046, %rd7985, %rd8042;
	st.local.u64 	[%rd2+120], %rd8046;
	xor.b64  	%rd8047, %rd8005, %rd8042;
	st.local.u64 	[%rd2+160], %rd8047;
	mov.b64 	{%r1164, %r1165}, %rd8032;
	shf.l.wrap.b32 	%r1166, %r1164, %r1165, 1;
	shf.l.wrap.b32 	%r1167, %r1165, %r1164, 1;
	mov.b64 	%rd8048, {%r1167, %r1166};
	xor.b64  	%rd8049, %rd8048, %rd8024;
	xor.b64  	%rd8050, %rd7928, %rd8049;
	st.local.u64 	[%rd2+8], %rd8050;
	xor.b64  	%rd8051, %rd7948, %rd8049;
	st.local.u64 	[%rd2+48], %rd8051;
	xor.b64  	%rd8052, %rd7968, %rd8049;
	st.local.u64 	[%rd2+88], %rd8052;
	xor.b64  	%rd8053, %rd7988, %rd8049;
	st.local.u64 	[%rd2+128], %rd8053;
	xor.b64  	%rd8054, %rd8008, %rd8049;
	st.local.u64 	[%rd2+168], %rd8054;
	mov.b64 	{%r1168, %r1169}, %rd8036;
	shf.l.wrap.b32 	%r1170, %r1168, %r1169, 1;
	shf.l.wrap.b32 	%r1171, %r1169, %r1168, 1;
	mov.b64 	%rd8055, {%r1171, %r1170};
	xor.b64  	%rd8056, %rd8055, %rd8028;
	xor.b64  	%rd8057, %rd7931, %rd8056;
	st.local.u64 	[%rd2+16], %rd8057;
	xor.b64  	%rd8058, %rd7951, %rd8056;
	st.local.u64 	[%rd2+56], %rd8058;
	xor.b64  	%rd8059, %rd7971, %rd8056;
	st.local.u64 	[%rd2+96], %rd8059;
	xor.b64  	%rd8060, %rd7991, %rd8056;
	st.local.u64 	[%rd2+136], %rd8060;
	xor.b64  	%rd8061, %rd8011, %rd8056;
	st.local.u64 	[%rd2+176], %rd8061;
	mov.b64 	{%r1172, %r1173}, %rd8040;
	shf.l.wrap.b32 	%r1174, %r1172, %r1173, 1;
	shf.l.wrap.b32 	%r1175, %r1173, %r1172, 1;
	mov.b64 	%rd8062, {%r1175, %r1174};
	xor.b64  	%rd8063, %rd8062, %rd8032;
	xor.b64  	%rd8064, %rd7934, %rd8063;
	st.local.u64 	[%rd2+24], %rd8064;
	xor.b64  	%rd8065, %rd7954, %rd8063;
	st.local.u64 	[%rd2+64], %rd8065;
	xor.b64  	%rd8066, %rd7974, %rd8063;
	st.local.u64 	[%rd2+104], %rd8066;
	xor.b64  	%rd8067, %rd7994, %rd8063;
	st.local.u64 	[%rd2+144], %rd8067;
	xor.b64  	%rd8068, %rd8014, %rd8063;
	st.local.u64 	[%rd2+184], %rd8068;
	mov.b64 	{%r1176, %r1177}, %rd8024;
	shf.l.wrap.b32 	%r1178, %r1176, %r1177, 1;
	shf.l.wrap.b32 	%r1179, %r1177, %r1176, 1;
	mov.b64 	%rd8069, {%r1179, %r1178};
	xor.b64  	%rd8070, %rd8069, %rd8036;
	xor.b64  	%rd8071, %rd7937, %rd8070;
	st.local.u64 	[%rd2+32], %rd8071;
	xor.b64  	%rd8072, %rd7957, %rd8070;
	st.local.u64 	[%rd2+72], %rd8072;
	xor.b64  	%rd8073, %rd7977, %rd8070;
	st.local.u64 	[%rd2+112], %rd8073;
	xor.b64  	%rd8074, %rd7997, %rd8070;
	st.local.u64 	[%rd2+152], %rd8074;
	xor.b64  	%rd8075, %rd8017, %rd8070;
	st.local.u64 	[%rd2+192], %rd8075;
	ld.local.u64 	%rd8076, [%rd7034];
	shr.u64 	%rd8077, %rd8050, %r1021;
	shl.b64 	%rd8078, %rd8050, %r1022;
	or.b64  	%rd8079, %rd8078, %rd8077;
	st.local.u64 	[%rd7034], %rd8079;
	ld.local.u64 	%rd8080, [%rd7040];
	shl.b64 	%rd8081, %rd8076, %r1023;
	shr.u64 	%rd8082, %rd8076, %r1024;
	or.b64  	%rd8083, %rd8082, %rd8081;
	st.local.u64 	[%rd7040], %rd8083;
	ld.local.u64 	%rd8084, [%rd25];
	shr.u64 	%rd8085, %rd8080, %r1026;
	shl.b64 	%rd8086, %rd8080, %r1027;
	or.b64  	%rd8087, %rd8086, %rd8085;
	st.local.u64 	[%rd25], %rd8087;
	ld.local.u64 	%rd8088, [%rd7050];
	shr.u64 	%rd8089, %rd8084, %r1029;
	shl.b64 	%rd8090, %rd8084, %r1030;
	or.b64  	%rd8091, %rd8090, %rd8089;
	st.local.u64 	[%rd7050], %rd8091;
	ld.local.u64 	%rd8092, [%rd7056];
	shr.u64 	%rd8093, %rd8088, %r1033;
	shl.b64 	%rd8094, %rd8088, %r1034;
	or.b64  	%rd8095, %rd8094, %rd8093;
	st.local.u64 	[%rd7056], %rd8095;
	ld.local.u64 	%rd8096, [%rd26];
	shr.u64 	%rd8097, %rd8092, %r1036;
	shl.b64 	%rd8098, %rd8092, %r1037;
	or.b64  	%rd8099, %rd8098, %rd8097;
	st.local.u64 	[%rd26], %rd8099;
	ld.local.u64 	%rd8100, [%rd7066];
	shr.u64 	%rd8101, %rd8096, %r1039;
	shl.b64 	%rd8102, %rd8096, %r1040;
	or.b64  	%rd8103, %rd8102, %rd8101;
	st.local.u64 	[%rd7066], %rd8103;
	ld.local.u64 	%rd8104, [%rd7072];
	shr.u64 	%rd8105, %rd8100, %r1043;
	shl.b64 	%rd8106, %rd8100, %r1044;
	or.b64  	%rd8107, %rd8106, %rd8105;
	st.local.u64 	[%rd7072], %rd8107;
	ld.local.u64 	%rd8108, [%rd7078];
	shr.u64 	%rd8109, %rd8104, %r1047;
	shl.b64 	%rd8110, %rd8104, %r1048;
	or.b64  	%rd8111, %rd8110, %rd8109;
	st.local.u64 	[%rd7078], %rd8111;
	ld.local.u64 	%rd8112, [%rd7084];
	shr.u64 	%rd8113, %rd8108, %r1050;
	shl.b64 	%rd8114, %rd8108, %r1051;
	or.b64  	%rd8115, %rd8114, %rd8113;
	st.local.u64 	[%rd7084], %rd8115;
	ld.local.u64 	%rd8116, [%rd7090];
	shr.u64 	%rd8117, %rd8112, %r1054;
	shl.b64 	%rd8118, %rd8112, %r1055;
	or.b64  	%rd8119, %rd8118, %rd8117;
	st.local.u64 	[%rd7090], %rd8119;
	ld.local.u64 	%rd8120, [%rd7096];
	shr.u64 	%rd8121, %rd8116, %r1057;
	shl.b64 	%rd8122, %rd8116, %r1058;
	or.b64  	%rd8123, %rd8122, %rd8121;
	st.local.u64 	[%rd7096], %rd8123;
	ld.local.u64 	%rd8124, [%rd27];
	shr.u64 	%rd8125, %rd8120, %r1060;
	shl.b64 	%rd8126, %rd8120, %r1061;
	or.b64  	%rd8127, %rd8126, %rd8125;
	st.local.u64 	[%rd27], %rd8127;
	ld.local.u64 	%rd8128, [%rd7106];
	shr.u64 	%rd8129, %rd8124, %r1064;
	shl.b64 	%rd8130, %rd8124, %r1065;
	or.b64  	%rd8131, %rd8130, %rd8129;
	st.local.u64 	[%rd7106], %rd8131;
	ld.local.u64 	%rd8132, [%rd7112];
	shr.u64 	%rd8133, %rd8128, %r1067;
	shl.b64 	%rd8134, %rd8128, %r1068;
	or.b64  	%rd8135, %rd8134, %rd8133;
	st.local.u64 	[%rd7112], %rd8135;
	ld.local.u64 	%rd8136, [%rd7118];
	shr.u64 	%rd8137, %rd8132, %r1071;
	shl.b64 	%rd8138, %rd8132, %r1072;
	or.b64  	%rd8139, %rd8138, %rd8137;
	st.local.u64 	[%rd7118], %rd8139;
	ld.local.u64 	%rd8140, [%rd7124];
	shr.u64 	%rd8141, %rd8136, %r1075;
	shl.b64 	%rd8142, %rd8136, %r1076;
	or.b64  	%rd8143, %rd8142, %rd8141;
	st.local.u64 	[%rd7124], %rd8143;
	ld.local.u64 	%rd8144, [%rd7130];
	shr.u64 	%rd8145, %rd8140, %r1078;
	shl.b64 	%rd8146, %rd8140, %r1079;
	or.b64  	%rd8147, %rd8146, %rd8145;
	st.local.u64 	[%rd7130], %rd8147;
	ld.local.u64 	%rd8148, [%rd7136];
	shr.u64 	%rd8149, %rd8144, %r1081;
	shl.b64 	%rd8150, %rd8144, %r1082;
	or.b64  	%rd8151, %rd8150, %rd8149;
	st.local.u64 	[%rd7136], %rd8151;
	ld.local.u64 	%rd8152, [%rd28];
	shr.u64 	%rd8153, %rd8148, %r1085;
	shl.b64 	%rd8154, %rd8148, %r1086;
	or.b64  	%rd8155, %rd8154, %rd8153;
	st.local.u64 	[%rd28], %rd8155;
	ld.local.u64 	%rd8156, [%rd7146];
	shr.u64 	%rd8157, %rd8152, %r1088;
	shl.b64 	%rd8158, %rd8152, %r1089;
	or.b64  	%rd8159, %rd8158, %rd8157;
	st.local.u64 	[%rd7146], %rd8159;
	ld.local.u64 	%rd8160, [%rd7152];
	shr.u64 	%rd8161, %rd8156, %r1091;
	shl.b64 	%rd8162, %rd8156, %r1092;
	or.b64  	%rd8163, %rd8162, %rd8161;
	st.local.u64 	[%rd7152], %rd8163;
	ld.local.u64 	%rd8164, [%rd7158];
	shr.u64 	%rd8165, %rd8160, %r1095;
	shl.b64 	%rd8166, %rd8160, %r1096;
	or.b64  	%rd8167, %rd8166, %rd8165;
	st.local.u64 	[%rd7158], %rd8167;
	shr.u64 	%rd8168, %rd8164, %r1098;
	shl.b64 	%rd8169, %rd8164, %r1099;
	or.b64  	%rd8170, %rd8169, %rd8168;
	st.local.u64 	[%rd29], %rd8170;
	ld.local.u64 	%rd8171, [%rd2];
	ld.local.u64 	%rd8172, [%rd2+8];
	ld.local.u64 	%rd8173, [%rd2+16];
	ld.local.u64 	%rd8174, [%rd2+24];
	ld.local.u64 	%rd8175, [%rd2+32];
	not.b64 	%rd8176, %rd8172;
	and.b64  	%rd8177, %rd8173, %rd8176;
	not.b64 	%rd8178, %rd8173;
	and.b64  	%rd8179, %rd8174, %rd8178;
	xor.b64  	%rd8180, %rd8179, %rd8172;
	not.b64 	%rd8181, %rd8174;
	and.b64  	%rd8182, %rd8175, %rd8181;
	xor.b64  	%rd8183, %rd8182, %rd8173;
	not.b64 	%rd8184, %rd8175;
	and.b64  	%rd8185, %rd8171, %rd8184;
	xor.b64  	%rd8186, %rd8185, %rd8174;
	not.b64 	%rd8187, %rd8171;
	and.b64  	%rd8188, %rd8172, %rd8187;
	xor.b64  	%rd8189, %rd8188, %rd8175;
	ld.local.u64 	%rd8190, [%rd2+40];
	ld.local.u64 	%rd8191, [%rd2+48];
	ld.local.u64 	%rd8192, [%rd2+56];
	ld.local.u64 	%rd8193, [%rd2+64];
	ld.local.u64 	%rd8194, [%rd2+72];
	not.b64 	%rd8195, %rd8191;
	and.b64  	%rd8196, %rd8192, %rd8195;
	xor.b64  	%rd8197, %rd8196, %rd8190;
	not.b64 	%rd8198, %rd8192;
	and.b64  	%rd8199, %rd8193, %rd8198;
	xor.b64  	%rd8200, %rd8199, %rd8191;
	not.b64 	%rd8201, %rd8193;
	and.b64  	%rd8202, %rd8194, %rd8201;
	xor.b64  	%rd8203, %rd8202, %rd8192;
	not.b64 	%rd8204, %rd8194;
	and.b64  	%rd8205, %rd8190, %rd8204;
	xor.b64  	%rd8206, %rd8205, %rd8193;
	not.b64 	%rd8207, %rd8190;
	and.b64  	%rd8208, %rd8191, %rd8207;
	xor.b64  	%rd8209, %rd8208, %rd8194;
	ld.local.u64 	%rd8210, [%rd2+80];
	ld.local.u64 	%rd8211, [%rd2+88];
	ld.local.u64 	%rd8212, [%rd2+96];
	ld.local.u64 	%rd8213, [%rd2+104];
	ld.local.u64 	%rd8214, [%rd2+112];
	not.b64 	%rd8215, %rd8211;
	and.b64  	%rd8216, %rd8212, %rd8215;
	xor.b64  	%rd8217, %rd8216, %rd8210;
	not.b64 	%rd8218, %rd8212;
	and.b64  	%rd8219, %rd8213, %rd8218;
	xor.b64  	%rd8220, %rd8219, %rd8211;
	not.b64 	%rd8221, %rd8213;
	and.b64  	%rd8222, %rd8214, %rd8221;
	xor.b64  	%rd8223, %rd8222, %rd8212;
	not.b64 	%rd8224, %rd8214;
	and.b64  	%rd8225, %rd8210, %rd8224;
	xor.b64  	%rd8226, %rd8225, %rd8213;
	not.b64 	%rd8227, %rd8210;
	and.b64  	%rd8228, %rd8211, %rd8227;
	xor.b64  	%rd8229, %rd8228, %rd8214;
	ld.local.u64 	%rd8230, [%rd2+120];
	ld.local.u64 	%rd8231, [%rd2+128];
	ld.local.u64 	%rd8232, [%rd2+136];
	ld.local.u64 	%rd8233, [%rd2+144];
	ld.local.u64 	%rd8234, [%rd2+152];
	not.b64 	%rd8235, %rd8231;
	and.b64  	%rd8236, %rd8232, %rd8235;
	xor.b64  	%rd8237, %rd8236, %rd8230;
	not.b64 	%rd8238, %rd8232;
	and.b64  	%rd8239, %rd8233, %rd8238;
	xor.b64  	%rd8240, %rd8239, %rd8231;
	not.b64 	%rd8241, %rd8233;
	and.b64  	%rd8242, %rd8234, %rd8241;
	xor.b64  	%rd8243, %rd8242, %rd8232;
	not.b64 	%rd8244, %rd8234;
	and.b64  	%rd8245, %rd8230, %rd8244;
	xor.b64  	%rd8246, %rd8245, %rd8233;
	not.b64 	%rd8247, %rd8230;
	and.b64  	%rd8248, %rd8231, %rd8247;
	xor.b64  	%rd8249, %rd8248, %rd8234;
	ld.local.u64 	%rd8250, [%rd2+160];
	ld.local.u64 	%rd8251, [%rd2+168];
	ld.local.u64 	%rd8252, [%rd2+176];
	ld.local.u64 	%rd8253, [%rd2+184];
	ld.local.u64 	%rd8254, [%rd2+192];
	not.b64 	%rd8255, %rd8251;
	and.b64  	%rd8256, %rd8252, %rd8255;
	xor.b64  	%rd8257, %rd8256, %rd8250;
	not.b64 	%rd8258, %rd8252;
	and.b64  	%rd8259, %rd8253, %rd8258;
	xor.b64  	%rd8260, %rd8259, %rd8251;
	not.b64 	%rd8261, %rd8253;
	and.b64  	%rd8262, %rd8254, %rd8261;
	xor.b64  	%rd8263, %rd8262, %rd8252;
	not.b64 	%rd8264, %rd8254;
	and.b64  	%rd8265, %rd8250, %rd8264;
	xor.b64  	%rd8266, %rd8265, %rd8253;
	not.b64 	%rd8267, %rd8250;
	and.b64  	%rd8268, %rd8251, %rd8267;
	xor.b64  	%rd8269, %rd8268, %rd8254;
	xor.b64  	%rd8270, %rd8177, %rd13034;
	xor.b64  	%rd8271, %rd8270, %rd8171;
	xor.b64  	%rd8272, %rd8197, %rd8217;
	xor.b64  	%rd8273, %rd8272, %rd8237;
	xor.b64  	%rd8274, %rd8273, %rd8257;
	xor.b64  	%rd8275, %rd8274, %rd8271;
	xor.b64  	%rd8276, %rd8200, %rd8180;
	xor.b64  	%rd8277, %rd8276, %rd8220;
	xor.b64  	%rd8278, %rd8277, %rd8240;
	xor.b64  	%rd8279, %rd8278, %rd8260;
	xor.b64  	%rd8280, %rd8203, %rd8183;
	xor.b64  	%rd8281, %rd8280, %rd8223;
	xor.b64  	%rd8282, %rd8281, %rd8243;
	xor.b64  	%rd8283, %rd8282, %rd8263;
	xor.b64  	%rd8284, %rd8206, %rd8186;
	xor.b64  	%rd8285, %rd8284, %rd8226;
	xor.b64  	%rd8286, %rd8285, %rd8246;
	xor.b64  	%rd8287, %rd8286, %rd8266;
	xor.b64  	%rd8288, %rd8209, %rd8189;
	xor.b64  	%rd8289, %rd8288, %rd8229;
	xor.b64  	%rd8290, %rd8289, %rd8249;
	xor.b64  	%rd8291, %rd8290, %rd8269;
	mov.b64 	{%r1180, %r1181}, %rd8279;
	shf.l.wrap.b32 	%r1182, %r1180, %r1181, 1;
	shf.l.wrap.b32 	%r1183, %r1181, %r1180, 1;
	mov.b64 	%rd8292, {%r1183, %r1182};
	xor.b64  	%rd8293, %rd8292, %rd8291;
	xor.b64  	%rd8294, %rd8271, %rd8293;
	st.local.u64 	[%rd2], %rd8294;
	xor.b64  	%rd8295, %rd8197, %rd8293;
	st.local.u64 	[%rd2+40], %rd8295;
	xor.b64  	%rd8296, %rd8217, %rd8293;
	st.local.u64 	[%rd2+80], %rd8296;
	xor.b64  	%rd8297, %rd8237, %rd8293;
	st.local.u64 	[%rd2+120], %rd8297;
	xor.b64  	%rd8298, %rd8257, %rd8293;
	st.local.u64 	[%rd2+160], %rd8298;
	mov.b64 	{%r1184, %r1185}, %rd8283;
	shf.l.wrap.b32 	%r1186, %r1184, %r1185, 1;
	shf.l.wrap.b32 	%r1187, %r1185, %r1184, 1;
	mov.b64 	%rd8299, {%r1187, %r1186};
	xor.b64  	%rd8300, %rd8299, %rd8275;
	xor.b64  	%rd8301, %rd8180, %rd8300;
	st.local.u64 	[%rd2+8], %rd8301;
	xor.b64  	%rd8302, %rd8200, %rd8300;
	st.local.u64 	[%rd2+48], %rd8302;
	xor.b64  	%rd8303, %rd8220, %rd8300;
	st.local.u64 	[%rd2+88], %rd8303;
	xor.b64  	%rd8304, %rd8240, %rd8300;
	st.local.u64 	[%rd2+128], %rd8304;
	xor.b64  	%rd8305, %rd8260, %rd8300;
	st.local.u64 	[%rd2+168], %rd8305;
	mov.b64 	{%r1188, %r1189}, %rd8287;
	shf.l.wrap.b32 	%r1190, %r1188, %r1189, 1;
	shf.l.wrap.b32 	%r1191, %r1189, %r1188, 1;
	mov.b64 	%rd8306, {%r1191, %r1190};
	xor.b64  	%rd8307, %rd8306, %rd8279;
	xor.b64  	%rd8308, %rd8183, %rd8307;
	st.local.u64 	[%rd2+16], %rd8308;
	xor.b64  	%rd8309, %rd8203, %rd8307;
	st.local.u64 	[%rd2+56], %rd8309;
	xor.b64  	%rd8310, %rd8223, %rd8307;
	st.local.u64 	[%rd2+96], %rd8310;
	xor.b64  	%rd8311, %rd8243, %rd8307;
	st.local.u64 	[%rd2+136], %rd8311;
	xor.b64  	%rd8312, %rd8263, %rd8307;
	st.local.u64 	[%rd2+176], %rd8312;
	mov.b64 	{%r1192, %r1193}, %rd8291;
	shf.l.wrap.b32 	%r1194, %r1192, %r1193, 1;
	shf.l.wrap.b32 	%r1195, %r1193, %r1192, 1;
	mov.b64 	%rd8313, {%r1195, %r1194};
	xor.b64  	%rd8314, %rd8313, %rd8283;
	xor.b64  	%rd8315, %rd8186, %rd8314;
	st.local.u64 	[%rd2+24], %rd8315;
	xor.b64  	%rd8316, %rd8206, %rd8314;
	st.local.u64 	[%rd2+64], %rd8316;
	xor.b64  	%rd8317, %rd8226, %rd8314;
	st.local.u64 	[%rd2+104], %rd8317;
	xor.b64  	%rd8318, %rd8246, %rd8314;
	st.local.u64 	[%rd2+144], %rd8318;
	xor.b64  	%rd8319, %rd8266, %rd8314;
	st.local.u64 	[%rd2+184], %rd8319;
	mov.b64 	{%r1196, %r1197}, %rd8275;
	shf.l.wrap.b32 	%r1198, %r1196, %r1197, 1;
	shf.l.wrap.b32 	%r1199, %r1197, %r1196, 1;
	mov.b64 	%rd8320, {%r1199, %r1198};
	xor.b64  	%rd8321, %rd8320, %rd8287;
	xor.b64  	%rd8322, %rd8189, %rd8321;
	st.local.u64 	[%rd2+32], %rd8322;
	xor.b64  	%rd8323, %rd8209, %rd8321;
	st.local.u64 	[%rd2+72], %rd8323;
	xor.b64  	%rd8324, %rd8229, %rd8321;
	st.local.u64 	[%rd2+112], %rd8324;
	xor.b64  	%rd8325, %rd8249, %rd8321;
	st.local.u64 	[%rd2+152], %rd8325;
	xor.b64  	%rd8326, %rd8269, %rd8321;
	st.local.u64 	[%rd2+192], %rd8326;
	ld.local.u64 	%rd8327, [%rd7034];
	shr.u64 	%rd8328, %rd8301, %r1021;
	shl.b64 	%rd8329, %rd8301, %r1022;
	or.b64  	%rd8330, %rd8329, %rd8328;
	st.local.u64 	[%rd7034], %rd8330;
	ld.local.u64 	%rd8331, [%rd7040];
	shl.b64 	%rd8332, %rd8327, %r1023;
	shr.u64 	%rd8333, %rd8327, %r1024;
	or.b64  	%rd8334, %rd8333, %rd8332;
	st.local.u64 	[%rd7040], %rd8334;
	ld.local.u64 	%rd8335, [%rd25];
	shr.u64 	%rd8336, %rd8331, %r1026;
	shl.b64 	%rd8337, %rd8331, %r1027;
	or.b64  	%rd8338, %rd8337, %rd8336;
	st.local.u64 	[%rd25], %rd8338;
	ld.local.u64 	%rd8339, [%rd7050];
	shr.u64 	%rd8340, %rd8335, %r1029;
	shl.b64 	%rd8341, %rd8335, %r1030;
	or.b64  	%rd8342, %rd8341, %rd8340;
	st.local.u64 	[%rd7050], %rd8342;
	ld.local.u64 	%rd8343, [%rd7056];
	shr.u64 	%rd8344, %rd8339, %r1033;
	shl.b64 	%rd8345, %rd8339, %r1034;
	or.b64  	%rd8346, %rd8345, %rd8344;
	st.local.u64 	[%rd7056], %rd8346;
	ld.local.u64 	%rd8347, [%rd26];
	shr.u64 	%rd8348, %rd8343, %r1036;
	shl.b64 	%rd8349, %rd8343, %r1037;
	or.b64  	%rd8350, %rd8349, %rd8348;
	st.local.u64 	[%rd26], %rd8350;
	ld.local.u64 	%rd8351, [%rd7066];
	shr.u64 	%rd8352, %rd8347, %r1039;
	shl.b64 	%rd8353, %rd8347, %r1040;
	or.b64  	%rd8354, %rd8353, %rd8352;
	st.local.u64 	[%rd7066], %rd8354;
	ld.local.u64 	%rd8355, [%rd7072];
	shr.u64 	%rd8356, %rd8351, %r1043;
	shl.b64 	%rd8357, %rd8351, %r1044;
	or.b64  	%rd8358, %rd8357, %rd8356;
	st.local.u64 	[%rd7072], %rd8358;
	ld.local.u64 	%rd8359, [%rd7078];
	shr.u64 	%rd8360, %rd8355, %r1047;
	shl.b64 	%rd8361, %rd8355, %r1048;
	or.b64  	%rd8362, %rd8361, %rd8360;
	st.local.u64 	[%rd7078], %rd8362;
	ld.local.u64 	%rd8363, [%rd7084];
	shr.u64 	%rd8364, %rd8359, %r1050;
	shl.b64 	%rd8365, %rd8359, %r1051;
	or.b64  	%rd8366, %rd8365, %rd8364;
	st.local.u64 	[%rd7084], %rd8366;
	ld.local.u64 	%rd8367, [%rd7090];
	shr.u64 	%rd8368, %rd8363, %r1054;
	shl.b64 	%rd8369, %rd8363, %r1055;
	or.b64  	%rd8370, %rd8369, %rd8368;
	st.local.u64 	[%rd7090], %rd8370;
	ld.local.u64 	%rd8371, [%rd7096];
	shr.u64 	%rd8372, %rd8367, %r1057;
	shl.b64 	%rd8373, %rd8367, %r1058;
	or.b64  	%rd8374, %rd8373, %rd8372;
	st.local.u64 	[%rd7096], %rd8374;
	ld.local.u64 	%rd8375, [%rd27];
	shr.u64 	%rd8376, %rd8371, %r1060;
	shl.b64 	%rd8377, %rd8371, %r1061;
	or.b64  	%rd8378, %rd8377, %rd8376;
	st.local.u64 	[%rd27], %rd8378;
	ld.local.u64 	%rd8379, [%rd7106];
	shr.u64 	%rd8380, %rd8375, %r1064;
	shl.b64 	%rd8381, %rd8375, %r1065;
	or.b64  	%rd8382, %rd8381, %rd8380;
	st.local.u64 	[%rd7106], %rd8382;
	ld.local.u64 	%rd8383, [%rd7112];
	shr.u64 	%rd8384, %rd8379, %r1067;
	shl.b64 	%rd8385, %rd8379, %r1068;
	or.b64  	%rd8386, %rd8385, %rd8384;
	st.local.u64 	[%rd7112], %rd8386;
	ld.local.u64 	%rd8387, [%rd7118];
	shr.u64 	%rd8388, %rd8383, %r1071;
	shl.b64 	%rd8389, %rd8383, %r1072;
	or.b64  	%rd8390, %rd8389, %rd8388;
	st.local.u64 	[%rd7118], %rd8390;
	ld.local.u64 	%rd8391, [%rd7124];
	shr.u64 	%rd8392, %rd8387, %r1075;
	shl.b64 	%rd8393, %rd8387, %r1076;
	or.b64  	%rd8394, %rd8393, %rd8392;
	st.local.u64 	[%rd7124], %rd8394;
	ld.local.u64 	%rd8395, [%rd7130];
	shr.u64 	%rd8396, %rd8391, %r1078;
	shl.b64 	%rd8397, %rd8391, %r1079;
	or.b64  	%rd8398, %rd8397, %rd8396;
	st.local.u64 	[%rd7130], %rd8398;
	ld.local.u64 	%rd8399, [%rd7136];
	shr.u64 	%rd8400, %rd8395, %r1081;
	shl.b64 	%rd8401, %rd8395, %r1082;
	or.b64  	%rd8402, %rd8401, %rd8400;
	st.local.u64 	[%rd7136], %rd8402;
	ld.local.u64 	%rd8403, [%rd28];
	shr.u64 	%rd8404, %rd8399, %r1085;
	shl.b64 	%rd8405, %rd8399, %r1086;
	or.b64  	%rd8406, %rd8405, %rd8404;
	st.local.u64 	[%rd28], %rd8406;
	ld.local.u64 	%rd8407, [%rd7146];
	shr.u64 	%rd8408, %rd8403, %r1088;
	shl.b64 	%rd8409, %rd8403, %r1089;
	or.b64  	%rd8410, %rd8409, %rd8408;
	st.local.u64 	[%rd7146], %rd8410;
	ld.local.u64 	%rd8411, [%rd7152];
	shr.u64 	%rd8412, %rd8407, %r1091;
	shl.b64 	%rd8413, %rd8407, %r1092;
	or.b64  	%rd8414, %rd8413, %rd8412;
	st.local.u64 	[%rd7152], %rd8414;
	ld.local.u64 	%rd8415, [%rd7158];
	shr.u64 	%rd8416, %rd8411, %r1095;
	shl.b64 	%rd8417, %rd8411, %r1096;
	or.b64  	%rd8418, %rd8417, %rd8416;
	st.local.u64 	[%rd7158], %rd8418;
	shr.u64 	%rd8419, %rd8415, %r1098;
	shl.b64 	%rd8420, %rd8415, %r1099;
	or.b64  	%rd8421, %rd8420, %rd8419;
	st.local.u64 	[%rd29], %rd8421;
	ld.local.u64 	%rd8422, [%rd2];
	ld.local.u64 	%rd8423, [%rd2+8];
	ld.local.u64 	%rd8424, [%rd2+16];
	ld.local.u64 	%rd8425, [%rd2+24];
	ld.local.u64 	%rd8426, [%rd2+32];
	not.b64 	%rd8427, %rd8423;
	and.b64  	%rd8428, %rd8424, %rd8427;
	not.b64 	%rd8429, %rd8424;
	and.b64  	%rd8430, %rd8425, %rd8429;
	xor.b64  	%rd8431, %rd8430, %rd8423;
	not.b64 	%rd8432, %rd8425;
	and.b64  	%rd8433, %rd8426, %rd8432;
	xor.b64  	%rd8434, %rd8433, %rd8424;
	not.b64 	%rd8435, %rd8426;
	and.b64  	%rd8436, %rd8422, %rd8435;
	xor.b64  	%rd8437, %rd8436, %rd8425;
	not.b64 	%rd8438, %rd8422;
	and.b64  	%rd8439, %rd8423, %rd8438;
	xor.b64  	%rd8440, %rd8439, %rd8426;
	ld.local.u64 	%rd8441, [%rd2+40];
	ld.local.u64 	%rd8442, [%rd2+48];
	ld.local.u64 	%rd8443, [%rd2+56];
	ld.local.u64 	%rd8444, [%rd2+64];
	ld.local.u64 	%rd8445, [%rd2+72];
	not.b64 	%rd8446, %rd8442;
	and.b64  	%rd8447, %rd8443, %rd8446;
	xor.b64  	%rd8448, %rd8447, %rd8441;
	not.b64 	%rd8449, %rd8443;
	and.b64  	%rd8450, %rd8444, %rd8449;
	xor.b64  	%rd8451, %rd8450, %rd8442;
	not.b64 	%rd8452, %rd8444;
	and.b64  	%rd8453, %rd8445, %rd8452;
	xor.b64  	%rd8454, %rd8453, %rd8443;
	not.b64 	%rd8455, %rd8445;
	and.b64  	%rd8456, %rd8441, %rd8455;
	xor.b64  	%rd8457, %rd8456, %rd8444;
	not.b64 	%rd8458, %rd8441;
	and.b64  	%rd8459, %rd8442, %rd8458;
	xor.b64  	%rd8460, %rd8459, %rd8445;
	ld.local.u64 	%rd8461, [%rd2+80];
	ld.local.u64 	%rd8462, [%rd2+88];
	ld.local.u64 	%rd8463, [%rd2+96];
	ld.local.u64 	%rd8464, [%rd2+104];
	ld.local.u64 	%rd8465, [%rd2+112];
	not.b64 	%rd8466, %rd8462;
	and.b64  	%rd8467, %rd8463, %rd8466;
	xor.b64  	%rd8468, %rd8467, %rd8461;
	not.b64 	%rd8469, %rd8463;
	and.b64  	%rd8470, %rd8464, %rd8469;
	xor.b64  	%rd8471, %rd8470, %rd8462;
	not.b64 	%rd8472, %rd8464;
	and.b64  	%rd8473, %rd8465, %rd8472;
	xor.b64  	%rd8474, %rd8473, %rd8463;
	not.b64 	%rd8475, %rd8465;
	and.b64  	%rd8476, %rd8461, %rd8475;
	xor.b64  	%rd8477, %rd8476, %rd8464;
	not.b64 	%rd8478, %rd8461;
	and.b64  	%rd8479, %rd8462, %rd8478;
	xor.b64  	%rd8480, %rd8479, %rd8465;
	ld.local.u64 	%rd8481, [%rd2+120];
	ld.local.u64 	%rd8482, [%rd2+128];
	ld.local.u64 	%rd8483, [%rd2+136];
	ld.local.u64 	%rd8484, [%rd2+144];
	ld.local.u64 	%rd8485, [%rd2+152];
	not.b64 	%rd8486, %rd8482;
	and.b64  	%rd8487, %rd8483, %rd8486;
	xor.b64  	%rd8488, %rd8487, %rd8481;
	not.b64 	%rd8489, %rd8483;
	and.b64  	%rd8490, %rd8484, %rd8489;
	xor.b64  	%rd8491, %rd8490, %rd8482;
	not.b64 	%rd8492, %rd8484;
	and.b64  	%rd8493, %rd8485, %rd8492;
	xor.b64  	%rd8494, %rd8493, %rd8483;
	not.b64 	%rd8495, %rd8485;
	and.b64  	%rd8496, %rd8481, %rd8495;
	xor.b64  	%rd8497, %rd8496, %rd8484;
	not.b64 	%rd8498, %rd8481;
	and.b64  	%rd8499, %rd8482, %rd8498;
	xor.b64  	%rd8500, %rd8499, %rd8485;
	ld.local.u64 	%rd8501, [%rd2+160];
	ld.local.u64 	%rd8502, [%rd2+168];
	ld.local.u64 	%rd8503, [%rd2+176];
	ld.local.u64 	%rd8504, [%rd2+184];
	ld.local.u64 	%rd8505, [%rd2+192];
	not.b64 	%rd8506, %rd8502;
	and.b64  	%rd8507, %rd8503, %rd8506;
	xor.b64  	%rd8508, %rd8507, %rd8501;
	not.b64 	%rd8509, %rd8503;
	and.b64  	%rd8510, %rd8504, %rd8509;
	xor.b64  	%rd8511, %rd8510, %rd8502;
	not.b64 	%rd8512, %rd8504;
	and.b64  	%rd8513, %rd8505, %rd8512;
	xor.b64  	%rd8514, %rd8513, %rd8503;
	not.b64 	%rd8515, %rd8505;
	and.b64  	%rd8516, %rd8501, %rd8515;
	xor.b64  	%rd8517, %rd8516, %rd8504;
	not.b64 	%rd8518, %rd8501;
	and.b64  	%rd8519, %rd8502, %rd8518;
	xor.b64  	%rd8520, %rd8519, %rd8505;
	ld.const.u64 	%rd8521, [roundConstants+40];
	xor.b64  	%rd8522, %rd8428, %rd8521;
	xor.b64  	%rd8523, %rd8522, %rd8422;
	xor.b64  	%rd8524, %rd8448, %rd8468;
	xor.b64  	%rd8525, %rd8524, %rd8488;
	xor.b64  	%rd8526, %rd8525, %rd8508;
	xor.b64  	%rd8527, %rd8526, %rd8523;
	xor.b64  	%rd8528, %rd8451, %rd8431;
	xor.b64  	%rd8529, %rd8528, %rd8471;
	xor.b64  	%rd8530, %rd8529, %rd8491;
	xor.b64  	%rd8531, %rd8530, %rd8511;
	xor.b64  	%rd8532, %rd8454, %rd8434;
	xor.b64  	%rd8533, %rd8532, %rd8474;
	xor.b64  	%rd8534, %rd8533, %rd8494;
	xor.b64  	%rd8535, %rd8534, %rd8514;
	xor.b64  	%rd8536, %rd8457, %rd8437;
	xor.b64  	%rd8537, %rd8536, %rd8477;
	xor.b64  	%rd8538, %rd8537, %rd8497;
	xor.b64  	%rd8539, %rd8538, %rd8517;
	xor.b64  	%rd8540, %rd8460, %rd8440;
	xor.b64  	%rd8541, %rd8540, %rd8480;
	xor.b64  	%rd8542, %rd8541, %rd8500;
	xor.b64  	%rd8543, %rd8542, %rd8520;
	mov.b64 	{%r1200, %r1201}, %rd8531;
	shf.l.wrap.b32 	%r1202, %r1200, %r1201, 1;
	shf.l.wrap.b32 	%r1203, %r1201, %r1200, 1;
	mov.b64 	%rd8544, {%r1203, %r1202};
	xor.b64  	%rd8545, %rd8544, %rd8543;
	xor.b64  	%rd8546, %rd8523, %rd8545;
	st.local.u64 	[%rd2], %rd8546;
	xor.b64  	%rd8547, %rd8448, %rd8545;
	st.local.u64 	[%rd2+40], %rd8547;
	xor.b64  	%rd8548, %rd8468, %rd8545;
	st.local.u64 	[%rd2+80], %rd8548;
	xor.b64  	%rd8549, %rd8488, %rd8545;
	st.local.u64 	[%rd2+120], %rd8549;
	xor.b64  	%rd8550, %rd8508, %rd8545;
	st.local.u64 	[%rd2+160], %rd8550;
	mov.b64 	{%r1204, %r1205}, %rd8535;
	shf.l.wrap.b32 	%r1206, %r1204, %r1205, 1;
	shf.l.wrap.b32 	%r1207, %r1205, %r1204, 1;
	mov.b64 	%rd8551, {%r1207, %r1206};
	xor.b64  	%rd8552, %rd8551, %rd8527;
	xor.b64  	%rd8553, %rd8431, %rd8552;
	st.local.u64 	[%rd2+8], %rd8553;
	xor.b64  	%rd8554, %rd8451, %rd8552;
	st.local.u64 	[%rd2+48], %rd8554;
	xor.b64  	%rd8555, %rd8471, %rd8552;
	st.local.u64 	[%rd2+88], %rd8555;
	xor.b64  	%rd8556, %rd8491, %rd8552;
	st.local.u64 	[%rd2+128], %rd8556;
	xor.b64  	%rd8557, %rd8511, %rd8552;
	st.local.u64 	[%rd2+168], %rd8557;
	mov.b64 	{%r1208, %r1209}, %rd8539;
	shf.l.wrap.b32 	%r1210, %r1208, %r1209, 1;
	shf.l.wrap.b32 	%r1211, %r1209, %r1208, 1;
	mov.b64 	%rd8558, {%r1211, %r1210};
	xor.b64  	%rd8559, %rd8558, %rd8531;
	xor.b64  	%rd8560, %rd8434, %rd8559;
	st.local.u64 	[%rd2+16], %rd8560;
	xor.b64  	%rd8561, %rd8454, %rd8559;
	st.local.u64 	[%rd2+56], %rd8561;
	xor.b64  	%rd8562, %rd8474, %rd8559;
	st.local.u64 	[%rd2+96], %rd8562;
	xor.b64  	%rd8563, %rd8494, %rd8559;
	st.local.u64 	[%rd2+136], %rd8563;
	xor.b64  	%rd8564, %rd8514, %rd8559;
	st.local.u64 	[%rd2+176], %rd8564;
	mov.b64 	{%r1212, %r1213}, %rd8543;
	shf.l.wrap.b32 	%r1214, %r1212, %r1213, 1;
	shf.l.wrap.b32 	%r1215, %r1213, %r1212, 1;
	mov.b64 	%rd8565, {%r1215, %r1214};
	xor.b64  	%rd8566, %rd8565, %rd8535;
	xor.b64  	%rd8567, %rd8437, %rd8566;
	st.local.u64 	[%rd2+24], %rd8567;
	xor.b64  	%rd8568, %rd8457, %rd8566;
	st.local.u64 	[%rd2+64], %rd8568;
	xor.b64  	%rd8569, %rd8477, %rd8566;
	st.local.u64 	[%rd2+104], %rd8569;
	xor.b64  	%rd8570, %rd8497, %rd8566;
	st.local.u64 	[%rd2+144], %rd8570;
	xor.b64  	%rd8571, %rd8517, %rd8566;
	st.local.u64 	[%rd2+184], %rd8571;
	mov.b64 	{%r1216, %r1217}, %rd8527;
	shf.l.wrap.b32 	%r1218, %r1216, %r1217, 1;
	shf.l.wrap.b32 	%r1219, %r1217, %r1216, 1;
	mov.b64 	%rd8572, {%r1219, %r1218};
	xor.b64  	%rd8573, %rd8572, %rd8539;
	xor.b64  	%rd8574, %rd8440, %rd8573;
	st.local.u64 	[%rd2+32], %rd8574;
	xor.b64  	%rd8575, %rd8460, %rd8573;
	st.local.u64 	[%rd2+72], %rd8575;
	xor.b64  	%rd8576, %rd8480, %rd8573;
	st.local.u64 	[%rd2+112], %rd8576;
	xor.b64  	%rd8577, %rd8500, %rd8573;
	st.local.u64 	[%rd2+152], %rd8577;
	xor.b64  	%rd8578, %rd8520, %rd8573;
	st.local.u64 	[%rd2+192], %rd8578;
	ld.local.u64 	%rd8579, [%rd7034];
	shr.u64 	%rd8580, %rd8553, %r1021;
	shl.b64 	%rd8581, %rd8553, %r1022;
	or.b64  	%rd8582, %rd8581, %rd8580;
	st.local.u64 	[%rd7034], %rd8582;
	ld.local.u64 	%rd8583, [%rd7040];
	shl.b64 	%rd8584, %rd8579, %r1023;
	shr.u64 	%rd8585, %rd8579, %r1024;
	or.b64  	%rd8586, %rd8585, %rd8584;
	st.local.u64 	[%rd7040], %rd8586;
	ld.local.u64 	%rd8587, [%rd25];
	shr.u64 	%rd8588, %rd8583, %r1026;
	shl.b64 	%rd8589, %rd8583, %r1027;
	or.b64  	%rd8590, %rd8589, %rd8588;
	st.local.u64 	[%rd25], %rd8590;
	ld.local.u64 	%rd8591, [%rd7050];
	shr.u64 	%rd8592, %rd8587, %r1029;
	shl.b64 	%rd8593, %rd8587, %r1030;
	or.b64  	%rd8594, %rd8593, %rd8592;
	st.local.u64 	[%rd7050], %rd8594;
	ld.local.u64 	%rd8595, [%rd7056];
	shr.u64 	%rd8596, %rd8591, %r1033;
	shl.b64 	%rd8597, %rd8591, %r1034;
	or.b64  	%rd8598, %rd8597, %rd8596;
	st.local.u64 	[%rd7056], %rd8598;
	ld.local.u64 	%rd8599, [%rd26];
	shr.u64 	%rd8600, %rd8595, %r1036;
	shl.b64 	%rd8601, %rd8595, %r1037;
	or.b64  	%rd8602, %rd8601, %rd8600;
	st.local.u64 	[%rd26], %rd8602;
	ld.local.u64 	%rd8603, [%rd7066];
	shr.u64 	%rd8604, %rd8599, %r1039;
	shl.b64 	%rd8605, %rd8599, %r1040;
	or.b64  	%rd8606, %rd8605, %rd8604;
	st.local.u64 	[%rd7066], %rd8606;
	ld.local.u64 	%rd8607, [%rd7072];
	shr.u64 	%rd8608, %rd8603, %r1043;
	shl.b64 	%rd8609, %rd8603, %r1044;
	or.b64  	%rd8610, %rd8609, %rd8608;
	st.local.u64 	[%rd7072], %rd8610;
	ld.local.u64 	%rd8611, [%rd7078];
	shr.u64 	%rd8612, %rd8607, %r1047;
	shl.b64 	%rd8613, %rd8607, %r1048;
	or.b64  	%rd8614, %rd8613, %rd8612;
	st.local.u64 	[%rd7078], %rd8614;
	ld.local.u64 	%rd8615, [%rd7084];
	shr.u64 	%rd8616, %rd8611, %r1050;
	shl.b64 	%rd8617, %rd8611, %r1051;
	or.b64  	%rd8618, %rd8617, %rd8616;
	st.local.u64 	[%rd7084], %rd8618;
	ld.local.u64 	%rd8619, [%rd7090];
	shr.u64 	%rd8620, %rd8615, %r1054;
	shl.b64 	%rd8621, %rd8615, %r1055;
	or.b64  	%rd8622, %rd8621, %rd8620;
	st.local.u64 	[%rd7090], %rd8622;
	ld.local.u64 	%rd8623, [%rd7096];
	shr.u64 	%rd8624, %rd8619, %r1057;
	shl.b64 	%rd8625, %rd8619, %r1058;
	or.b64  	%rd8626, %rd8625, %rd8624;
	st.local.u64 	[%rd7096], %rd8626;
	ld.local.u64 	%rd8627, [%rd27];
	shr.u64 	%rd8628, %rd8623, %r1060;
	shl.b64 	%rd8629, %rd8623, %r1061;
	or.b64  	%rd8630, %rd8629, %rd8628;
	st.local.u64 	[%rd27], %rd8630;
	ld.local.u64 	%rd8631, [%rd7106];
	shr.u64 	%rd8632, %rd8627, %r1064;
	shl.b64 	%rd8633, %rd8627, %r1065;
	or.b64  	%rd8634, %rd8633, %rd8632;
	st.local.u64 	[%rd7106], %rd8634;
	ld.local.u64 	%rd8635, [%rd7112];
	shr.u64 	%rd8636, %rd8631, %r1067;
	shl.b64 	%rd8637, %rd8631, %r1068;
	or.b64  	%rd8638, %rd8637, %rd8636;
	st.local.u64 	[%rd7112], %rd8638;
	ld.local.u64 	%rd8639, [%rd7118];
	shr.u64 	%rd8640, %rd8635, %r1071;
	shl.b64 	%rd8641, %rd8635, %r1072;
	or.b64  	%rd8642, %rd8641, %rd8640;
	st.local.u64 	[%rd7118], %rd8642;
	ld.local.u64 	%rd8643, [%rd7124];
	shr.u64 	%rd8644, %rd8639, %r1075;
	shl.b64 	%rd8645, %rd8639, %r1076;
	or.b64  	%rd8646, %rd8645, %rd8644;
	st.local.u64 	[%rd7124], %rd8646;
	ld.local.u64 	%rd8647, [%rd7130];
	shr.u64 	%rd8648, %rd8643, %r1078;
	shl.b64 	%rd8649, %rd8643, %r1079;
	or.b64  	%rd8650, %rd8649, %rd8648;
	st.local.u64 	[%rd7130], %rd8650;
	ld.local.u64 	%rd8651, [%rd7136];
	shr.u64 	%rd8652, %rd8647, %r1081;
	shl.b64 	%rd8653, %rd8647, %r1082;
	or.b64  	%rd8654, %rd8653, %rd8652;
	st.local.u64 	[%rd7136], %rd8654;
	ld.local.u64 	%rd8655, [%rd28];
	shr.u64 	%rd8656, %rd8651, %r1085;
	shl.b64 	%rd8657, %rd8651, %r1086;
	or.b64  	%rd8658, %rd8657, %rd8656;
	st.local.u64 	[%rd28], %rd8658;
	ld.local.u64 	%rd8659, [%rd7146];
	shr.u64 	%rd8660, %rd8655, %r1088;
	shl.b64 	%rd8661, %rd8655, %r1089;
	or.b64  	%rd8662, %rd8661, %rd8660;
	st.local.u64 	[%rd7146], %rd8662;
	ld.local.u64 	%rd8663, [%rd7152];
	shr.u64 	%rd8664, %rd8659, %r1091;
	shl.b64 	%rd8665, %rd8659, %r1092;
	or.b64  	%rd8666, %rd8665, %rd8664;
	st.local.u64 	[%rd7152], %rd8666;
	ld.local.u64 	%rd8667, [%rd7158];
	shr.u64 	%rd8668, %rd8663, %r1095;
	shl.b64 	%rd8669, %rd8663, %r1096;
	or.b64  	%rd8670, %rd8669, %rd8668;
	st.local.u64 	[%rd7158], %rd8670;
	shr.u64 	%rd8671, %rd8667, %r1098;
	shl.b64 	%rd8672, %rd8667, %r1099;
	or.b64  	%rd8673, %rd8672, %rd8671;
	st.local.u64 	[%rd29], %rd8673;
	ld.local.u64 	%rd8674, [%rd2];
	ld.local.u64 	%rd8675, [%rd2+8];
	ld.local.u64 	%rd8676, [%rd2+16];
	ld.local.u64 	%rd8677, [%rd2+24];
	ld.local.u64 	%rd8678, [%rd2+32];
	not.b64 	%rd8679, %rd8675;
	and.b64  	%rd8680, %rd8676, %rd8679;
	not.b64 	%rd8681, %rd8676;
	and.b64  	%rd8682, %rd8677, %rd8681;
	xor.b64  	%rd8683, %rd8682, %rd8675;
	not.b64 	%rd8684, %rd8677;
	and.b64  	%rd8685, %rd8678, %rd8684;
	xor.b64  	%rd8686, %rd8685, %rd8676;
	not.b64 	%rd8687, %rd8678;
	and.b64  	%rd8688, %rd8674, %rd8687;
	xor.b64  	%rd8689, %rd8688, %rd8677;
	not.b64 	%rd8690, %rd8674;
	and.b64  	%rd8691, %rd8675, %rd8690;
	xor.b64  	%rd8692, %rd8691, %rd8678;
	ld.local.u64 	%rd8693, [%rd2+40];
	ld.local.u64 	%rd8694, [%rd2+48];
	ld.local.u64 	%rd8695, [%rd2+56];
	ld.local.u64 	%rd8696, [%rd2+64];
	ld.local.u64 	%rd8697, [%rd2+72];
	not.b64 	%rd8698, %rd8694;
	and.b64  	%rd8699, %rd8695, %rd8698;
	xor.b64  	%rd8700, %rd8699, %rd8693;
	not.b64 	%rd8701, %rd8695;
	and.b64  	%rd8702, %rd8696, %rd8701;
	xor.b64  	%rd8703, %rd8702, %rd8694;
	not.b64 	%rd8704, %rd8696;
	and.b64  	%rd8705, %rd8697, %rd8704;
	xor.b64  	%rd8706, %rd8705, %rd8695;
	not.b64 	%rd8707, %rd8697;
	and.b64  	%rd8708, %rd8693, %rd8707;
	xor.b64  	%rd8709, %rd8708, %rd8696;
	not.b64 	%rd8710, %rd8693;
	and.b64  	%rd8711, %rd8694, %rd8710;
	xor.b64  	%rd8712, %rd8711, %rd8697;
	ld.local.u64 	%rd8713, [%rd2+80];
	ld.local.u64 	%rd8714, [%rd2+88];
	ld.local.u64 	%rd8715, [%rd2+96];
	ld.local.u64 	%rd8716, [%rd2+104];
	ld.local.u64 	%rd8717, [%rd2+112];
	not.b64 	%rd8718, %rd8714;
	and.b64  	%rd8719, %rd8715, %rd8718;
	xor.b64  	%rd8720, %rd8719, %rd8713;
	not.b64 	%rd8721, %rd8715;
	and.b64  	%rd8722, %rd8716, %rd8721;
	xor.b64  	%rd8723, %rd8722, %rd8714;
	not.b64 	%rd8724, %rd8716;
	and.b64  	%rd8725, %rd8717, %rd8724;
	xor.b64  	%rd8726, %rd8725, %rd8715;
	not.b64 	%rd8727, %rd8717;
	and.b64  	%rd8728, %rd8713, %rd8727;
	xor.b64  	%rd8729, %rd8728, %rd8716;
	not.b64 	%rd8730, %rd8713;
	and.b64  	%rd8731, %rd8714, %rd8730;
	xor.b64  	%rd8732, %rd8731, %rd8717;
	ld.local.u64 	%rd8733, [%rd2+120];
	ld.local.u64 	%rd8734, [%rd2+128];
	ld.local.u64 	%rd8735, [%rd2+136];
	ld.local.u64 	%rd8736, [%rd2+144];
	ld.local.u64 	%rd8737, [%rd2+152];
	not.b64 	%rd8738, %rd8734;
	and.b64  	%rd8739, %rd8735, %rd8738;
	xor.b64  	%rd8740, %rd8739, %rd8733;
	not.b64 	%rd8741, %rd8735;
	and.b64  	%rd8742, %rd8736, %rd8741;
	xor.b64  	%rd8743, %rd8742, %rd8734;
	not.b64 	%rd8744, %rd8736;
	and.b64  	%rd8745, %rd8737, %rd8744;
	xor.b64  	%rd8746, %rd8745, %rd8735;
	not.b64 	%rd8747, %rd8737;
	and.b64  	%rd8748, %rd8733, %rd8747;
	xor.b64  	%rd8749, %rd8748, %rd8736;
	not.b64 	%rd8750, %rd8733;
	and.b64  	%rd8751, %rd8734, %rd8750;
	xor.b64  	%rd8752, %rd8751, %rd8737;
	ld.local.u64 	%rd8753, [%rd2+160];
	ld.local.u64 	%rd8754, [%rd2+168];
	ld.local.u64 	%rd8755, [%rd2+176];
	ld.local.u64 	%rd8756, [%rd2+184];
	ld.local.u64 	%rd8757, [%rd2+192];
	not.b64 	%rd8758, %rd8754;
	and.b64  	%rd8759, %rd8755, %rd8758;
	xor.b64  	%rd8760, %rd8759, %rd8753;
	not.b64 	%rd8761, %rd8755;
	and.b64  	%rd8762, %rd8756, %rd8761;
	xor.b64  	%rd8763, %rd8762, %rd8754;
	not.b64 	%rd8764, %rd8756;
	and.b64  	%rd8765, %rd8757, %rd8764;
	xor.b64  	%rd8766, %rd8765, %rd8755;
	not.b64 	%rd8767, %rd8757;
	and.b64  	%rd8768, %rd8753, %rd8767;
	xor.b64  	%rd8769, %rd8768, %rd8756;
	not.b64 	%rd8770, %rd8753;
	and.b64  	%rd8771, %rd8754, %rd8770;
	xor.b64  	%rd8772, %rd8771, %rd8757;
	xor.b64  	%rd8773, %rd8680, %rd13033;
	xor.b64  	%rd8774, %rd8773, %rd8674;
	xor.b64  	%rd8775, %rd8700, %rd8720;
	xor.b64  	%rd8776, %rd8775, %rd8740;
	xor.b64  	%rd8777, %rd8776, %rd8760;
	xor.b64  	%rd8778, %rd8777, %rd8774;
	xor.b64  	%rd8779, %rd8703, %rd8683;
	xor.b64  	%rd8780, %rd8779, %rd8723;
	xor.b64  	%rd8781, %rd8780, %rd8743;
	xor.b64  	%rd8782, %rd8781, %rd8763;
	xor.b64  	%rd8783, %rd8706, %rd8686;
	xor.b64  	%rd8784, %rd8783, %rd8726;
	xor.b64  	%rd8785, %rd8784, %rd8746;
	xor.b64  	%rd8786, %rd8785, %rd8766;
	xor.b64  	%rd8787, %rd8709, %rd8689;
	xor.b64  	%rd8788, %rd8787, %rd8729;
	xor.b64  	%rd8789, %rd8788, %rd8749;
	xor.b64  	%rd8790, %rd8789, %rd8769;
	xor.b64  	%rd8791, %rd8712, %rd8692;
	xor.b64  	%rd8792, %rd8791, %rd8732;
	xor.b64  	%rd8793, %rd8792, %rd8752;
	xor.b64  	%rd8794, %rd8793, %rd8772;
	mov.b64 	{%r1220, %r1221}, %rd8782;
	shf.l.wrap.b32 	%r1222, %r1220, %r1221, 1;
	shf.l.wrap.b32 	%r1223, %r1221, %r1220, 1;
	mov.b64 	%rd8795, {%r1223, %r1222};
	xor.b64  	%rd8796, %rd8795, %rd8794;
	xor.b64  	%rd8797, %rd8774, %rd8796;
	st.local.u64 	[%rd2], %rd8797;
	xor.b64  	%rd8798, %rd8700, %rd8796;
	st.local.u64 	[%rd2+40], %rd8798;
	xor.b64  	%rd8799, %rd8720, %rd8796;
	st.local.u64 	[%rd2+80], %rd8799;
	xor.b64  	%rd8800, %rd8740, %rd8796;
	st.local.u64 	[%rd2+120], %rd8800;
	xor.b64  	%rd8801, %rd8760, %rd8796;
	st.local.u64 	[%rd2+160], %rd8801;
	mov.b64 	{%r1224, %r1225}, %rd8786;
	shf.l.wrap.b32 	%r1226, %r1224, %r1225, 1;
	shf.l.wrap.b32 	%r1227, %r1225, %r1224, 1;
	mov.b64 	%rd8802, {%r1227, %r1226};
	xor.b64  	%rd8803, %rd8802, %rd8778;
	xor.b64  	%rd8804, %rd8683, %rd8803;
	st.local.u64 	[%rd2+8], %rd8804;
	xor.b64  	%rd8805, %rd8703, %rd8803;
	st.local.u64 	[%rd2+48], %rd8805;
	xor.b64  	%rd8806, %rd8723, %rd8803;
	st.local.u64 	[%rd2+88], %rd8806;
	xor.b64  	%rd8807, %rd8743, %rd8803;
	st.local.u64 	[%rd2+128], %rd8807;
	xor.b64  	%rd8808, %rd8763, %rd8803;
	st.local.u64 	[%rd2+168], %rd8808;
	mov.b64 	{%r1228, %r1229}, %rd8790;
	shf.l.wrap.b32 	%r1230, %r1228, %r1229, 1;
	shf.l.wrap.b32 	%r1231, %r1229, %r1228, 1;
	mov.b64 	%rd8809, {%r1231, %r1230};
	xor.b64  	%rd8810, %rd8809, %rd8782;
	xor.b64  	%rd8811, %rd8686, %rd8810;
	st.local.u64 	[%rd2+16], %rd8811;
	xor.b64  	%rd8812, %rd8706, %rd8810;
	st.local.u64 	[%rd2+56], %rd8812;
	xor.b64  	%rd8813, %rd8726, %rd8810;
	st.local.u64 	[%rd2+96], %rd8813;
	xor.b64  	%rd8814, %rd8746, %rd8810;
	st.local.u64 	[%rd2+136], %rd8814;
	xor.b64  	%rd8815, %rd8766, %rd8810;
	st.local.u64 	[%rd2+176], %rd8815;
	mov.b64 	{%r1232, %r1233}, %rd8794;
	shf.l.wrap.b32 	%r1234, %r1232, %r1233, 1;
	shf.l.wrap.b32 	%r1235, %r1233, %r1232, 1;
	mov.b64 	%rd8816, {%r1235, %r1234};
	xor.b64  	%rd8817, %rd8816, %rd8786;
	xor.b64  	%rd8818, %rd8689, %rd8817;
	st.local.u64 	[%rd2+24], %rd8818;
	xor.b64  	%rd8819, %rd8709, %rd8817;
	st.local.u64 	[%rd2+64], %rd8819;
	xor.b64  	%rd8820, %rd8729, %rd8817;
	st.local.u64 	[%rd2+104], %rd8820;
	xor.b64  	%rd8821, %rd8749, %rd8817;
	st.local.u64 	[%rd2+144], %rd8821;
	xor.b64  	%rd8822, %rd8769, %rd8817;
	st.local.u64 	[%rd2+184], %rd8822;
	mov.b64 	{%r1236, %r1237}, %rd8778;
	shf.l.wrap.b32 	%r1238, %r1236, %r1237, 1;
	shf.l.wrap.b32 	%r1239, %r1237, %r1236, 1;
	mov.b64 	%rd8823, {%r1239, %r1238};
	xor.b64  	%rd8824, %rd8823, %rd8790;
	xor.b64  	%rd8825, %rd8692, %rd8824;
	st.local.u64 	[%rd2+32], %rd8825;
	xor.b64  	%rd8826, %rd8712, %rd8824;
	st.local.u64 	[%rd2+72], %rd8826;
	xor.b64  	%rd8827, %rd8732, %rd8824;
	st.local.u64 	[%rd2+112], %rd8827;
	xor.b64  	%rd8828, %rd8752, %rd8824;
	st.local.u64 	[%rd2+152], %rd8828;
	xor.b64  	%rd8829, %rd8772, %rd8824;
	st.local.u64 	[%rd2+192], %rd8829;
	ld.local.u64 	%rd8830, [%rd7034];
	shr.u64 	%rd8831, %rd8804, %r1021;
	shl.b64 	%rd8832, %rd8804, %r1022;
	or.b64  	%rd8833, %rd8832, %rd8831;
	st.local.u64 	[%rd7034], %rd8833;
	ld.local.u64 	%rd8834, [%rd7040];
	shl.b64 	%rd8835, %rd8830, %r1023;
	shr.u64 	%rd8836, %rd8830, %r1024;
	or.b64  	%rd8837, %rd8836, %rd8835;
	st.local.u64 	[%rd7040], %rd8837;
	ld.local.u64 	%rd8838, [%rd25];
	shr.u64 	%rd8839, %rd8834, %r1026;
	shl.b64 	%rd8840, %rd8834, %r1027;
	or.b64  	%rd8841, %rd8840, %rd8839;
	st.local.u64 	[%rd25], %rd8841;
	ld.local.u64 	%rd8842, [%rd7050];
	shr.u64 	%rd8843, %rd8838, %r1029;
	shl.b64 	%rd8844, %rd8838, %r1030;
	or.b64  	%rd8845, %rd8844, %rd8843;
	st.local.u64 	[%rd7050], %rd8845;
	ld.local.u64 	%rd8846, [%rd7056];
	shr.u64 	%rd8847, %rd8842, %r1033;
	shl.b64 	%rd8848, %rd8842, %r1034;
	or.b64  	%rd8849, %rd8848, %rd8847;
	st.local.u64 	[%rd7056], %rd8849;
	ld.local.u64 	%rd8850, [%rd26];
	shr.u64 	%rd8851, %rd8846, %r1036;
	shl.b64 	%rd8852, %rd8846, %r1037;
	or.b64  	%rd8853, %rd8852, %rd8851;
	st.local.u64 	[%rd26], %rd8853;
	ld.local.u64 	%rd8854, [%rd7066];
	shr.u64 	%rd8855, %rd8850, %r1039;
	shl.b64 	%rd8856, %rd8850, %r1040;
	or.b64  	%rd8857, %rd8856, %rd8855;
	st.local.u64 	[%rd7066], %rd8857;
	ld.local.u64 	%rd8858, [%rd7072];
	shr.u64 	%rd8859, %rd8854, %r1043;
	shl.b64 	%rd8860, %rd8854, %r1044;
	or.b64  	%rd8861, %rd8860, %rd8859;
	st.local.u64 	[%rd7072], %rd8861;
	ld.local.u64 	%rd8862, [%rd7078];
	shr.u64 	%rd8863, %rd8858, %r1047;
	shl.b64 	%rd8864, %rd8858, %r1048;
	or.b64  	%rd8865, %rd8864, %rd8863;
	st.local.u64 	[%rd7078], %rd8865;
	ld.local.u64 	%rd8866, [%rd7084];
	shr.u64 	%rd8867, %rd8862, %r1050;
	shl.b64 	%rd8868, %rd8862, %r1051;
	or.b64  	%rd8869, %rd8868, %rd8867;
	st.local.u64 	[%rd7084], %rd8869;
	ld.local.u64 	%rd8870, [%rd7090];
	shr.u64 	%rd8871, %rd8866, %r1054;
	shl.b64 	%rd8872, %rd8866, %r1055;
	or.b64  	%rd8873, %rd8872, %rd8871;
	st.local.u64 	[%rd7090], %rd8873;
	ld.local.u64 	%rd8874, [%rd7096];
	shr.u64 	%rd8875, %rd8870, %r1057;
	shl.b64 	%rd8876, %rd8870, %r1058;
	or.b64  	%rd8877, %rd8876, %rd8875;
	st.local.u64 	[%rd7096], %rd8877;
	ld.local.u64 	%rd8878, [%rd27];
	shr.u64 	%rd8879, %rd8874, %r1060;
	shl.b64 	%rd8880, %rd8874, %r1061;
	or.b64  	%rd8881, %rd8880, %rd8879;
	st.local.u64 	[%rd27], %rd8881;
	ld.local.u64 	%rd8882, [%rd7106];
	shr.u64 	%rd8883, %rd8878, %r1064;
	shl.b64 	%rd8884, %rd8878, %r1065;
	or.b64  	%rd8885, %rd8884, %rd8883;
	st.local.u64 	[%rd7106], %rd8885;
	ld.local.u64 	%rd8886, [%rd7112];
	shr.u64 	%rd8887, %rd8882, %r1067;
	shl.b64 	%rd8888, %rd8882, %r1068;
	or.b64  	%rd8889, %rd8888, %rd8887;
	st.local.u64 	[%rd7112], %rd8889;
	ld.local.u64 	%rd8890, [%rd7118];
	shr.u64 	%rd8891, %rd8886, %r1071;
	shl.b64 	%rd8892, %rd8886, %r1072;
	or.b64  	%rd8893, %rd8892, %rd8891;
	st.local.u64 	[%rd7118], %rd8893;
	ld.local.u64 	%rd8894, [%rd7124];
	shr.u64 	%rd8895, %rd8890, %r1075;
	shl.b64 	%rd8896, %rd8890, %r1076;
	or.b64  	%rd8897, %rd8896, %rd8895;
	st.local.u64 	[%rd7124], %rd8897;
	ld.local.u64 	%rd8898, [%rd7130];
	shr.u64 	%rd8899, %rd8894, %r1078;
	shl.b64 	%rd8900, %rd8894, %r1079;
	or.b64  	%rd8901, %rd8900, %rd8899;
	st.local.u64 	[%rd7130], %rd8901;
	ld.local.u64 	%rd8902, [%rd7136];
	shr.u64 	%rd8903, %rd8898, %r1081;
	shl.b64 	%rd8904, %rd8898, %r1082;
	or.b64  	%rd8905, %rd8904, %rd8903;
	st.local.u64 	[%rd7136], %rd8905;
	ld.local.u64 	%rd8906, [%rd28];
	shr.u64 	%rd8907, %rd8902, %r1085;
	shl.b64 	%rd8908, %rd8902, %r1086;
	or.b64  	%rd8909, %rd8908, %rd8907;
	st.local.u64 	[%rd28], %rd8909;
	ld.local.u64 	%rd8910, [%rd7146];
	shr.u64 	%rd8911, %rd8906, %r1088;
	shl.b64 	%rd8912, %rd8906, %r1089;
	or.b64  	%rd8913, %rd8912, %rd8911;
	st.local.u64 	[%rd7146], %rd8913;
	ld.local.u64 	%rd8914, [%rd7152];
	shr.u64 	%rd8915, %rd8910, %r1091;
	shl.b64 	%rd8916, %rd8910, %r1092;
	or.b64  	%rd8917, %rd8916, %rd8915;
	st.local.u64 	[%rd7152], %rd8917;
	ld.local.u64 	%rd8918, [%rd7158];
	shr.u64 	%rd8919, %rd8914, %r1095;
	shl.b64 	%rd8920, %rd8914, %r1096;
	or.b64  	%rd8921, %rd8920, %rd8919;
	st.local.u64 	[%rd7158], %rd8921;
	shr.u64 	%rd8922, %rd8918, %r1098;
	shl.b64 	%rd8923, %rd8918, %r1099;
	or.b64  	%rd8924, %rd8923, %rd8922;
	st.local.u64 	[%rd29], %rd8924;
	ld.local.u64 	%rd8925, [%rd2];
	ld.local.u64 	%rd8926, [%rd2+8];
	ld.local.u64 	%rd8927, [%rd2+16];
	ld.local.u64 	%rd8928, [%rd2+24];
	ld.local.u64 	%rd8929, [%rd2+32];
	not.b64 	%rd8930, %rd8926;
	and.b64  	%rd8931, %rd8927, %rd8930;
	not.b64 	%rd8932, %rd8927;
	and.b64  	%rd8933, %rd8928, %rd8932;
	xor.b64  	%rd8934, %rd8933, %rd8926;
	not.b64 	%rd8935, %rd8928;
	and.b64  	%rd8936, %rd8929, %rd8935;
	xor.b64  	%rd8937, %rd8936, %rd8927;
	not.b64 	%rd8938, %rd8929;
	and.b64  	%rd8939, %rd8925, %rd8938;
	xor.b64  	%rd8940, %rd8939, %rd8928;
	not.b64 	%rd8941, %rd8925;
	and.b64  	%rd8942, %rd8926, %rd8941;
	xor.b64  	%rd8943, %rd8942, %rd8929;
	ld.local.u64 	%rd8944, [%rd2+40];
	ld.local.u64 	%rd8945, [%rd2+48];
	ld.local.u64 	%rd8946, [%rd2+56];
	ld.local.u64 	%rd8947, [%rd2+64];
	ld.local.u64 	%rd8948, [%rd2+72];
	not.b64 	%rd8949, %rd8945;
	and.b64  	%rd8950, %rd8946, %rd8949;
	xor.b64  	%rd8951, %rd8950, %rd8944;
	not.b64 	%rd8952, %rd8946;
	and.b64  	%rd8953, %rd8947, %rd8952;
	xor.b64  	%rd8954, %rd8953, %rd8945;
	not.b64 	%rd8955, %rd8947;
	and.b64  	%rd8956, %rd8948, %rd8955;
	xor.b64  	%rd8957, %rd8956, %rd8946;
	not.b64 	%rd8958, %rd8948;
	and.b64  	%rd8959, %rd8944, %rd8958;
	xor.b64  	%rd8960, %rd8959, %rd8947;
	not.b64 	%rd8961, %rd8944;
	and.b64  	%rd8962, %rd8945, %rd8961;
	xor.b64  	%rd8963, %rd8962, %rd8948;
	ld.local.u64 	%rd8964, [%rd2+80];
	ld.local.u64 	%rd8965, [%rd2+88];
	ld.local.u64 	%rd8966, [%rd2+96];
	ld.local.u64 	%rd8967, [%rd2+104];
	ld.local.u64 	%rd8968, [%rd2+112];
	not.b64 	%rd8969, %rd8965;
	and.b64  	%rd8970, %rd8966, %rd8969;
	xor.b64  	%rd8971, %rd8970, %rd8964;
	not.b64 	%rd8972, %rd8966;
	and.b64  	%rd8973, %rd8967, %rd8972;
	xor.b64  	%rd8974, %rd8973, %rd8965;
	not.b64 	%rd8975, %rd8967;
	and.b64  	%rd8976, %rd8968, %rd8975;
	xor.b64  	%rd8977, %rd8976, %rd8966;
	not.b64 	%rd8978, %rd8968;
	and.b64  	%rd8979, %rd8964, %rd8978;
	xor.b64  	%rd8980, %rd8979, %rd8967;
	not.b64 	%rd8981, %rd8964;
	and.b64  	%rd8982, %rd8965, %rd8981;
	xor.b64  	%rd8983, %rd8982, %rd8968;
	ld.local.u64 	%rd8984, [%rd2+120];
	ld.local.u64 	%rd8985, [%rd2+128];
	ld.local.u64 	%rd8986, [%rd2+136];
	ld.local.u64 	%rd8987, [%rd2+144];
	ld.local.u64 	%rd8988, [%rd2+152];
	not.b64 	%rd8989, %rd8985;
	and.b64  	%rd8990, %rd8986, %rd8989;
	xor.b64  	%rd8991, %rd8990, %rd8984;
	not.b64 	%rd8992, %rd8986;
	and.b64  	%rd8993, %rd8987, %rd8992;
	xor.b64  	%rd8994, %rd8993, %rd8985;
	not.b64 	%rd8995, %rd8987;
	and.b64  	%rd8996, %rd8988, %rd8995;
	xor.b64  	%rd8997, %rd8996, %rd8986;
	not.b64 	%rd8998, %rd8988;
	and.b64  	%rd8999, %rd8984, %rd8998;
	xor.b64  	%rd9000, %rd8999, %rd8987;
	not.b64 	%rd9001, %rd8984;
	and.b64  	%rd9002, %rd8985, %rd9001;
	xor.b64  	%rd9003, %rd9002, %rd8988;
	ld.local.u64 	%rd9004, [%rd2+160];
	ld.local.u64 	%rd9005, [%rd2+168];
	ld.local.u64 	%rd9006, [%rd2+176];
	ld.local.u64 	%rd9007, [%rd2+184];
	ld.local.u64 	%rd9008, [%rd2+192];
	not.b64 	%rd9009, %rd9005;
	and.b64  	%rd9010, %rd9006, %rd9009;
	xor.b64  	%rd9011, %rd9010, %rd9004;
	not.b64 	%rd9012, %rd9006;
	and.b64  	%rd9013, %rd9007, %rd9012;
	xor.b64  	%rd9014, %rd9013, %rd9005;
	not.b64 	%rd9015, %rd9007;
	and.b64  	%rd9016, %rd9008, %rd9015;
	xor.b64  	%rd9017, %rd9016, %rd9006;
	not.b64 	%rd9018, %rd9008;
	and.b64  	%rd9019, %rd9004, %rd9018;
	xor.b64  	%rd9020, %rd9019, %rd9007;
	not.b64 	%rd9021, %rd9004;
	and.b64  	%rd9022, %rd9005, %rd9021;
	xor.b64  	%rd9023, %rd9022, %rd9008;
	xor.b64  	%rd9024, %rd8931, %rd13028;
	xor.b64  	%rd9025, %rd9024, %rd8925;
	xor.b64  	%rd9026, %rd8951, %rd8971;
	xor.b64  	%rd9027, %rd9026, %rd8991;
	xor.b64  	%rd9028, %rd9027, %rd9011;
	xor.b64  	%rd9029, %rd9028, %rd9025;
	xor.b64  	%rd9030, %rd8954, %rd8934;
	xor.b64  	%rd9031, %rd9030, %rd8974;
	xor.b64  	%rd9032, %rd9031, %rd8994;
	xor.b64  	%rd9033, %rd9032, %rd9014;
	xor.b64  	%rd9034, %rd8957, %rd8937;
	xor.b64  	%rd9035, %rd9034, %rd8977;
	xor.b64  	%rd9036, %rd9035, %rd8997;
	xor.b64  	%rd9037, %rd9036, %rd9017;
	xor.b64  	%rd9038, %rd8960, %rd8940;
	xor.b64  	%rd9039, %rd9038, %rd8980;
	xor.b64  	%rd9040, %rd9039, %rd9000;
	xor.b64  	%rd9041, %rd9040, %rd9020;
	xor.b64  	%rd9042, %rd8963, %rd8943;
	xor.b64  	%rd9043, %rd9042, %rd8983;
	xor.b64  	%rd9044, %rd9043, %rd9003;
	xor.b64  	%rd9045, %rd9044, %rd9023;
	mov.b64 	{%r1240, %r1241}, %rd9033;
	shf.l.wrap.b32 	%r1242, %r1240, %r1241, 1;
	shf.l.wrap.b32 	%r1243, %r1241, %r1240, 1;
	mov.b64 	%rd9046, {%r1243, %r1242};
	xor.b64  	%rd9047, %rd9046, %rd9045;
	xor.b64  	%rd9048, %rd9025, %rd9047;
	st.local.u64 	[%rd2], %rd9048;
	xor.b64  	%rd9049, %rd8951, %rd9047;
	st.local.u64 	[%rd2+40], %rd9049;
	xor.b64  	%rd9050, %rd8971, %rd9047;
	st.local.u64 	[%rd2+80], %rd9050;
	xor.b64  	%rd9051, %rd8991, %rd9047;
	st.local.u64 	[%rd2+120], %rd9051;
	xor.b64  	%rd9052, %rd9011, %rd9047;
	st.local.u64 	[%rd2+160], %rd9052;
	mov.b64 	{%r1244, %r1245}, %rd9037;
	shf.l.wrap.b32 	%r1246, %r1244, %r1245, 1;
	shf.l.wrap.b32 	%r1247, %r1245, %r1244, 1;
	mov.b64 	%rd9053, {%r1247, %r1246};
	xor.b64  	%rd9054, %rd9053, %rd9029;
	xor.b64  	%rd9055, %rd8934, %rd9054;
	st.local.u64 	[%rd2+8], %rd9055;
	xor.b64  	%rd9056, %rd8954, %rd9054;
	st.local.u64 	[%rd2+48], %rd9056;
	xor.b64  	%rd9057, %rd8974, %rd9054;
	st.local.u64 	[%rd2+88], %rd9057;
	xor.b64  	%rd9058, %rd8994, %rd9054;
	st.local.u64 	[%rd2+128], %rd9058;
	xor.b64  	%rd9059, %rd9014, %rd9054;
	st.local.u64 	[%rd2+168], %rd9059;
	mov.b64 	{%r1248, %r1249}, %rd9041;
	shf.l.wrap.b32 	%r1250, %r1248, %r1249, 1;
	shf.l.wrap.b32 	%r1251, %r1249, %r1248, 1;
	mov.b64 	%rd9060, {%r1251, %r1250};
	xor.b64  	%rd9061, %rd9060, %rd9033;
	xor.b64  	%rd9062, %rd8937, %rd9061;
	st.local.u64 	[%rd2+16], %rd9062;
	xor.b64  	%rd9063, %rd8957, %rd9061;
	st.local.u64 	[%rd2+56], %rd9063;
	xor.b64  	%rd9064, %rd8977, %rd9061;
	st.local.u64 	[%rd2+96], %rd9064;
	xor.b64  	%rd9065, %rd8997, %rd9061;
	st.local.u64 	[%rd2+136], %rd9065;
	xor.b64  	%rd9066, %rd9017, %rd9061;
	st.local.u64 	[%rd2+176], %rd9066;
	mov.b64 	{%r1252, %r1253}, %rd9045;
	shf.l.wrap.b32 	%r1254, %r1252, %r1253, 1;
	shf.l.wrap.b32 	%r1255, %r1253, %r1252, 1;
	mov.b64 	%rd9067, {%r1255, %r1254};
	xor.b64  	%rd9068, %rd9067, %rd9037;
	xor.b64  	%rd9069, %rd8940, %rd9068;
	st.local.u64 	[%rd2+24], %rd9069;
	xor.b64  	%rd9070, %rd8960, %rd9068;
	st.local.u64 	[%rd2+64], %rd9070;
	xor.b64  	%rd9071, %rd8980, %rd9068;
	st.local.u64 	[%rd2+104], %rd9071;
	xor.b64  	%rd9072, %rd9000, %rd9068;
	st.local.u64 	[%rd2+144], %rd9072;
	xor.b64  	%rd9073, %rd9020, %rd9068;
	st.local.u64 	[%rd2+184], %rd9073;
	mov.b64 	{%r1256, %r1257}, %rd9029;
	shf.l.wrap.b32 	%r1258, %r1256, %r1257, 1;
	shf.l.wrap.b32 	%r1259, %r1257, %r1256, 1;
	mov.b64 	%rd9074, {%r1259, %r1258};
	xor.b64  	%rd9075, %rd9074, %rd9041;
	xor.b64  	%rd9076, %rd8943, %rd9075;
	st.local.u64 	[%rd2+32], %rd9076;
	xor.b64  	%rd9077, %rd8963, %rd9075;
	st.local.u64 	[%rd2+72], %rd9077;
	xor.b64  	%rd9078, %rd8983, %rd9075;
	st.local.u64 	[%rd2+112], %rd9078;
	xor.b64  	%rd9079, %rd9003, %rd9075;
	st.local.u64 	[%rd2+152], %rd9079;
	xor.b64  	%rd9080, %rd9023, %rd9075;
	st.local.u64 	[%rd2+192], %rd9080;
	ld.local.u64 	%rd9081, [%rd7034];
	shr.u64 	%rd9082, %rd9055, %r1021;
	shl.b64 	%rd9083, %rd9055, %r1022;
	or.b64  	%rd9084, %rd9083, %rd9082;
	st.local.u64 	[%rd7034], %rd9084;
	ld.local.u64 	%rd9085, [%rd7040];
	shl.b64 	%rd9086, %rd9081, %r1023;
	shr.u64 	%rd9087, %rd9081, %r1024;
	or.b64  	%rd9088, %rd9087, %rd9086;
	st.local.u64 	[%rd7040], %rd9088;
	ld.local.u64 	%rd9089, [%rd25];
	shr.u64 	%rd9090, %rd9085, %r1026;
	shl.b64 	%rd9091, %rd9085, %r1027;
	or.b64  	%rd9092, %rd9091, %rd9090;
	st.local.u64 	[%rd25], %rd9092;
	ld.local.u64 	%rd9093, [%rd7050];
	shr.u64 	%rd9094, %rd9089, %r1029;
	shl.b64 	%rd9095, %rd9089, %r1030;
	or.b64  	%rd9096, %rd9095, %rd9094;
	st.local.u64 	[%rd7050], %rd9096;
	ld.local.u64 	%rd9097, [%rd7056];
	shr.u64 	%rd9098, %rd9093, %r1033;
	shl.b64 	%rd9099, %rd9093, %r1034;
	or.b64  	%rd9100, %rd9099, %rd9098;
	st.local.u64 	[%rd7056], %rd9100;
	ld.local.u64 	%rd9101, [%rd26];
	shr.u64 	%rd9102, %rd9097, %r1036;
	shl.b64 	%rd9103, %rd9097, %r1037;
	or.b64  	%rd9104, %rd9103, %rd9102;
	st.local.u64 	[%rd26], %rd9104;
	ld.local.u64 	%rd9105, [%rd7066];
	shr.u64 	%rd9106, %rd9101, %r1039;
	shl.b64 	%rd9107, %rd9101, %r1040;
	or.b64  	%rd9108, %rd9107, %rd9106;
	st.local.u64 	[%rd7066], %rd9108;
	ld.local.u64 	%rd9109, [%rd7072];
	shr.u64 	%rd9110, %rd9105, %r1043;
	shl.b64 	%rd9111, %rd9105, %r1044;
	or.b64  	%rd9112, %rd9111, %rd9110;
	st.local.u64 	[%rd7072], %rd9112;
	ld.local.u64 	%rd9113, [%rd7078];
	shr.u64 	%rd9114, %rd9109, %r1047;
	shl.b64 	%rd9115, %rd9109, %r1048;
	or.b64  	%rd9116, %rd9115, %rd9114;
	st.local.u64 	[%rd7078], %rd9116;
	ld.local.u64 	%rd9117, [%rd7084];
	shr.u64 	%rd9118, %rd9113, %r1050;
	shl.b64 	%rd9119, %rd9113, %r1051;
	or.b64  	%rd9120, %rd9119, %rd9118;
	st.local.u64 	[%rd7084], %rd9120;
	ld.local.u64 	%rd9121, [%rd7090];
	shr.u64 	%rd9122, %rd9117, %r1054;
	shl.b64 	%rd9123, %rd9117, %r1055;
	or.b64  	%rd9124, %rd9123, %rd9122;
	st.local.u64 	[%rd7090], %rd9124;
	ld.local.u64 	%rd9125, [%rd7096];
	shr.u64 	%rd9126, %rd9121, %r1057;
	shl.b64 	%rd9127, %rd9121, %r1058;
	or.b64  	%rd9128, %rd9127, %rd9126;
	st.local.u64 	[%rd7096], %rd9128;
	ld.local.u64 	%rd9129, [%rd27];
	shr.u64 	%rd9130, %rd9125, %r1060;
	shl.b64 	%rd9131, %rd9125, %r1061;
	or.b64  	%rd9132, %rd9131, %rd9130;
	st.local.u64 	[%rd27], %rd9132;
	ld.local.u64 	%rd9133, [%rd7106];
	shr.u64 	%rd9134, %rd9129, %r1064;
	shl.b64 	%rd9135, %rd9129, %r1065;
	or.b64  	%rd9136, %rd9135, %rd9134;
	st.local.u64 	[%rd7106], %rd9136;
	ld.local.u64 	%rd9137, [%rd7112];
	shr.u64 	%rd9138, %rd9133, %r1067;
	shl.b64 	%rd9139, %rd9133, %r1068;
	or.b64  	%rd9140, %rd9139, %rd9138;
	st.local.u64 	[%rd7112], %rd9140;
	ld.local.u64 	%rd9141, [%rd7118];
	shr.u64 	%rd9142, %rd9137, %r1071;
	shl.b64 	%rd9143, %rd9137, %r1072;
	or.b64  	%rd9144, %rd9143, %rd9142;
	st.local.u64 	[%rd7118], %rd9144;
	ld.local.u64 	%rd9145, [%rd7124];
	shr.u64 	%rd9146, %rd9141, %r1075;
	shl.b64 	%rd9147, %rd9141, %r1076;
	or.b64  	%rd9148, %rd9147, %rd9146;
	st.local.u64 	[%rd7124], %rd9148;
	ld.local.u64 	%rd9149, [%rd7130];
	shr.u64 	%rd9150, %rd9145, %r1078;
	shl.b64 	%rd9151, %rd9145, %r1079;
	or.b64  	%rd9152, %rd9151, %rd9150;
	st.local.u64 	[%rd7130], %rd9152;
	ld.local.u64 	%rd9153, [%rd7136];
	shr.u64 	%rd9154, %rd9149, %r1081;
	shl.b64 	%rd9155, %rd9149, %r1082;
	or.b64  	%rd9156, %rd9155, %rd9154;
	st.local.u64 	[%rd7136], %rd9156;
	ld.local.u64 	%rd9157, [%rd28];
	shr.u64 	%rd9158, %rd9153, %r1085;
	shl.b64 	%rd9159, %rd9153, %r1086;
	or.b64  	%rd9160, %rd9159, %rd9158;
	st.local.u64 	[%rd28], %rd9160;
	ld.local.u64 	%rd9161, [%rd7146];
	shr.u64 	%rd9162, %rd9157, %r1088;
	shl.b64 	%rd9163, %rd9157, %r1089;
	or.b64  	%rd9164, %rd9163, %rd9162;
	st.local.u64 	[%rd7146], %rd9164;
	ld.local.u64 	%rd9165, [%rd7152];
	shr.u64 	%rd9166, %rd9161, %r1091;
	shl.b64 	%rd9167, %rd9161, %r1092;
	or.b64  	%rd9168, %rd9167, %rd9166;
	st.local.u64 	[%rd7152], %rd9168;
	ld.local.u64 	%rd9169, [%rd7158];
	shr.u64 	%rd9170, %rd9165, %r1095;
	shl.b64 	%rd9171, %rd9165, %r1096;
	or.b64  	%rd9172, %rd9171, %rd9170;
	st.local.u64 	[%rd7158], %rd9172;
	shr.u64 	%rd9173, %rd9169, %r1098;
	shl.b64 	%rd9174, %rd9169, %r1099;
	or.b64  	%rd9175, %rd9174, %rd9173;
	st.local.u64 	[%rd29], %rd9175;
	ld.local.u64 	%rd9176, [%rd2];
	ld.local.u64 	%rd9177, [%rd2+8];
	ld.local.u64 	%rd9178, [%rd2+16];
	ld.local.u64 	%rd9179, [%rd2+24];
	ld.local.u64 	%rd9180, [%rd2+32];
	not.b64 	%rd9181, %rd9177;
	and.b64  	%rd9182, %rd9178, %rd9181;
	not.b64 	%rd9183, %rd9178;
	and.b64  	%rd9184, %rd9179, %rd9183;
	xor.b64  	%rd9185, %rd9184, %rd9177;
	not.b64 	%rd9186, %rd9179;
	and.b64  	%rd9187, %rd9180, %rd9186;
	xor.b64  	%rd9188, %rd9187, %rd9178;
	not.b64 	%rd9189, %rd9180;
	and.b64  	%rd9190, %rd9176, %rd9189;
	xor.b64  	%rd9191, %rd9190, %rd9179;
	not.b64 	%rd9192, %rd9176;
	and.b64  	%rd9193, %rd9177, %rd9192;
	xor.b64  	%rd9194, %rd9193, %rd9180;
	ld.local.u64 	%rd9195, [%rd2+40];
	ld.local.u64 	%rd9196, [%rd2+48];
	ld.local.u64 	%rd9197, [%rd2+56];
	ld.local.u64 	%rd9198, [%rd2+64];
	ld.local.u64 	%rd9199, [%rd2+72];
	not.b64 	%rd9200, %rd9196;
	and.b64  	%rd9201, %rd9197, %rd9200;
	xor.b64  	%rd9202, %rd9201, %rd9195;
	not.b64 	%rd9203, %rd9197;
	and.b64  	%rd9204, %rd9198, %rd9203;
	xor.b64  	%rd9205, %rd9204, %rd9196;
	not.b64 	%rd9206, %rd9198;
	and.b64  	%rd9207, %rd9199, %rd9206;
	xor.b64  	%rd9208, %rd9207, %rd9197;
	not.b64 	%rd9209, %rd9199;
	and.b64  	%rd9210, %rd9195, %rd9209;
	xor.b64  	%rd9211, %rd9210, %rd9198;
	not.b64 	%rd9212, %rd9195;
	and.b64  	%rd9213, %rd9196, %rd9212;
	xor.b64  	%rd9214, %rd9213, %rd9199;
	ld.local.u64 	%rd9215, [%rd2+80];
	ld.local.u64 	%rd9216, [%rd2+88];
	ld.local.u64 	%rd9217, [%rd2+96];
	ld.local.u64 	%rd9218, [%rd2+104];
	ld.local.u64 	%rd9219, [%rd2+112];
	not.b64 	%rd9220, %rd9216;
	and.b64  	%rd9221, %rd9217, %rd9220;
	xor.b64  	%rd9222, %rd9221, %rd9215;
	not.b64 	%rd9223, %rd9217;
	and.b64  	%rd9224, %rd9218, %rd9223;
	xor.b64  	%rd9225, %rd9224, %rd9216;
	not.b64 	%rd9226, %rd9218;
	and.b64  	%rd9227, %rd9219, %rd9226;
	xor.b64  	%rd9228, %rd9227, %rd9217;
	not.b64 	%rd9229, %rd9219;
	and.b64  	%rd9230, %rd9215, %rd9229;
	xor.b64  	%rd9231, %rd9230, %rd9218;
	not.b64 	%rd9232, %rd9215;
	and.b64  	%rd9233, %rd9216, %rd9232;
	xor.b64  	%rd9234, %rd9233, %rd9219;
	ld.local.u64 	%rd9235, [%rd2+120];
	ld.local.u64 	%rd9236, [%rd2+128];
	ld.local.u64 	%rd9237, [%rd2+136];
	ld.local.u64 	%rd9238, [%rd2+144];
	ld.local.u64 	%rd9239, [%rd2+152];
	not.b64 	%rd9240, %rd9236;
	and.b64  	%rd9241, %rd9237, %rd9240;
	xor.b64  	%rd9242, %rd9241, %rd9235;
	not.b64 	%rd9243, %rd9237;
	and.b64  	%rd9244, %rd9238, %rd9243;
	xor.b64  	%rd9245, %rd9244, %rd9236;
	not.b64 	%rd9246, %rd9238;
	and.b64  	%rd9247, %rd9239, %rd9246;
	xor.b64  	%rd9248, %rd9247, %rd9237;
	not.b64 	%rd9249, %rd9239;
	and.b64  	%rd9250, %rd9235, %rd9249;
	xor.b64  	%rd9251, %rd9250, %rd9238;
	not.b64 	%rd9252, %rd9235;
	and.b64  	%rd9253, %rd9236, %rd9252;
	xor.b64  	%rd9254, %rd9253, %rd9239;
	ld.local.u64 	%rd9255, [%rd2+160];
	ld.local.u64 	%rd9256, [%rd2+168];
	ld.local.u64 	%rd9257, [%rd2+176];
	ld.local.u64 	%rd9258, [%rd2+184];
	ld.local.u64 	%rd9259, [%rd2+192];
	not.b64 	%rd9260, %rd9256;
	and.b64  	%rd9261, %rd9257, %rd9260;
	xor.b64  	%rd9262, %rd9261, %rd9255;
	not.b64 	%rd9263, %rd9257;
	and.b64  	%rd9264, %rd9258, %rd9263;
	xor.b64  	%rd9265, %rd9264, %rd9256;
	not.b64 	%rd9266, %rd9258;
	and.b64  	%rd9267, %rd9259, %rd9266;
	xor.b64  	%rd9268, %rd9267, %rd9257;
	not.b64 	%rd9269, %rd9259;
	and.b64  	%rd9270, %rd9255, %rd9269;
	xor.b64  	%rd9271, %rd9270, %rd9258;
	not.b64 	%rd9272, %rd9255;
	and.b64  	%rd9273, %rd9256, %rd9272;
	xor.b64  	%rd9274, %rd9273, %rd9259;
	xor.b64  	%rd9275, %rd9182, %rd13032;
	xor.b64  	%rd9276, %rd9275, %rd9176;
	xor.b64  	%rd9277, %rd9202, %rd9222;
	xor.b64  	%rd9278, %rd9277, %rd9242;
	xor.b64  	%rd9279, %rd9278, %rd9262;
	xor.b64  	%rd9280, %rd9279, %rd9276;
	xor.b64  	%rd9281, %rd9205, %rd9185;
	xor.b64  	%rd9282, %rd9281, %rd9225;
	xor.b64  	%rd9283, %rd9282, %rd9245;
	xor.b64  	%rd9284, %rd9283, %rd9265;
	xor.b64  	%rd9285, %rd9208, %rd9188;
	xor.b64  	%rd9286, %rd9285, %rd9228;
	xor.b64  	%rd9287, %rd9286, %rd9248;
	xor.b64  	%rd9288, %rd9287, %rd9268;
	xor.b64  	%rd9289, %rd9211, %rd9191;
	xor.b64  	%rd9290, %rd9289, %rd9231;
	xor.b64  	%rd9291, %rd9290, %rd9251;
	xor.b64  	%rd9292, %rd9291, %rd9271;
	xor.b64  	%rd9293, %rd9214, %rd9194;
	xor.b64  	%rd9294, %rd9293, %rd9234;
	xor.b64  	%rd9295, %rd9294, %rd9254;
	xor.b64  	%rd9296, %rd9295, %rd9274;
	mov.b64 	{%r1260, %r1261}, %rd9284;
	shf.l.wrap.b32 	%r1262, %r1260, %r1261, 1;
	shf.l.wrap.b32 	%r1263, %r1261, %r1260, 1;
	mov.b64 	%rd9297, {%r1263, %r1262};
	xor.b64  	%rd9298, %rd9297, %rd9296;
	xor.b64  	%rd9299, %rd9276, %rd9298;
	st.local.u64 	[%rd2], %rd9299;
	xor.b64  	%rd9300, %rd9202, %rd9298;
	st.local.u64 	[%rd2+40], %rd9300;
	xor.b64  	%rd9301, %rd9222, %rd9298;
	st.local.u64 	[%rd2+80], %rd9301;
	xor.b64  	%rd9302, %rd9242, %rd9298;
	st.local.u64 	[%rd2+120], %rd9302;
	xor.b64  	%rd9303, %rd9262, %rd9298;
	st.local.u64 	[%rd2+160], %rd9303;
	mov.b64 	{%r1264, %r1265}, %rd9288;
	shf.l.wrap.b32 	%r1266, %r1264, %r1265, 1;
	shf.l.wrap.b32 	%r1267, %r1265, %r1264, 1;
	mov.b64 	%rd9304, {%r1267, %r1266};
	xor.b64  	%rd9305, %rd9304, %rd9280;
	xor.b64  	%rd9306, %rd9185, %rd9305;
	st.local.u64 	[%rd2+8], %rd9306;
	xor.b64  	%rd9307, %rd9205, %rd9305;
	st.local.u64 	[%rd2+48], %rd9307;
	xor.b64  	%rd9308, %rd9225, %rd9305;
	st.local.u64 	[%rd2+88], %rd9308;
	xor.b64  	%rd9309, %rd9245, %rd9305;
	st.local.u64 	[%rd2+128], %rd9309;
	xor.b64  	%rd9310, %rd9265, %rd9305;
	st.local.u64 	[%rd2+168], %rd9310;
	mov.b64 	{%r1268, %r1269}, %rd9292;
	shf.l.wrap.b32 	%r1270, %r1268, %r1269, 1;
	shf.l.wrap.b32 	%r1271, %r1269, %r1268, 1;
	mov.b64 	%rd9311, {%r1271, %r1270};
	xor.b64  	%rd9312, %rd9311, %rd9284;
	xor.b64  	%rd9313, %rd9188, %rd9312;
	st.local.u64 	[%rd2+16], %rd9313;
	xor.b64  	%rd9314, %rd9208, %rd9312;
	st.local.u64 	[%rd2+56], %rd9314;
	xor.b64  	%rd9315, %rd9228, %rd9312;
	st.local.u64 	[%rd2+96], %rd9315;
	xor.b64  	%rd9316, %rd9248, %rd9312;
	st.local.u64 	[%rd2+136], %rd9316;
	xor.b64  	%rd9317, %rd9268, %rd9312;
	st.local.u64 	[%rd2+176], %rd9317;
	mov.b64 	{%r1272, %r1273}, %rd9296;
	shf.l.wrap.b32 	%r1274, %r1272, %r1273, 1;
	shf.l.wrap.b32 	%r1275, %r1273, %r1272, 1;
	mov.b64 	%rd9318, {%r1275, %r1274};
	xor.b64  	%rd9319, %rd9318, %rd9288;
	xor.b64  	%rd9320, %rd9191, %rd9319;
	st.local.u64 	[%rd2+24], %rd9320;
	xor.b64  	%rd9321, %rd9211, %rd9319;
	st.local.u64 	[%rd2+64], %rd9321;
	xor.b64  	%rd9322, %rd9231, %rd9319;
	st.local.u64 	[%rd2+104], %rd9322;
	xor.b64  	%rd9323, %rd9251, %rd9319;
	st.local.u64 	[%rd2+144], %rd9323;
	xor.b64  	%rd9324, %rd9271, %rd9319;
	st.local.u64 	[%rd2+184], %rd9324;
	mov.b64 	{%r1276, %r1277}, %rd9280;
	shf.l.wrap.b32 	%r1278, %r1276, %r1277, 1;
	shf.l.wrap.b32 	%r1279, %r1277, %r1276, 1;
	mov.b64 	%rd9325, {%r1279, %r1278};
	xor.b64  	%rd9326, %rd9325, %rd9292;
	xor.b64  	%rd9327, %rd9194, %rd9326;
	st.local.u64 	[%rd2+32], %rd9327;
	xor.b64  	%rd9328, %rd9214, %rd9326;
	st.local.u64 	[%rd2+72], %rd9328;
	xor.b64  	%rd9329, %rd9234, %rd9326;
	st.local.u64 	[%rd2+112], %rd9329;
	xor.b64  	%rd9330, %rd9254, %rd9326;
	st.local.u64 	[%rd2+152], %rd9330;
	xor.b64  	%rd9331, %rd9274, %rd9326;
	st.local.u64 	[%rd2+192], %rd9331;
	ld.local.u64 	%rd9332, [%rd7034];
	shr.u64 	%rd9333, %rd9306, %r1021;
	shl.b64 	%rd9334, %rd9306, %r1022;
	or.b64  	%rd9335, %rd9334, %rd9333;
	st.local.u64 	[%rd7034], %rd9335;
	ld.local.u64 	%rd9336, [%rd7040];
	shl.b64 	%rd9337, %rd9332, %r1023;
	shr.u64 	%rd9338, %rd9332, %r1024;
	or.b64  	%rd9339, %rd9338, %rd9337;
	st.local.u64 	[%rd7040], %rd9339;
	ld.local.u64 	%rd9340, [%rd25];
	shr.u64 	%rd9341, %rd9336, %r1026;
	shl.b64 	%rd9342, %rd9336, %r1027;
	or.b64  	%rd9343, %rd9342, %rd9341;
	st.local.u64 	[%rd25], %rd9343;
	ld.local.u64 	%rd9344, [%rd7050];
	shr.u64 	%rd9345, %rd9340, %r1029;
	shl.b64 	%rd9346, %rd9340, %r1030;
	or.b64  	%rd9347, %rd9346, %rd9345;
	st.local.u64 	[%rd7050], %rd9347;
	ld.local.u64 	%rd9348, [%rd7056];
	shr.u64 	%rd9349, %rd9344, %r1033;
	shl.b64 	%rd9350, %rd9344, %r1034;
	or.b64  	%rd9351, %rd9350, %rd9349;
	st.local.u64 	[%rd7056], %rd9351;
	ld.local.u64 	%rd9352, [%rd26];
	shr.u64 	%rd9353, %rd9348, %r1036;
	shl.b64 	%rd9354, %rd9348, %r1037;
	or.b64  	%rd9355, %rd9354, %rd9353;
	st.local.u64 	[%rd26], %rd9355;
	ld.local.u64 	%rd9356, [%rd7066];
	shr.u64 	%rd9357, %rd9352, %r1039;
	shl.b64 	%rd9358, %rd9352, %r1040;
	or.b64  	%rd9359, %rd9358, %rd9357;
	st.local.u64 	[%rd7066], %rd9359;
	ld.local.u64 	%rd9360, [%rd7072];
	shr.u64 	%rd9361, %rd9356, %r1043;
	shl.b64 	%rd9362, %rd9356, %r1044;
	or.b64  	%rd9363, %rd9362, %rd9361;
	st.local.u64 	[%rd7072], %rd9363;
	ld.local.u64 	%rd9364, [%rd7078];
	shr.u64 	%rd9365, %rd9360, %r1047;
	shl.b64 	%rd9366, %rd9360, %r1048;
	or.b64  	%rd9367, %rd9366, %rd9365;
	st.local.u64 	[%rd7078], %rd9367;
	ld.local.u64 	%rd9368, [%rd7084];
	shr.u64 	%rd9369, %rd9364, %r1050;
	shl.b64 	%rd9370, %rd9364, %r1051;
	or.b64  	%rd9371, %rd9370, %rd9369;
	st.local.u64 	[%rd7084], %rd9371;
	ld.local.u64 	%rd9372, [%rd7090];
	shr.u64 	%rd9373, %rd9368, %r1054;
	shl.b64 	%rd9374, %rd9368, %r1055;
	or.b64  	%rd9375, %rd9374, %rd9373;
	st.local.u64 	[%rd7090], %rd9375;
	ld.local.u64 	%rd9376, [%rd7096];
	shr.u64 	%rd9377, %rd9372, %r1057;
	shl.b64 	%rd9378, %rd9372, %r1058;
	or.b64  	%rd9379, %rd9378, %rd9377;
	st.local.u64 	[%rd7096], %rd9379;
	ld.local.u64 	%rd9380, [%rd27];
	shr.u64 	%rd9381, %rd9376, %r1060;
	shl.b64 	%rd9382, %rd9376, %r1061;
	or.b64  	%rd9383, %rd9382, %rd9381;
	st.local.u64 	[%rd27], %rd9383;
	ld.local.u64 	%rd9384, [%rd7106];
	shr.u64 	%rd9385, %rd9380, %r1064;
	shl.b64 	%rd9386, %rd9380, %r1065;
	or.b64  	%rd9387, %rd9386, %rd9385;
	st.local.u64 	[%rd7106], %rd9387;
	ld.local.u64 	%rd9388, [%rd7112];
	shr.u64 	%rd9389, %rd9384, %r1067;
	shl.b64 	%rd9390, %rd9384, %r1068;
	or.b64  	%rd9391, %rd9390, %rd9389;
	st.local.u64 	[%rd7112], %rd9391;
	ld.local.u64 	%rd9392, [%rd7118];
	shr.u64 	%rd9393, %rd9388, %r1071;
	shl.b64 	%rd9394, %rd9388, %r1072;
	or.b64  	%rd9395, %rd9394, %rd9393;
	st.local.u64 	[%rd7118], %rd9395;
	ld.local.u64 	%rd9396, [%rd7124];
	shr.u64 	%rd9397, %rd9392, %r1075;
	shl.b64 	%rd9398, %rd9392, %r1076;
	or.b64  	%rd9399, %rd9398, %rd9397;
	st.local.u64 	[%rd7124], %rd9399;
	ld.local.u64 	%rd9400, [%rd7130];
	shr.u64 	%rd9401, %rd9396, %r1078;
	shl.b64 	%rd9402, %rd9396, %r1079;
	or.b64  	%rd9403, %rd9402, %rd9401;
	st.local.u64 	[%rd7130], %rd9403;
	ld.local.u64 	%rd9404, [%rd7136];
	shr.u64 	%rd9405, %rd9400, %r1081;
	shl.b64 	%rd9406, %rd9400, %r1082;
	or.b64  	%rd9407, %rd9406, %rd9405;
	st.local.u64 	[%rd7136], %rd9407;
	ld.local.u64 	%rd9408, [%rd28];
	shr.u64 	%rd9409, %rd9404, %r1085;
	shl.b64 	%rd9410, %rd9404, %r1086;
	or.b64  	%rd9411, %rd9410, %rd9409;
	st.local.u64 	[%rd28], %rd9411;
	ld.local.u64 	%rd9412, [%rd7146];
	shr.u64 	%rd9413, %rd9408, %r1088;
	shl.b64 	%rd9414, %rd9408, %r1089;
	or.b64  	%rd9415, %rd9414, %rd9413;
	st.local.u64 	[%rd7146], %rd9415;
	ld.local.u64 	%rd9416, [%rd7152];
	shr.u64 	%rd9417, %rd9412, %r1091;
	shl.b64 	%rd9418, %rd9412, %r1092;
	or.b64  	%rd9419, %rd9418, %rd9417;
	st.local.u64 	[%rd7152], %rd9419;
	ld.local.u64 	%rd9420, [%rd7158];
	shr.u64 	%rd9421, %rd9416, %r1095;
	shl.b64 	%rd9422, %rd9416, %r1096;
	or.b64  	%rd9423, %rd9422, %rd9421;
	st.local.u64 	[%rd7158], %rd9423;
	shr.u64 	%rd9424, %rd9420, %r1098;
	shl.b64 	%rd9425, %rd9420, %r1099;
	or.b64  	%rd9426, %rd9425, %rd9424;
	st.local.u64 	[%rd29], %rd9426;
	ld.local.u64 	%rd9427, [%rd2];
	ld.local.u64 	%rd9428, [%rd2+8];
	ld.local.u64 	%rd9429, [%rd2+16];
	ld.local.u64 	%rd9430, [%rd2+24];
	ld.local.u64 	%rd9431, [%rd2+32];
	not.b64 	%rd9432, %rd9428;
	and.b64  	%rd9433, %rd9429, %rd9432;
	not.b64 	%rd9434, %rd9429;
	and.b64  	%rd9435, %rd9430, %rd9434;
	xor.b64  	%rd9436, %rd9435, %rd9428;
	not.b64 	%rd9437, %rd9430;
	and.b64  	%rd9438, %rd9431, %rd9437;
	xor.b64  	%rd9439, %rd9438, %rd9429;
	not.b64 	%rd9440, %rd9431;
	and.b64  	%rd9441, %rd9427, %rd9440;
	xor.b64  	%rd9442, %rd9441, %rd9430;
	not.b64 	%rd9443, %rd9427;
	and.b64  	%rd9444, %rd9428, %rd9443;
	xor.b64  	%rd9445, %rd9444, %rd9431;
	ld.local.u64 	%rd9446, [%rd2+40];
	ld.local.u64 	%rd9447, [%rd2+48];
	ld.local.u64 	%rd9448, [%rd2+56];
	ld.local.u64 	%rd9449, [%rd2+64];
	ld.local.u64 	%rd9450, [%rd2+72];
	not.b64 	%rd9451, %rd9447;
	and.b64  	%rd9452, %rd9448, %rd9451;
	xor.b64  	%rd9453, %rd9452, %rd9446;
	not.b64 	%rd9454, %rd9448;
	and.b64  	%rd9455, %rd9449, %rd9454;
	xor.b64  	%rd9456, %rd9455, %rd9447;
	not.b64 	%rd9457, %rd9449;
	and.b64  	%rd9458, %rd9450, %rd9457;
	xor.b64  	%rd9459, %rd9458, %rd9448;
	not.b64 	%rd9460, %rd9450;
	and.b64  	%rd9461, %rd9446, %rd9460;
	xor.b64  	%rd9462, %rd9461, %rd9449;
	not.b64 	%rd9463, %rd9446;
	and.b64  	%rd9464, %rd9447, %rd9463;
	xor.b64  	%rd9465, %rd9464, %rd9450;
	ld.local.u64 	%rd9466, [%rd2+80];
	ld.local.u64 	%rd9467, [%rd2+88];
	ld.local.u64 	%rd9468, [%rd2+96];
	ld.local.u64 	%rd9469, [%rd2+104];
	ld.local.u64 	%rd9470, [%rd2+112];
	not.b64 	%rd9471, %rd9467;
	and.b64  	%rd9472, %rd9468, %rd9471;
	xor.b64  	%rd9473, %rd9472, %rd9466;
	not.b64 	%rd9474, %rd9468;
	and.b64  	%rd9475, %rd9469, %rd9474;
	xor.b64  	%rd9476, %rd9475, %rd9467;
	not.b64 	%rd9477, %rd9469;
	and.b64  	%rd9478, %rd9470, %rd9477;
	xor.b64  	%rd9479, %rd9478, %rd9468;
	not.b64 	%rd9480, %rd9470;
	and.b64  	%rd9481, %rd9466, %rd9480;
	xor.b64  	%rd9482, %rd9481, %rd9469;
	not.b64 	%rd9483, %rd9466;
	and.b64  	%rd9484, %rd9467, %rd9483;
	xor.b64  	%rd9485, %rd9484, %rd9470;
	ld.local.u64 	%rd9486, [%rd2+120];
	ld.local.u64 	%rd9487, [%rd2+128];
	ld.local.u64 	%rd9488, [%rd2+136];
	ld.local.u64 	%rd9489, [%rd2+144];
	ld.local.u64 	%rd9490, [%rd2+152];
	not.b64 	%rd9491, %rd9487;
	and.b64  	%rd9492, %rd9488, %rd9491;
	xor.b64  	%rd9493, %rd9492, %rd9486;
	not.b64 	%rd9494, %rd9488;
	and.b64  	%rd9495, %rd9489, %rd9494;
	xor.b64  	%rd9496, %rd9495, %rd9487;
	not.b64 	%rd9497, %rd9489;
	and.b64  	%rd9498, %rd9490, %rd9497;
	xor.b64  	%rd9499, %rd9498, %rd9488;
	not.b64 	%rd9500, %rd9490;
	and.b64  	%rd9501, %rd9486, %rd9500;
	xor.b64  	%rd9502, %rd9501, %rd9489;
	not.b64 	%rd9503, %rd9486;
	and.b64  	%rd9504, %rd9487, %rd9503;
	xor.b64  	%rd9505, %rd9504, %rd9490;
	ld.local.u64 	%rd9506, [%rd2+160];
	ld.local.u64 	%rd9507, [%rd2+168];
	ld.local.u64 	%rd9508, [%rd2+176];
	ld.local.u64 	%rd9509, [%rd2+184];
	ld.local.u64 	%rd9510, [%rd2+192];
	not.b64 	%rd9511, %rd9507;
	and.b64  	%rd9512, %rd9508, %rd9511;
	xor.b64  	%rd9513, %rd9512, %rd9506;
	not.b64 	%rd9514, %rd9508;
	and.b64  	%rd9515, %rd9509, %rd9514;
	xor.b64  	%rd9516, %rd9515, %rd9507;
	not.b64 	%rd9517, %rd9509;
	and.b64  	%rd9518, %rd9510, %rd9517;
	xor.b64  	%rd9519, %rd9518, %rd9508;
	not.b64 	%rd9520, %rd9510;
	and.b64  	%rd9521, %rd9506, %rd9520;
	xor.b64  	%rd9522, %rd9521, %rd9509;
	not.b64 	%rd9523, %rd9506;
	and.b64  	%rd9524, %rd9507, %rd9523;
	xor.b64  	%rd9525, %rd9524, %rd9510;
	ld.const.u64 	%rd9526, [roundConstants+72];
	xor.b64  	%rd9527, %rd9433, %rd9526;
	xor.b64  	%rd9528, %rd9527, %rd9427;
	xor.b64  	%rd9529, %rd9453, %rd9473;
	xor.b64  	%rd9530, %rd9529, %rd9493;
	xor.b64  	%rd9531, %rd9530, %rd9513;
	xor.b64  	%rd9532, %rd9531, %rd9528;
	xor.b64  	%rd9533, %rd9456, %rd9436;
	xor.b64  	%rd9534, %rd9533, %rd9476;
	xor.b64  	%rd9535, %rd9534, %rd9496;
	xor.b64  	%rd9536, %rd9535, %rd9516;
	xor.b64  	%rd9537, %rd9459, %rd9439;
	xor.b64  	%rd9538, %rd9537, %rd9479;
	xor.b64  	%rd9539, %rd9538, %rd9499;
	xor.b64  	%rd9540, %rd9539, %rd9519;
	xor.b64  	%rd9541, %rd9462, %rd9442;
	xor.b64  	%rd9542, %rd9541, %rd9482;
	xor.b64  	%rd9543, %rd9542, %rd9502;
	xor.b64  	%rd9544, %rd9543, %rd9522;
	xor.b64  	%rd9545, %rd9465, %rd9445;
	xor.b64  	%rd9546, %rd9545, %rd9485;
	xor.b64  	%rd9547, %rd9546, %rd9505;
	xor.b64  	%rd9548, %rd9547, %rd9525;
	mov.b64 	{%r1280, %r1281}, %rd9536;
	shf.l.wrap.b32 	%r1282, %r1280, %r1281, 1;
	shf.l.wrap.b32 	%r1283, %r1281, %r1280, 1;
	mov.b64 	%rd9549, {%r1283, %r1282};
	xor.b64  	%rd9550, %rd9549, %rd9548;
	xor.b64  	%rd9551, %rd9528, %rd9550;
	st.local.u64 	[%rd2], %rd9551;
	xor.b64  	%rd9552, %rd9453, %rd9550;
	st.local.u64 	[%rd2+40], %rd9552;
	xor.b64  	%rd9553, %rd9473, %rd9550;
	st.local.u64 	[%rd2+80], %rd9553;
	xor.b64  	%rd9554, %rd9493, %rd9550;
	st.local.u64 	[%rd2+120], %rd9554;
	xor.b64  	%rd9555, %rd9513, %rd9550;
	st.local.u64 	[%rd2+160], %rd9555;
	mov.b64 	{%r1284, %r1285}, %rd9540;
	shf.l.wrap.b32 	%r1286, %r1284, %r1285, 1;
	shf.l.wrap.b32 	%r1287, %r1285, %r1284, 1;
	mov.b64 	%rd9556, {%r1287, %r1286};
	xor.b64  	%rd9557, %rd9556, %rd9532;
	xor.b64  	%rd9558, %rd9436, %rd9557;
	st.local.u64 	[%rd2+8], %rd9558;
	xor.b64  	%rd9559, %rd9456, %rd9557;
	st.local.u64 	[%rd2+48], %rd9559;
	xor.b64  	%rd9560, %rd9476, %rd9557;
	st.local.u64 	[%rd2+88], %rd9560;
	xor.b64  	%rd9561, %rd9496, %rd9557;
	st.local.u64 	[%rd2+128], %rd9561;
	xor.b64  	%rd9562, %rd9516, %rd9557;
	st.local.u64 	[%rd2+168], %rd9562;
	mov.b64 	{%r1288, %r1289}, %rd9544;
	shf.l.wrap.b32 	%r1290, %r1288, %r1289, 1;
	shf.l.wrap.b32 	%r1291, %r1289, %r1288, 1;
	mov.b64 	%rd9563, {%r1291, %r1290};
	xor.b64  	%rd9564, %rd9563, %rd9536;
	xor.b64  	%rd9565, %rd9439, %rd9564;
	st.local.u64 	[%rd2+16], %rd9565;
	xor.b64  	%rd9566, %rd9459, %rd9564;
	st.local.u64 	[%rd2+56], %rd9566;
	xor.b64  	%rd9567, %rd9479, %rd9564;
	st.local.u64 	[%rd2+96], %rd9567;
	xor.b64  	%rd9568, %rd9499, %rd9564;
	st.local.u64 	[%rd2+136], %rd9568;
	xor.b64  	%rd9569, %rd9519, %rd9564;
	st.local.u64 	[%rd2+176], %rd9569;
	mov.b64 	{%r1292, %r1293}, %rd9548;
	shf.l.wrap.b32 	%r1294, %r1292, %r1293, 1;
	shf.l.wrap.b32 	%r1295, %r1293, %r1292, 1;
	mov.b64 	%rd9570, {%r1295, %r1294};
	xor.b64  	%rd9571, %rd9570, %rd9540;
	xor.b64  	%rd9572, %rd9442, %rd9571;
	st.local.u64 	[%rd2+24], %rd9572;
	xor.b64  	%rd9573, %rd9462, %rd9571;
	st.local.u64 	[%rd2+64], %rd9573;
	xor.b64  	%rd9574, %rd9482, %rd9571;
	st.local.u64 	[%rd2+104], %rd9574;
	xor.b64  	%rd9575, %rd9502, %rd9571;
	st.local.u64 	[%rd2+144], %rd9575;
	xor.b64  	%rd9576, %rd9522, %rd9571;
	st.local.u64 	[%rd2+184], %rd9576;
	mov.b64 	{%r1296, %r1297}, %rd9532;
	shf.l.wrap.b32 	%r1298, %r1296, %r1297, 1;
	shf.l.wrap.b32 	%r1299, %r1297, %r1296, 1;
	mov.b64 	%rd9577, {%r1299, %r1298};
	xor.b64  	%rd9578, %rd9577, %rd9544;
	xor.b64  	%rd9579, %rd9445, %rd9578;
	st.local.u64 	[%rd2+32], %rd9579;
	xor.b64  	%rd9580, %rd9465, %rd9578;
	st.local.u64 	[%rd2+72], %rd9580;
	xor.b64  	%rd9581, %rd9485, %rd9578;
	st.local.u64 	[%rd2+112], %rd9581;
	xor.b64  	%rd9582, %rd9505, %rd9578;
	st.local.u64 	[%rd2+152], %rd9582;
	xor.b64  	%rd9583, %rd9525, %rd9578;
	st.local.u64 	[%rd2+192], %rd9583;
	ld.local.u64 	%rd9584, [%rd7034];
	shr.u64 	%rd9585, %rd9558, %r1021;
	shl.b64 	%rd9586, %rd9558, %r1022;
	or.b64  	%rd9587, %rd9586, %rd9585;
	st.local.u64 	[%rd7034], %rd9587;
	ld.local.u64 	%rd9588, [%rd7040];
	shl.b64 	%rd9589, %rd9584, %r1023;
	shr.u64 	%rd9590, %rd9584, %r1024;
	or.b64  	%rd9591, %rd9590, %rd9589;
	st.local.u64 	[%rd7040], %rd9591;
	ld.local.u64 	%rd9592, [%rd25];
	shr.u64 	%rd9593, %rd9588, %r1026;
	shl.b64 	%rd9594, %rd9588, %r1027;
	or.b64  	%rd9595, %rd9594, %rd9593;
	st.local.u64 	[%rd25], %rd9595;
	ld.const.u32 	%r1300, [piIndexes+12];
	mul.wide.s32 	%rd9596, %r1300, 8;
	add.s64 	%rd9597, %rd2, %rd9596;
	ld.local.u64 	%rd9598, [%rd9597];
	shr.u64 	%rd9599, %rd9592, %r1029;
	shl.b64 	%rd9600, %rd9592, %r1030;
	or.b64  	%rd9601, %rd9600, %rd9599;
	st.local.u64 	[%rd9597], %rd9601;
	ld.local.u64 	%rd9602, [%rd7056];
	shr.u64 	%rd9603, %rd9598, %r1033;
	shl.b64 	%rd9604, %rd9598, %r1034;
	or.b64  	%rd9605, %rd9604, %rd9603;
	st.local.u64 	[%rd7056], %rd9605;
	mul.wide.s32 	%rd9606, %r1632, 8;
	add.s64 	%rd9607, %rd2, %rd9606;
	ld.local.u64 	%rd9608, [%rd9607];
	shr.u64 	%rd9609, %rd9602, %r1036;
	shl.b64 	%rd9610, %rd9602, %r1037;
	or.b64  	%rd9611, %rd9610, %rd9609;
	st.local.u64 	[%rd9607], %rd9611;
	ld.local.u64 	%rd9612, [%rd7066];
	shr.u64 	%rd9613, %rd9608, %r1039;
	shl.b64 	%rd9614, %rd9608, %r1040;
	or.b64  	%rd9615, %rd9614, %rd9613;
	st.local.u64 	[%rd7066], %rd9615;
	ld.const.u32 	%r1301, [piIndexes+28];
	mul.wide.s32 	%rd9616, %r1301, 8;
	add.s64 	%rd9617, %rd2, %rd9616;
	ld.local.u64 	%rd9618, [%rd9617];
	shr.u64 	%rd9619, %rd9612, %r1043;
	shl.b64 	%rd9620, %rd9612, %r1044;
	or.b64  	%rd9621, %rd9620, %rd9619;
	st.local.u64 	[%rd9617], %rd9621;
	ld.local.u64 	%rd9622, [%rd7078];
	shr.u64 	%rd9623, %rd9618, %r1047;
	shl.b64 	%rd9624, %rd9618, %r1048;
	or.b64  	%rd9625, %rd9624, %rd9623;
	st.local.u64 	[%rd7078], %rd9625;
	ld.local.u64 	%rd9626, [%rd7084];
	shr.u64 	%rd9627, %rd9622, %r1050;
	shl.b64 	%rd9628, %rd9622, %r1051;
	or.b64  	%rd9629, %rd9628, %rd9627;
	st.local.u64 	[%rd7084], %rd9629;
	ld.local.u64 	%rd9630, [%rd7090];
	shr.u64 	%rd9631, %rd9626, %r1054;
	shl.b64 	%rd9632, %rd9626, %r1055;
	or.b64  	%rd9633, %rd9632, %rd9631;
	st.local.u64 	[%rd7090], %rd9633;
	ld.const.u32 	%r1302, [piIndexes+44];
	mul.wide.s32 	%rd9634, %r1302, 8;
	add.s64 	%rd9635, %rd2, %rd9634;
	ld.local.u64 	%rd9636, [%rd9635];
	shr.u64 	%rd9637, %rd9630, %r1057;
	shl.b64 	%rd9638, %rd9630, %r1058;
	or.b64  	%rd9639, %rd9638, %rd9637;
	st.local.u64 	[%rd9635], %rd9639;
	ld.local.u64 	%rd9640, [%rd27];
	shr.u64 	%rd9641, %rd9636, %r1060;
	shl.b64 	%rd9642, %rd9636, %r1061;
	or.b64  	%rd9643, %rd9642, %rd9641;
	st.local.u64 	[%rd27], %rd9643;
	ld.local.u64 	%rd9644, [%rd7106];
	shr.u64 	%rd9645, %rd9640, %r1064;
	shl.b64 	%rd9646, %rd9640, %r1065;
	or.b64  	%rd9647, %rd9646, %rd9645;
	st.local.u64 	[%rd7106], %rd9647;
	ld.local.u64 	%rd9648, [%rd7112];
	shr.u64 	%rd9649, %rd9644, %r1067;
	shl.b64 	%rd9650, %rd9644, %r1068;
	or.b64  	%rd9651, %rd9650, %rd9649;
	st.local.u64 	[%rd7112], %rd9651;
	ld.const.u32 	%r1303, [piIndexes+60];
	mul.wide.s32 	%rd9652, %r1303, 8;
	add.s64 	%rd9653, %rd2, %rd9652;
	ld.local.u64 	%rd9654, [%rd9653];
	shr.u64 	%rd9655, %rd9648, %r1071;
	shl.b64 	%rd9656, %rd9648, %r1072;
	or.b64  	%rd9657, %rd9656, %rd9655;
	st.local.u64 	[%rd9653], %rd9657;
	ld.local.u64 	%rd9658, [%rd7124];
	shr.u64 	%rd9659, %rd9654, %r1075;
	shl.b64 	%rd9660, %rd9654, %r1076;
	or.b64  	%rd9661, %rd9660, %rd9659;
	st.local.u64 	[%rd7124], %rd9661;
	ld.local.u64 	%rd9662, [%rd7130];
	shr.u64 	%rd9663, %rd9658, %r1078;
	shl.b64 	%rd9664, %rd9658, %r1079;
	or.b64  	%rd9665, %rd9664, %rd9663;
	st.local.u64 	[%rd7130], %rd9665;
	ld.local.u64 	%rd9666, [%rd7136];
	shr.u64 	%rd9667, %rd9662, %r1081;
	shl.b64 	%rd9668, %rd9662, %r1082;
	or.b64  	%rd9669, %rd9668, %rd9667;
	st.local.u64 	[%rd7136], %rd9669;
	ld.const.u32 	%r1304, [piIndexes+76];
	mul.wide.s32 	%rd9670, %r1304, 8;
	add.s64 	%rd9671, %rd2, %rd9670;
	ld.local.u64 	%rd9672, [%rd9671];
	shr.u64 	%rd9673, %rd9666, %r1085;
	shl.b64 	%rd9674, %rd9666, %r1086;
	or.b64  	%rd9675, %rd9674, %rd9673;
	st.local.u64 	[%rd9671], %rd9675;
	ld.local.u64 	%rd9676, [%rd7146];
	shr.u64 	%rd9677, %rd9672, %r1088;
	shl.b64 	%rd9678, %rd9672, %r1089;
	or.b64  	%rd9679, %rd9678, %rd9677;
	st.local.u64 	[%rd7146], %rd9679;
	ld.local.u64 	%rd9680, [%rd7152];
	shr.u64 	%rd9681, %rd9676, %r1091;
	shl.b64 	%rd9682, %rd9676, %r1092;
	or.b64  	%rd9683, %rd9682, %rd9681;
	st.local.u64 	[%rd7152], %rd9683;
	ld.local.u64 	%rd9684, [%rd7158];
	shr.u64 	%rd9685, %rd9680, %r1095;
	shl.b64 	%rd9686, %rd9680, %r1096;
	or.b64  	%rd9687, %rd9686, %rd9685;
	st.local.u64 	[%rd7158], %rd9687;
	ld.const.u32 	%r1305, [piIndexes+92];
	mul.wide.s32 	%rd9688, %r1305, 8;
	add.s64 	%rd9689, %rd2, %rd9688;
	shr.u64 	%rd9690, %rd9684, %r1098;
	shl.b64 	%rd9691, %rd9684, %r1099;
	or.b64  	%rd9692, %rd9691, %rd9690;
	st.local.u64 	[%rd9689], %rd9692;
	ld.local.u64 	%rd9693, [%rd2];
	ld.local.u64 	%rd9694, [%rd2+8];
	ld.local.u64 	%rd9695, [%rd2+16];
	ld.local.u64 	%rd9696, [%rd2+24];
	ld.local.u64 	%rd9697, [%rd2+32];
	not.b64 	%rd9698, %rd9694;
	and.b64  	%rd9699, %rd9695, %rd9698;
	not.b64 	%rd9700, %rd9695;
	and.b64  	%rd9701, %rd9696, %rd9700;
	xor.b64  	%rd9702, %rd9701, %rd9694;
	not.b64 	%rd9703, %rd9696;
	and.b64  	%rd9704, %rd9697, %rd9703;
	xor.b64  	%rd9705, %rd9704, %rd9695;
	not.b64 	%rd9706, %rd9697;
	and.b64  	%rd9707, %rd9693, %rd9706;
	xor.b64  	%rd9708, %rd9707, %rd9696;
	not.b64 	%rd9709, %rd9693;
	and.b64  	%rd9710, %rd9694, %rd9709;
	xor.b64  	%rd9711, %rd9710, %rd9697;
	ld.local.u64 	%rd9712, [%rd2+40];
	ld.local.u64 	%rd9713, [%rd2+48];
	ld.local.u64 	%rd9714, [%rd2+56];
	ld.local.u64 	%rd9715, [%rd2+64];
	ld.local.u64 	%rd9716, [%rd2+72];
	not.b64 	%rd9717, %rd9713;
	and.b64  	%rd9718, %rd9714, %rd9717;
	xor.b64  	%rd9719, %rd9718, %rd9712;
	not.b64 	%rd9720, %rd9714;
	and.b64  	%rd9721, %rd9715, %rd9720;
	xor.b64  	%rd9722, %rd9721, %rd9713;
	not.b64 	%rd9723, %rd9715;
	and.b64  	%rd9724, %rd9716, %rd9723;
	xor.b64  	%rd9725, %rd9724, %rd9714;
	not.b64 	%rd9726, %rd9716;
	and.b64  	%rd9727, %rd9712, %rd9726;
	xor.b64  	%rd9728, %rd9727, %rd9715;
	not.b64 	%rd9729, %rd9712;
	and.b64  	%rd9730, %rd9713, %rd9729;
	xor.b64  	%rd9731, %rd9730, %rd9716;
	ld.local.u64 	%rd9732, [%rd2+80];
	ld.local.u64 	%rd9733, [%rd2+88];
	ld.local.u64 	%rd9734, [%rd2+96];
	ld.local.u64 	%rd9735, [%rd2+104];
	ld.local.u64 	%rd9736, [%rd2+112];
	not.b64 	%rd9737, %rd9733;
	and.b64  	%rd9738, %rd9734, %rd9737;
	xor.b64  	%rd9739, %rd9738, %rd9732;
	not.b64 	%rd9740, %rd9734;
	and.b64  	%rd9741, %rd9735, %rd9740;
	xor.b64  	%rd9742, %rd9741, %rd9733;
	not.b64 	%rd9743, %rd9735;
	and.b64  	%rd9744, %rd9736, %rd9743;
	xor.b64  	%rd9745, %rd9744, %rd9734;
	not.b64 	%rd9746, %rd9736;
	and.b64  	%rd9747, %rd9732, %rd9746;
	xor.b64  	%rd9748, %rd9747, %rd9735;
	not.b64 	%rd9749, %rd9732;
	and.b64  	%rd9750, %rd9733, %rd9749;
	xor.b64  	%rd9751, %rd9750, %rd9736;
	ld.local.u64 	%rd9752, [%rd2+120];
	ld.local.u64 	%rd9753, [%rd2+128];
	ld.local.u64 	%rd9754, [%rd2+136];
	ld.local.u64 	%rd9755, [%rd2+144];
	ld.local.u64 	%rd9756, [%rd2+152];
	not.b64 	%rd9757, %rd9753;
	and.b64  	%rd9758, %rd9754, %rd9757;
	xor.b64  	%rd9759, %rd9758, %rd9752;
	not.b64 	%rd9760, %rd9754;
	and.b64  	%rd9761, %rd9755, %rd9760;
	xor.b64  	%rd9762, %rd9761, %rd9753;
	not.b64 	%rd9763, %rd9755;
	and.b64  	%rd9764, %rd9756, %rd9763;
	xor.b64  	%rd9765, %rd9764, %rd9754;
	not.b64 	%rd9766, %rd9756;
	and.b64  	%rd9767, %rd9752, %rd9766;
	xor.b64  	%rd9768, %rd9767, %rd9755;
	not.b64 	%rd9769, %rd9752;
	and.b64  	%rd9770, %rd9753, %rd9769;
	xor.b64  	%rd9771, %rd9770, %rd9756;
	ld.local.u64 	%rd9772, [%rd2+160];
	ld.local.u64 	%rd9773, [%rd2+168];
	ld.local.u64 	%rd9774, [%rd2+176];
	ld.local.u64 	%rd9775, [%rd2+184];
	ld.local.u64 	%rd9776, [%rd2+192];
	not.b64 	%rd9777, %rd9773;
	and.b64  	%rd9778, %rd9774, %rd9777;
	xor.b64  	%rd9779, %rd9778, %rd9772;
	not.b64 	%rd9780, %rd9774;
	and.b64  	%rd9781, %rd9775, %rd9780;
	xor.b64  	%rd9782, %rd9781, %rd9773;
	not.b64 	%rd9783, %rd9775;
	and.b64  	%rd9784, %rd9776, %rd9783;
	xor.b64  	%rd9785, %rd9784, %rd9774;
	not.b64 	%rd9786, %rd9776;
	and.b64  	%rd9787, %rd9772, %rd9786;
	xor.b64  	%rd9788, %rd9787, %rd9775;
	not.b64 	%rd9789, %rd9772;
	and.b64  	%rd9790, %rd9773, %rd9789;
	xor.b64  	%rd9791, %rd9790, %rd9776;
	xor.b64  	%rd9792, %rd9699, %rd13031;
	xor.b64  	%rd9793, %rd9792, %rd9693;
	xor.b64  	%rd9794, %rd9719, %rd9739;
	xor.b64  	%rd9795, %rd9794, %rd9759;
	xor.b64  	%rd9796, %rd9795, %rd9779;
	xor.b64  	%rd9797, %rd9796, %rd9793;
	xor.b64  	%rd9798, %rd9722, %rd9702;
	xor.b64  	%rd9799, %rd9798, %rd9742;
	xor.b64  	%rd9800, %rd9799, %rd9762;
	xor.b64  	%rd9801, %rd9800, %rd9782;
	xor.b64  	%rd9802, %rd9725, %rd9705;
	xor.b64  	%rd9803, %rd9802, %rd9745;
	xor.b64  	%rd9804, %rd9803, %rd9765;
	xor.b64  	%rd9805, %rd9804, %rd9785;
	xor.b64  	%rd9806, %rd9728, %rd9708;
	xor.b64  	%rd9807, %rd9806, %rd9748;
	xor.b64  	%rd9808, %rd9807, %rd9768;
	xor.b64  	%rd9809, %rd9808, %rd9788;
	xor.b64  	%rd9810, %rd9731, %rd9711;
	xor.b64  	%rd9811, %rd9810, %rd9751;
	xor.b64  	%rd9812, %rd9811, %rd9771;
	xor.b64  	%rd9813, %rd9812, %rd9791;
	mov.b64 	{%r1306, %r1307}, %rd9801;
	shf.l.wrap.b32 	%r1308, %r1306, %r1307, 1;
	shf.l.wrap.b32 	%r1309, %r1307, %r1306, 1;
	mov.b64 	%rd9814, {%r1309, %r1308};
	xor.b64  	%rd9815, %rd9814, %rd9813;
	xor.b64  	%rd9816, %rd9793, %rd9815;
	st.local.u64 	[%rd2], %rd9816;
	xor.b64  	%rd9817, %rd9719, %rd9815;
	st.local.u64 	[%rd2+40], %rd9817;
	xor.b64  	%rd9818, %rd9739, %rd9815;
	st.local.u64 	[%rd2+80], %rd9818;
	xor.b64  	%rd9819, %rd9759, %rd9815;
	st.local.u64 	[%rd2+120], %rd9819;
	xor.b64  	%rd9820, %rd9779, %rd9815;
	st.local.u64 	[%rd2+160], %rd9820;
	mov.b64 	{%r1310, %r1311}, %rd9805;
	shf.l.wrap.b32 	%r1312, %r1310, %r1311, 1;
	shf.l.wrap.b32 	%r1313, %r1311, %r1310, 1;
	mov.b64 	%rd9821, {%r1313, %r1312};
	xor.b64  	%rd9822, %rd9821, %rd9797;
	xor.b64  	%rd9823, %rd9702, %rd9822;
	st.local.u64 	[%rd2+8], %rd9823;
	xor.b64  	%rd9824, %rd9722, %rd9822;
	st.local.u64 	[%rd2+48], %rd9824;
	xor.b64  	%rd9825, %rd9742, %rd9822;
	st.local.u64 	[%rd2+88], %rd9825;
	xor.b64  	%rd9826, %rd9762, %rd9822;
	st.local.u64 	[%rd2+128], %rd9826;
	xor.b64  	%rd9827, %rd9782, %rd9822;
	st.local.u64 	[%rd2+168], %rd9827;
	mov.b64 	{%r1314, %r1315}, %rd9809;
	shf.l.wrap.b32 	%r1316, %r1314, %r1315, 1;
	shf.l.wrap.b32 	%r1317, %r1315, %r1314, 1;
	mov.b64 	%rd9828, {%r1317, %r1316};
	xor.b64  	%rd9829, %rd9828, %rd9801;
	xor.b64  	%rd9830, %rd9705, %rd9829;
	st.local.u64 	[%rd2+16], %rd9830;
	xor.b64  	%rd9831, %rd9725, %rd9829;
	st.local.u64 	[%rd2+56], %rd9831;
	xor.b64  	%rd9832, %rd9745, %rd9829;
	st.local.u64 	[%rd2+96], %rd9832;
	xor.b64  	%rd9833, %rd9765, %rd9829;
	st.local.u64 	[%rd2+136], %rd9833;
	xor.b64  	%rd9834, %rd9785, %rd9829;
	st.local.u64 	[%rd2+176], %rd9834;
	mov.b64 	{%r1318, %r1319}, %rd9813;
	shf.l.wrap.b32 	%r1320, %r1318, %r1319, 1;
	shf.l.wrap.b32 	%r1321, %r1319, %r1318, 1;
	mov.b64 	%rd9835, {%r1321, %r1320};
	xor.b64  	%rd9836, %rd9835, %rd9805;
	xor.b64  	%rd9837, %rd9708, %rd9836;
	st.local.u64 	[%rd2+24], %rd9837;
	xor.b64  	%rd9838, %rd9728, %rd9836;
	st.local.u64 	[%rd2+64], %rd9838;
	xor.b64  	%rd9839, %rd9748, %rd9836;
	st.local.u64 	[%rd2+104], %rd9839;
	xor.b64  	%rd9840, %rd9768, %rd9836;
	st.local.u64 	[%rd2+144], %rd9840;
	xor.b64  	%rd9841, %rd9788, %rd9836;
	st.local.u64 	[%rd2+184], %rd9841;
	mov.b64 	{%r1322, %r1323}, %rd9797;
	shf.l.wrap.b32 	%r1324, %r1322, %r1323, 1;
	shf.l.wrap.b32 	%r1325, %r1323, %r1322, 1;
	mov.b64 	%rd9842, {%r1325, %r1324};
	xor.b64  	%rd9843, %rd9842, %rd9809;
	xor.b64  	%rd9844, %rd9711, %rd9843;
	st.local.u64 	[%rd2+32], %rd9844;
	xor.b64  	%rd9845, %rd9731, %rd9843;
	st.local.u64 	[%rd2+72], %rd9845;
	xor.b64  	%rd9846, %rd9751, %rd9843;
	st.local.u64 	[%rd2+112], %rd9846;
	xor.b64  	%rd9847, %rd9771, %rd9843;
	st.local.u64 	[%rd2+152], %rd9847;
	xor.b64  	%rd9848, %rd9791, %rd9843;
	st.local.u64 	[%rd2+192], %rd9848;
	ld.local.u64 	%rd9849, [%rd7034];
	shr.u64 	%rd9850, %rd9823, %r1021;
	shl.b64 	%rd9851, %rd9823, %r1022;
	or.b64  	%rd9852, %rd9851, %rd9850;
	st.local.u64 	[%rd7034], %rd9852;
	ld.local.u64 	%rd9853, [%rd7040];
	shl.b64 	%rd9854, %rd9849, %r1023;
	shr.u64 	%rd9855, %rd9849, %r1024;
	or.b64  	%rd9856, %rd9855, %rd9854;
	st.local.u64 	[%rd7040], %rd9856;
	ld.local.u64 	%rd9857, [%rd25];
	ld.const.u32 	%r1326, [rhoOffsets+8];
	neg.s32 	%r1327, %r1326;
	and.b32  	%r1328, %r1327, 63;
	shr.u64 	%rd9858, %rd9853, %r1328;
	and.b32  	%r1329, %r1326, 63;
	shl.b64 	%rd9859, %rd9853, %r1329;
	or.b64  	%rd9860, %rd9859, %rd9858;
	st.local.u64 	[%rd25], %rd9860;
	ld.local.u64 	%rd9861, [%rd9597];
	shr.u64 	%rd9862, %rd9857, %r1029;
	shl.b64 	%rd9863, %rd9857, %r1030;
	or.b64  	%rd9864, %rd9863, %rd9862;
	st.local.u64 	[%rd9597], %rd9864;
	ld.local.u64 	%rd9865, [%rd7056];
	neg.s32 	%r1330, %r1631;
	and.b32  	%r1331, %r1330, 63;
	shr.u64 	%rd9866, %rd9861, %r1331;
	and.b32  	%r1332, %r1631, 63;
	shl.b64 	%rd9867, %rd9861, %r1332;
	or.b64  	%rd9868, %rd9867, %rd9866;
	st.local.u64 	[%rd7056], %rd9868;
	ld.local.u64 	%rd9869, [%rd9607];
	shr.u64 	%rd9870, %rd9865, %r1036;
	shl.b64 	%rd9871, %rd9865, %r1037;
	or.b64  	%rd9872, %rd9871, %rd9870;
	st.local.u64 	[%rd9607], %rd9872;
	ld.local.u64 	%rd9873, [%rd7066];
	ld.const.u32 	%r1333, [rhoOffsets+24];
	neg.s32 	%r1334, %r1333;
	and.b32  	%r1335, %r1334, 63;
	shr.u64 	%rd9874, %rd9869, %r1335;
	and.b32  	%r1336, %r1333, 63;
	shl.b64 	%rd9875, %rd9869, %r1336;
	or.b64  	%rd9876, %rd9875, %rd9874;
	st.local.u64 	[%rd7066], %rd9876;
	ld.local.u64 	%rd9877, [%rd9617];
	shr.u64 	%rd9878, %rd9873, %r1043;
	shl.b64 	%rd9879, %rd9873, %r1044;
	or.b64  	%rd9880, %rd9879, %rd9878;
	st.local.u64 	[%rd9617], %rd9880;
	ld.local.u64 	%rd9881, [%rd7078];
	neg.s32 	%r1337, %r1630;
	and.b32  	%r1338, %r1337, 63;
	shr.u64 	%rd9882, %rd9877, %r1338;
	and.b32  	%r1339, %r1630, 63;
	shl.b64 	%rd9883, %rd9877, %r1339;
	or.b64  	%rd9884, %rd9883, %rd9882;
	st.local.u64 	[%rd7078], %rd9884;
	ld.local.u64 	%rd9885, [%rd7084];
	shr.u64 	%rd9886, %rd9881, %r1050;
	shl.b64 	%rd9887, %rd9881, %r1051;
	or.b64  	%rd9888, %rd9887, %rd9886;
	st.local.u64 	[%rd7084], %rd9888;
	ld.local.u64 	%rd9889, [%rd7090];
	shr.u64 	%rd9890, %rd9885, %r1054;
	shl.b64 	%rd9891, %rd9885, %r1055;
	or.b64  	%rd9892, %rd9891, %rd9890;
	st.local.u64 	[%rd7090], %rd9892;
	ld.local.u64 	%rd9893, [%rd9635];
	shr.u64 	%rd9894, %rd9889, %r1057;
	shl.b64 	%rd9895, %rd9889, %r1058;
	or.b64  	%rd9896, %rd9895, %rd9894;
	st.local.u64 	[%rd9635], %rd9896;
	ld.local.u64 	%rd9897, [%rd27];
	shr.u64 	%rd9898, %rd9893, %r1060;
	shl.b64 	%rd9899, %rd9893, %r1061;
	or.b64  	%rd9900, %rd9899, %rd9898;
	st.local.u64 	[%rd27], %rd9900;
	ld.local.u64 	%rd9901, [%rd7106];
	shr.u64 	%rd9902, %rd9897, %r1064;
	shl.b64 	%rd9903, %rd9897, %r1065;
	or.b64  	%rd9904, %rd9903, %rd9902;
	st.local.u64 	[%rd7106], %rd9904;
	ld.local.u64 	%rd9905, [%rd7112];
	ld.const.u32 	%r1340, [rhoOffsets+56];
	neg.s32 	%r1341, %r1340;
	and.b32  	%r1342, %r1341, 63;
	shr.u64 	%rd9906, %rd9901, %r1342;
	and.b32  	%r1343, %r1340, 63;
	shl.b64 	%rd9907, %rd9901, %r1343;
	or.b64  	%rd9908, %rd9907, %rd9906;
	st.local.u64 	[%rd7112], %rd9908;
	ld.local.u64 	%rd9909, [%rd9653];
	shr.u64 	%rd9910, %rd9905, %r1071;
	shl.b64 	%rd9911, %rd9905, %r1072;
	or.b64  	%rd9912, %rd9911, %rd9910;
	st.local.u64 	[%rd9653], %rd9912;
	ld.local.u64 	%rd9913, [%rd7124];
	neg.s32 	%r1344, %r1629;
	and.b32  	%r1345, %r1344, 63;
	shr.u64 	%rd9914, %rd9909, %r1345;
	and.b32  	%r1346, %r1629, 63;
	shl.b64 	%rd9915, %rd9909, %r1346;
	or.b64  	%rd9916, %rd9915, %rd9914;
	st.local.u64 	[%rd7124], %rd9916;
	ld.local.u64 	%rd9917, [%rd7130];
	shr.u64 	%rd9918, %rd9913, %r1078;
	shl.b64 	%rd9919, %rd9913, %r1079;
	or.b64  	%rd9920, %rd9919, %rd9918;
	st.local.u64 	[%rd7130], %rd9920;
	ld.local.u64 	%rd9921, [%rd7136];
	ld.const.u32 	%r1347, [rhoOffsets+72];
	neg.s32 	%r1348, %r1347;
	and.b32  	%r1349, %r1348, 63;
	shr.u64 	%rd9922, %rd9917, %r1349;
	and.b32  	%r1350, %r1347, 63;
	shl.b64 	%rd9923, %rd9917, %r1350;
	or.b64  	%rd9924, %rd9923, %rd9922;
	st.local.u64 	[%rd7136], %rd9924;
	ld.local.u64 	%rd9925, [%rd9671];
	shr.u64 	%rd9926, %rd9921, %r1085;
	shl.b64 	%rd9927, %rd9921, %r1086;
	or.b64  	%rd9928, %rd9927, %rd9926;
	st.local.u64 	[%rd9671], %rd9928;
	ld.local.u64 	%rd9929, [%rd7146];
	shr.u64 	%rd9930, %rd9925, %r1088;
	shl.b64 	%rd9931, %rd9925, %r1089;
	or.b64  	%rd9932, %rd9931, %rd9930;
	st.local.u64 	[%rd7146], %rd9932;
	ld.local.u64 	%rd9933, [%rd7152];
	shr.u64 	%rd9934, %rd9929, %r1091;
	shl.b64 	%rd9935, %rd9929, %r1092;
	or.b64  	%rd9936, %rd9935, %rd9934;
	st.local.u64 	[%rd7152], %rd9936;
	ld.local.u64 	%rd9937, [%rd7158];
	shr.u64 	%rd9938, %rd9933, %r1095;
	shl.b64 	%rd9939, %rd9933, %r1096;
	or.b64  	%rd9940, %rd9939, %rd9938;
	st.local.u64 	[%rd7158], %rd9940;
	shr.u64 	%rd9941, %rd9937, %r1098;
	shl.b64 	%rd9942, %rd9937, %r1099;
	or.b64  	%rd9943, %rd9942, %rd9941;
	st.local.u64 	[%rd9689], %rd9943;
	ld.local.u64 	%rd9944, [%rd2];
	ld.local.u64 	%rd9945, [%rd2+8];
	ld.local.u64 	%rd9946, [%rd2+16];
	ld.local.u64 	%rd9947, [%rd2+24];
	ld.local.u64 	%rd9948, [%rd2+32];
	not.b64 	%rd9949, %rd9945;
	and.b64  	%rd9950, %rd9946, %rd9949;
	not.b64 	%rd9951, %rd9946;
	and.b64  	%rd9952, %rd9947, %rd9951;
	xor.b64  	%rd9953, %rd9952, %rd9945;
	not.b64 	%rd9954, %rd9947;
	and.b64  	%rd9955, %rd9948, %rd9954;
	xor.b64  	%rd9956, %rd9955, %rd9946;
	not.b64 	%rd9957, %rd9948;
	and.b64  	%rd9958, %rd9944, %rd9957;
	xor.b64  	%rd9959, %rd9958, %rd9947;
	not.b64 	%rd9960, %rd9944;
	and.b64  	%rd9961, %rd9945, %rd9960;
	xor.b64  	%rd9962, %rd9961, %rd9948;
	ld.local.u64 	%rd9963, [%rd2+40];
	ld.local.u64 	%rd9964, [%rd2+48];
	ld.local.u64 	%rd9965, [%rd2+56];
	ld.local.u64 	%rd9966, [%rd2+64];
	ld.local.u64 	%rd9967, [%rd2+72];
	not.b64 	%rd9968, %rd9964;
	and.b64  	%rd9969, %rd9965, %rd9968;
	xor.b64  	%rd9970, %rd9969, %rd9963;
	not.b64 	%rd9971, %rd9965;
	and.b64  	%rd9972, %rd9966, %rd9971;
	xor.b64  	%rd9973, %rd9972, %rd9964;
	not.b64 	%rd9974, %rd9966;
	and.b64  	%rd9975, %rd9967, %rd9974;
	xor.b64  	%rd9976, %rd9975, %rd9965;
	not.b64 	%rd9977, %rd9967;
	and.b64  	%rd9978, %rd9963, %rd9977;
	xor.b64  	%rd9979, %rd9978, %rd9966;
	not.b64 	%rd9980, %rd9963;
	and.b64  	%rd9981, %rd9964, %rd9980;
	xor.b64  	%rd9982, %rd9981, %rd9967;
	ld.local.u64 	%rd9983, [%rd2+80];
	ld.local.u64 	%rd9984, [%rd2+88];
	ld.local.u64 	%rd9985, [%rd2+96];
	ld.local.u64 	%rd9986, [%rd2+104];
	ld.local.u64 	%rd9987, [%rd2+112];
	not.b64 	%rd9988, %rd9984;
	and.b64  	%rd9989, %rd9985, %rd9988;
	xor.b64  	%rd9990, %rd9989, %rd9983;
	not.b64 	%rd9991, %rd9985;
	and.b64  	%rd9992, %rd9986, %rd9991;
	xor.b64  	%rd9993, %rd9992, %rd9984;
	not.b64 	%rd9994, %rd9986;
	and.b64  	%rd9995, %rd9987, %rd9994;
	xor.b64  	%rd9996, %rd9995, %rd9985;
	not.b64 	%rd9997, %rd9987;
	and.b64  	%rd9998, %rd9983, %rd9997;
	xor.b64  	%rd9999, %rd9998, %rd9986;
	not.b64 	%rd10000, %rd9983;
	and.b64  	%rd10001, %rd9984, %rd10000;
	xor.b64  	%rd10002, %rd10001, %rd9987;
	ld.local.u64 	%rd10003, [%rd2+120];
	ld.local.u64 	%rd10004, [%rd2+128];
	ld.local.u64 	%rd10005, [%rd2+136];
	ld.local.u64 	%rd10006, [%rd2+144];
	ld.local.u64 	%rd10007, [%rd2+152];
	not.b64 	%rd10008, %rd10004;
	and.b64  	%rd10009, %rd10005, %rd10008;
	xor.b64  	%rd10010, %rd10009, %rd10003;
	not.b64 	%rd10011, %rd10005;
	and.b64  	%rd10012, %rd10006, %rd10011;
	xor.b64  	%rd10013, %rd10012, %rd10004;
	not.b64 	%rd10014, %rd10006;
	and.b64  	%rd10015, %rd10007, %rd10014;
	xor.b64  	%rd10016, %rd10015, %rd10005;
	not.b64 	%rd10017, %rd10007;
	and.b64  	%rd10018, %rd10003, %rd10017;
	xor.b64  	%rd10019, %rd10018, %rd10006;
	not.b64 	%rd10020, %rd10003;
	and.b64  	%rd10021, %rd10004, %rd10020;
	xor.b64  	%rd10022, %rd10021, %rd10007;
	ld.local.u64 	%rd10023, [%rd2+160];
	ld.local.u64 	%rd10024, [%rd2+168];
	ld.local.u64 	%rd10025, [%rd2+176];
	ld.local.u64 	%rd10026, [%rd2+184];
	ld.local.u64 	%rd10027, [%rd2+192];
	not.b64 	%rd10028, %rd10024;
	and.b64  	%rd10029, %rd10025, %rd10028;
	xor.b64  	%rd10030, %rd10029, %rd10023;
	not.b64 	%rd10031, %rd10025;
	and.b64  	%rd10032, %rd10026, %rd10031;
	xor.b64  	%rd10033, %rd10032, %rd10024;
	not.b64 	%rd10034, %rd10026;
	and.b64  	%rd10035, %rd10027, %rd10034;
	xor.b64  	%rd10036, %rd10035, %rd10025;
	not.b64 	%rd10037, %rd10027;
	and.b64  	%rd10038, %rd10023, %rd10037;
	xor.b64  	%rd10039, %rd10038, %rd10026;
	not.b64 	%rd10040, %rd10023;
	and.b64  	%rd10041, %rd10024, %rd10040;
	xor.b64  	%rd10042, %rd10041, %rd10027;
	ld.const.u64 	%rd10043, [roundConstants+88];
	xor.b64  	%rd10044, %rd9950, %rd10043;
	xor.b64  	%rd10045, %rd10044, %rd9944;
	xor.b64  	%rd10046, %rd9970, %rd9990;
	xor.b64  	%rd10047, %rd10046, %rd10010;
	xor.b64  	%rd10048, %rd10047, %rd10030;
	xor.b64  	%rd10049, %rd10048, %rd10045;
	xor.b64  	%rd10050, %rd9973, %rd9953;
	xor.b64  	%rd10051, %rd10050, %rd9993;
	xor.b64  	%rd10052, %rd10051, %rd10013;
	xor.b64  	%rd10053, %rd10052, %rd10033;
	xor.b64  	%rd10054, %rd9976, %rd9956;
	xor.b64  	%rd10055, %rd10054, %rd9996;
	xor.b64  	%rd10056, %rd10055, %rd10016;
	xor.b64  	%rd10057, %rd10056, %rd10036;
	xor.b64  	%rd10058, %rd9979, %rd9959;
	xor.b64  	%rd10059, %rd10058, %rd9999;
	xor.b64  	%rd10060, %rd10059, %rd10019;
	xor.b64  	%rd10061, %rd10060, %rd10039;
	xor.b64  	%rd10062, %rd9982, %rd9962;
	xor.b64  	%rd10063, %rd10062, %rd10002;
	xor.b64  	%rd10064, %rd10063, %rd10022;
	xor.b64  	%rd10065, %rd10064, %rd10042;
	mov.b64 	{%r1351, %r1352}, %rd10053;
	shf.l.wrap.b32 	%r1353, %r1351, %r1352, 1;
	shf.l.wrap.b32 	%r1354, %r1352, %r1351, 1;
	mov.b64 	%rd10066, {%r1354, %r1353};
	xor.b64  	%rd10067, %rd10066, %rd10065;
	xor.b64  	%rd10068, %rd10045, %rd10067;
	st.local.u64 	[%rd2], %rd10068;
	xor.b64  	%rd10069, %rd9970, %rd10067;
	st.local.u64 	[%rd2+40], %rd10069;
	xor.b64  	%rd10070, %rd9990, %rd10067;
	st.local.u64 	[%rd2+80], %rd10070;
	xor.b64  	%rd10071, %rd10010, %rd10067;
	st.local.u64 	[%rd2+120], %rd10071;
	xor.b64  	%rd10072, %rd10030, %rd10067;
	st.local.u64 	[%rd2+160], %rd10072;
	mov.b64 	{%r1355, %r1356}, %rd10057;
	shf.l.wrap.b32 	%r1357, %r1355, %r1356, 1;
	shf.l.wrap.b32 	%r1358, %r1356, %r1355, 1;
	mov.b64 	%rd10073, {%r1358, %r1357};
	xor.b64  	%rd10074, %rd10073, %rd10049;
	xor.b64  	%rd10075, %rd9953, %rd10074;
	st.local.u64 	[%rd2+8], %rd10075;
	xor.b64  	%rd10076, %rd9973, %rd10074;
	st.local.u64 	[%rd2+48], %rd10076;
	xor.b64  	%rd10077, %rd9993, %rd10074;
	st.local.u64 	[%rd2+88], %rd10077;
	xor.b64  	%rd10078, %rd10013, %rd10074;
	st.local.u64 	[%rd2+128], %rd10078;
	xor.b64  	%rd10079, %rd10033, %rd10074;
	st.local.u64 	[%rd2+168], %rd10079;
	mov.b64 	{%r1359, %r1360}, %rd10061;
	shf.l.wrap.b32 	%r1361, %r1359, %r1360, 1;
	shf.l.wrap.b32 	%r1362, %r1360, %r1359, 1;
	mov.b64 	%rd10080, {%r1362, %r1361};
	xor.b64  	%rd10081, %rd10080, %rd10053;
	xor.b64  	%rd10082, %rd9956, %rd10081;
	st.local.u64 	[%rd2+16], %rd10082;
	xor.b64  	%rd10083, %rd9976, %rd10081;
	st.local.u64 	[%rd2+56], %rd10083;
	xor.b64  	%rd10084, %rd9996, %rd10081;
	st.local.u64 	[%rd2+96], %rd10084;
	xor.b64  	%rd10085, %rd10016, %rd10081;
	st.local.u64 	[%rd2+136], %rd10085;
	xor.b64  	%rd10086, %rd10036, %rd10081;
	st.local.u64 	[%rd2+176], %rd10086;
	mov.b64 	{%r1363, %r1364}, %rd10065;
	shf.l.wrap.b32 	%r1365, %r1363, %r1364, 1;
	shf.l.wrap.b32 	%r1366, %r1364, %r1363, 1;
	mov.b64 	%rd10087, {%r1366, %r1365};
	xor.b64  	%rd10088, %rd10087, %rd10057;
	xor.b64  	%rd10089, %rd9959, %rd10088;
	st.local.u64 	[%rd2+24], %rd10089;
	xor.b64  	%rd10090, %rd9979, %rd10088;
	st.local.u64 	[%rd2+64], %rd10090;
	xor.b64  	%rd10091, %rd9999, %rd10088;
	st.local.u64 	[%rd2+104], %rd10091;
	xor.b64  	%rd10092, %rd10019, %rd10088;
	st.local.u64 	[%rd2+144], %rd10092;
	xor.b64  	%rd10093, %rd10039, %rd10088;
	st.local.u64 	[%rd2+184], %rd10093;
	mov.b64 	{%r1367, %r1368}, %rd10049;
	shf.l.wrap.b32 	%r1369, %r1367, %r1368, 1;
	shf.l.wrap.b32 	%r1370, %r1368, %r1367, 1;
	mov.b64 	%rd10094, {%r1370, %r1369};
	xor.b64  	%rd10095, %rd10094, %rd10061;
	xor.b64  	%rd10096, %rd9962, %rd10095;
	st.local.u64 	[%rd2+32], %rd10096;
	xor.b64  	%rd10097, %rd9982, %rd10095;
	st.local.u64 	[%rd2+72], %rd10097;
	xor.b64  	%rd10098, %rd10002, %rd10095;
	st.local.u64 	[%rd2+112], %rd10098;
	xor.b64  	%rd10099, %rd10022, %rd10095;
	st.local.u64 	[%rd2+152], %rd10099;
	xor.b64  	%rd10100, %rd10042, %rd10095;
	st.local.u64 	[%rd2+192], %rd10100;
	ld.local.u64 	%rd10101, [%rd7034];
	shr.u64 	%rd10102, %rd10075, %r1021;
	shl.b64 	%rd10103, %rd10075, %r1022;
	or.b64  	%rd10104, %rd10103, %rd10102;
	st.local.u64 	[%rd7034], %rd10104;
	ld.local.u64 	%rd10105, [%rd7040];
	shl.b64 	%rd10106, %rd10101, %r1023;
	shr.u64 	%rd10107, %rd10101, %r1024;
	or.b64  	%rd10108, %rd10107, %rd10106;
	st.local.u64 	[%rd7040], %rd10108;
	ld.local.u64 	%rd10109, [%rd25];
	shr.u64 	%rd10110, %rd10105, %r1328;
	shl.b64 	%rd10111, %rd10105, %r1329;
	or.b64  	%rd10112, %rd10111, %rd10110;
	st.local.u64 	[%rd25], %rd10112;
	ld.local.u64 	%rd10113, [%rd9597];
	shr.u64 	%rd10114, %rd10109, %r1029;
	shl.b64 	%rd10115, %rd10109, %r1030;
	or.b64  	%rd10116, %rd10115, %rd10114;
	st.local.u64 	[%rd9597], %rd10116;
	ld.local.u64 	%rd10117, [%rd7056];
	shr.u64 	%rd10118, %rd10113, %r1331;
	shl.b64 	%rd10119, %rd10113, %r1332;
	or.b64  	%rd10120, %rd10119, %rd10118;
	st.local.u64 	[%rd7056], %rd10120;
	ld.local.u64 	%rd10121, [%rd9607];
	shr.u64 	%rd10122, %rd10117, %r1036;
	shl.b64 	%rd10123, %rd10117, %r1037;
	or.b64  	%rd10124, %rd10123, %rd10122;
	st.local.u64 	[%rd9607], %rd10124;
	ld.local.u64 	%rd10125, [%rd7066];
	shr.u64 	%rd10126, %rd10121, %r1335;
	shl.b64 	%rd10127, %rd10121, %r1336;
	or.b64  	%rd10128, %rd10127, %rd10126;
	st.local.u64 	[%rd7066], %rd10128;
	ld.local.u64 	%rd10129, [%rd9617];
	shr.u64 	%rd10130, %rd10125, %r1043;
	shl.b64 	%rd10131, %rd10125, %r1044;
	or.b64  	%rd10132, %rd10131, %rd10130;
	st.local.u64 	[%rd9617], %rd10132;
	ld.local.u64 	%rd10133, [%rd7078];
	shr.u64 	%rd10134, %rd10129, %r1338;
	shl.b64 	%rd10135, %rd10129, %r1339;
	or.b64  	%rd10136, %rd10135, %rd10134;
	st.local.u64 	[%rd7078], %rd10136;
	ld.local.u64 	%rd10137, [%rd7084];
	shr.u64 	%rd10138, %rd10133, %r1050;
	shl.b64 	%rd10139, %rd10133, %r1051;
	or.b64  	%rd10140, %rd10139, %rd10138;
	st.local.u64 	[%rd7084], %rd10140;
	ld.local.u64 	%rd10141, [%rd7090];
	shr.u64 	%rd10142, %rd10137, %r1054;
	shl.b64 	%rd10143, %rd10137, %r1055;
	or.b64  	%rd10144, %rd10143, %rd10142;
	st.local.u64 	[%rd7090], %rd10144;
	ld.local.u64 	%rd10145, [%rd9635];
	shr.u64 	%rd10146, %rd10141, %r1057;
	shl.b64 	%rd10147, %rd10141, %r1058;
	or.b64  	%rd10148, %rd10147, %rd10146;
	st.local.u64 	[%rd9635], %rd10148;
	ld.local.u64 	%rd10149, [%rd27];
	shr.u64 	%rd10150, %rd10145, %r1060;
	shl.b64 	%rd10151, %rd10145, %r1061;
	or.b64  	%rd10152, %rd10151, %rd10150;
	st.local.u64 	[%rd27], %rd10152;
	ld.local.u64 	%rd10153, [%rd7106];
	shr.u64 	%rd10154, %rd10149, %r1064;
	shl.b64 	%rd10155, %rd10149, %r1065;
	or.b64  	%rd10156, %rd10155, %rd10154;
	st.local.u64 	[%rd7106], %rd10156;
	ld.local.u64 	%rd10157, [%rd7112];
	shr.u64 	%rd10158, %rd10153, %r1342;
	shl.b64 	%rd10159, %rd10153, %r1343;
	or.b64  	%rd10160, %rd10159, %rd10158;
	st.local.u64 	[%rd7112], %rd10160;
	ld.local.u64 	%rd10161, [%rd9653];
	shr.u64 	%rd10162, %rd10157, %r1071;
	shl.b64 	%rd10163, %rd10157, %r1072;
	or.b64  	%rd10164, %rd10163, %rd10162;
	st.local.u64 	[%rd9653], %rd10164;
	ld.local.u64 	%rd10165, [%rd7124];
	shr.u64 	%rd10166, %rd10161, %r1345;
	shl.b64 	%rd10167, %rd10161, %r1346;
	or.b64  	%rd10168, %rd10167, %rd10166;
	st.local.u64 	[%rd7124], %rd10168;
	ld.local.u64 	%rd10169, [%rd7130];
	shr.u64 	%rd10170, %rd10165, %r1078;
	shl.b64 	%rd10171, %rd10165, %r1079;
	or.b64  	%rd10172, %rd10171, %rd10170;
	st.local.u64 	[%rd7130], %rd10172;
	ld.local.u64 	%rd10173, [%rd7136];
	shr.u64 	%rd10174, %rd10169, %r1349;
	shl.b64 	%rd10175, %rd10169, %r1350;
	or.b64  	%rd10176, %rd10175, %rd10174;
	st.local.u64 	[%rd7136], %rd10176;
	ld.local.u64 	%rd10177, [%rd9671];
	shr.u64 	%rd10178, %rd10173, %r1085;
	shl.b64 	%rd10179, %rd10173, %r1086;
	or.b64  	%rd10180, %rd10179, %rd10178;
	st.local.u64 	[%rd9671], %rd10180;
	ld.local.u64 	%rd10181, [%rd7146];
	shr.u64 	%rd10182, %rd10177, %r1088;
	shl.b64 	%rd10183, %rd10177, %r1089;
	or.b64  	%rd10184, %rd10183, %rd10182;
	st.local.u64 	[%rd7146], %rd10184;
	ld.local.u64 	%rd10185, [%rd7152];
	shr.u64 	%rd10186, %rd10181, %r1091;
	shl.b64 	%rd10187, %rd10181, %r1092;
	or.b64  	%rd10188, %rd10187, %rd10186;
	st.local.u64 	[%rd7152], %rd10188;
	ld.local.u64 	%rd10189, [%rd7158];
	shr.u64 	%rd10190, %rd10185, %r1095;
	shl.b64 	%rd10191, %rd10185, %r1096;
	or.b64  	%rd10192, %rd10191, %rd10190;
	st.local.u64 	[%rd7158], %rd10192;
	shr.u64 	%rd10193, %rd10189, %r1098;
	shl.b64 	%rd10194, %rd10189, %r1099;
	or.b64  	%rd10195, %rd10194, %rd10193;
	st.local.u64 	[%rd9689], %rd10195;
	ld.local.u64 	%rd10196, [%rd2];
	ld.local.u64 	%rd10197, [%rd2+8];
	ld.local.u64 	%rd10198, [%rd2+16];
	ld.local.u64 	%rd10199, [%rd2+24];
	ld.local.u64 	%rd10200, [%rd2+32];
	not.b64 	%rd10201, %rd10197;
	and.b64  	%rd10202, %rd10198, %rd10201;
	not.b64 	%rd10203, %rd10198;
	and.b64  	%rd10204, %rd10199, %rd10203;
	xor.b64  	%rd10205, %rd10204, %rd10197;
	not.b64 	%rd10206, %rd10199;
	and.b64  	%rd10207, %rd10200, %rd10206;
	xor.b64  	%rd10208, %rd10207, %rd10198;
	not.b64 	%rd10209, %rd10200;
	and.b64  	%rd10210, %rd10196, %rd10209;
	xor.b64  	%rd10211, %rd10210, %rd10199;
	not.b64 	%rd10212, %rd10196;
	and.b64  	%rd10213, %rd10197, %rd10212;
	xor.b64  	%rd10214, %rd10213, %rd10200;
	ld.local.u64 	%rd10215, [%rd2+40];
	ld.local.u64 	%rd10216, [%rd2+48];
	ld.local.u64 	%rd10217, [%rd2+56];
	ld.local.u64 	%rd10218, [%rd2+64];
	ld.local.u64 	%rd10219, [%rd2+72];
	not.b64 	%rd10220, %rd10216;
	and.b64  	%rd10221, %rd10217, %rd10220;
	xor.b64  	%rd10222, %rd10221, %rd10215;
	not.b64 	%rd10223, %rd10217;
	and.b64  	%rd10224, %rd10218, %rd10223;
	xor.b64  	%rd10225, %rd10224, %rd10216;
	not.b64 	%rd10226, %rd10218;
	and.b64  	%rd10227, %rd10219, %rd10226;
	xor.b64  	%rd10228, %rd10227, %rd10217;
	not.b64 	%rd10229, %rd10219;
	and.b64  	%rd10230, %rd10215, %rd10229;
	xor.b64  	%rd10231, %rd10230, %rd10218;
	not.b64 	%rd10232, %rd10215;
	and.b64  	%rd10233, %rd10216, %rd10232;
	xor.b64  	%rd10234, %rd10233, %rd10219;
	ld.local.u64 	%rd10235, [%rd2+80];
	ld.local.u64 	%rd10236, [%rd2+88];
	ld.local.u64 	%rd10237, [%rd2+96];
	ld.local.u64 	%rd10238, [%rd2+104];
	ld.local.u64 	%rd10239, [%rd2+112];
	not.b64 	%rd10240, %rd10236;
	and.b64  	%rd10241, %rd10237, %rd10240;
	xor.b64  	%rd10242, %rd10241, %rd10235;
	not.b64 	%rd10243, %rd10237;
	and.b64  	%rd10244, %rd10238, %rd10243;
	xor.b64  	%rd10245, %rd10244, %rd10236;
	not.b64 	%rd10246, %rd10238;
	and.b64  	%rd10247, %rd10239, %rd10246;
	xor.b64  	%rd10248, %rd10247, %rd10237;
	not.b64 	%rd10249, %rd10239;
	and.b64  	%rd10250, %rd10235, %rd10249;
	xor.b64  	%rd10251, %rd10250, %rd10238;
	not.b64 	%rd10252, %rd10235;
	and.b64  	%rd10253, %rd10236, %rd10252;
	xor.b64  	%rd10254, %rd10253, %rd10239;
	ld.local.u64 	%rd10255, [%rd2+120];
	ld.local.u64 	%rd10256, [%rd2+128];
	ld.local.u64 	%rd10257, [%rd2+136];
	ld.local.u64 	%rd10258, [%rd2+144];
	ld.local.u64 	%rd10259, [%rd2+152];
	not.b64 	%rd10260, %rd10256;
	and.b64  	%rd10261, %rd10257, %rd10260;
	xor.b64  	%rd10262, %rd10261, %rd10255;
	not.b64 	%rd10263, %rd10257;
	and.b64  	%rd10264, %rd10258, %rd10263;
	xor.b64  	%rd10265, %rd10264, %rd10256;
	not.b64 	%rd10266, %rd10258;
	and.b64  	%rd10267, %rd10259, %rd10266;
	xor.b64  	%rd10268, %rd10267, %rd10257;
	not.b64 	%rd10269, %rd10259;
	and.b64  	%rd10270, %rd10255, %rd10269;
	xor.b64  	%rd10271, %rd10270, %rd10258;
	not.b64 	%rd10272, %rd10255;
	and.b64  	%rd10273, %rd10256, %rd10272;
	xor.b64  	%rd10274, %rd10273, %rd10259;
	ld.local.u64 	%rd10275, [%rd2+160];
	ld.local.u64 	%rd10276, [%rd2+168];
	ld.local.u64 	%rd10277, [%rd2+176];
	ld.local.u64 	%rd10278, [%rd2+184];
	ld.local.u64 	%rd10279, [%rd2+192];
	not.b64 	%rd10280, %rd10276;
	and.b64  	%rd10281, %rd10277, %rd10280;
	xor.b64  	%rd10282, %rd10281, %rd10275;
	not.b64 	%rd10283, %rd10277;
	and.b64  	%rd10284, %rd10278, %rd10283;
	xor.b64  	%rd10285, %rd10284, %rd10276;
	not.b64 	%rd10286, %rd10278;
	and.b64  	%rd10287, %rd10279, %rd10286;
	xor.b64  	%rd10288, %rd10287, %rd10277;
	not.b64 	%rd10289, %rd10279;
	and.b64  	%rd10290, %rd10275, %rd10289;
	xor.b64  	%rd10291, %rd10290, %rd10278;
	not.b64 	%rd10292, %rd10275;
	and.b64  	%rd10293, %rd10276, %rd10292;
	xor.b64  	%rd10294, %rd10293, %rd10279;
	ld.const.u64 	%rd10295, [roundConstants+96];
	xor.b64  	%rd10296, %rd10202, %rd10295;
	xor.b64  	%rd10297, %rd10296, %rd10196;
	xor.b64  	%rd10298, %rd10222, %rd10242;
	xor.b64  	%rd10299, %rd10298, %rd10262;
	xor.b64  	%rd10300, %rd10299, %rd10282;
	xor.b64  	%rd10301, %rd10300, %rd10297;
	xor.b64  	%rd10302, %rd10225, %rd10205;
	xor.b64  	%rd10303, %rd10302, %rd10245;
	xor.b64  	%rd10304, %rd10303, %rd10265;
	xor.b64  	%rd10305, %rd10304, %rd10285;
	xor.b64  	%rd10306, %rd10228, %rd10208;
	xor.b64  	%rd10307, %rd10306, %rd10248;
	xor.b64  	%rd10308, %rd10307, %rd10268;
	xor.b64  	%rd10309, %rd10308, %rd10288;
	xor.b64  	%rd10310, %rd10231, %rd10211;
	xor.b64  	%rd10311, %rd10310, %rd10251;
	xor.b64  	%rd10312, %rd10311, %rd10271;
	xor.b64  	%rd10313, %rd10312, %rd10291;
	xor.b64  	%rd10314, %rd10234, %rd10214;
	xor.b64  	%rd10315, %rd10314, %rd10254;
	xor.b64  	%rd10316, %rd10315, %rd10274;
	xor.b64  	%rd10317, %rd10316, %rd10294;
	mov.b64 	{%r1371, %r1372}, %rd10305;
	shf.l.wrap.b32 	%r1373, %r1371, %r1372, 1;
	shf.l.wrap.b32 	%r1374, %r1372, %r1371, 1;
	mov.b64 	%rd10318, {%r1374, %r1373};
	xor.b64  	%rd10319, %rd10318, %rd10317;
	xor.b64  	%rd10320, %rd10297, %rd10319;
	st.local.u64 	[%rd2], %rd10320;
	xor.b64  	%rd10321, %rd10222, %rd10319;
	st.local.u64 	[%rd2+40], %rd10321;
	xor.b64  	%rd10322, %rd10242, %rd10319;
	st.local.u64 	[%rd2+80], %rd10322;
	xor.b64  	%rd10323, %rd10262, %rd10319;
	st.local.u64 	[%rd2+120], %rd10323;
	xor.b64  	%rd10324, %rd10282, %rd10319;
	st.local.u64 	[%rd2+160], %rd10324;
	mov.b64 	{%r1375, %r1376}, %rd10309;
	shf.l.wrap.b32 	%r1377, %r1375, %r1376, 1;
	shf.l.wrap.b32 	%r1378, %r1376, %r1375, 1;
	mov.b64 	%rd10325, {%r1378, %r1377};
	xor.b64  	%rd10326, %rd10325, %rd10301;
	xor.b64  	%rd10327, %rd10205, %rd10326;
	st.local.u64 	[%rd2+8], %rd10327;
	xor.b64  	%rd10328, %rd10225, %rd10326;
	st.local.u64 	[%rd2+48], %rd10328;
	xor.b64  	%rd10329, %rd10245, %rd10326;
	st.local.u64 	[%rd2+88], %rd10329;
	xor.b64  	%rd10330, %rd10265, %rd10326;
	st.local.u64 	[%rd2+128], %rd10330;
	xor.b64  	%rd10331, %rd10285, %rd10326;
	st.local.u64 	[%rd2+168], %rd10331;
	mov.b64 	{%r1379, %r1380}, %rd10313;
	shf.l.wrap.b32 	%r1381, %r1379, %r1380, 1;
	shf.l.wrap.b32 	%r1382, %r1380, %r1379, 1;
	mov.b64 	%rd10332, {%r1382, %r1381};
	xor.b64  	%rd10333, %rd10332, %rd10305;
	xor.b64  	%rd10334, %rd10208, %rd10333;
	st.local.u64 	[%rd2+16], %rd10334;
	xor.b64  	%rd10335, %rd10228, %rd10333;
	st.local.u64 	[%rd2+56], %rd10335;
	xor.b64  	%rd10336, %rd10248, %rd10333;
	st.local.u64 	[%rd2+96], %rd10336;
	xor.b64  	%rd10337, %rd10268, %rd10333;
	st.local.u64 	[%rd2+136], %rd10337;
	xor.b64  	%rd10338, %rd10288, %rd10333;
	st.local.u64 	[%rd2+176], %rd10338;
	mov.b64 	{%r1383, %r1384}, %rd10317;
	shf.l.wrap.b32 	%r1385, %r1383, %r1384, 1;
	shf.l.wrap.b32 	%r1386, %r1384, %r1383, 1;
	mov.b64 	%rd10339, {%r1386, %r1385};
	xor.b64  	%rd10340, %rd10339, %rd10309;
	xor.b64  	%rd10341, %rd10211, %rd10340;
	st.local.u64 	[%rd2+24], %rd10341;
	xor.b64  	%rd10342, %rd10231, %rd10340;
	st.local.u64 	[%rd2+64], %rd10342;
	xor.b64  	%rd10343, %rd10251, %rd10340;
	st.local.u64 	[%rd2+104], %rd10343;
	xor.b64  	%rd10344, %rd10271, %rd10340;
	st.local.u64 	[%rd2+144], %rd10344;
	xor.b64  	%rd10345, %rd10291, %rd10340;
	st.local.u64 	[%rd2+184], %rd10345;
	mov.b64 	{%r1387, %r1388}, %rd10301;
	shf.l.wrap.b32 	%r1389, %r1387, %r1388, 1;
	shf.l.wrap.b32 	%r1390, %r1388, %r1387, 1;
	mov.b64 	%rd10346, {%r1390, %r1389};
	xor.b64  	%rd10347, %rd10346, %rd10313;
	xor.b64  	%rd10348, %rd10214, %rd10347;
	st.local.u64 	[%rd2+32], %rd10348;
	xor.b64  	%rd10349, %rd10234, %rd10347;
	st.local.u64 	[%rd2+72], %rd10349;
	xor.b64  	%rd10350, %rd10254, %rd10347;
	st.local.u64 	[%rd2+112], %rd10350;
	xor.b64  	%rd10351, %rd10274, %rd10347;
	st.local.u64 	[%rd2+152], %rd10351;
	xor.b64  	%rd10352, %rd10294, %rd10347;
	st.local.u64 	[%rd2+192], %rd10352;
	ld.local.u64 	%rd10353, [%rd7034];
	shr.u64 	%rd10354, %rd10327, %r1021;
	shl.b64 	%rd10355, %rd10327, %r1022;
	or.b64  	%rd10356, %rd10355, %rd10354;
	st.local.u64 	[%rd7034], %rd10356;
	ld.local.u64 	%rd10357, [%rd7040];
	shl.b64 	%rd10358, %rd10353, %r1023;
	shr.u64 	%rd10359, %rd10353, %r1024;
	or.b64  	%rd10360, %rd10359, %rd10358;
	st.local.u64 	[%rd7040], %rd10360;
	ld.local.u64 	%rd10361, [%rd25];
	shr.u64 	%rd10362, %rd10357, %r1328;
	shl.b64 	%rd10363, %rd10357, %r1329;
	or.b64  	%rd10364, %rd10363, %rd10362;
	st.local.u64 	[%rd25], %rd10364;
	ld.local.u64 	%rd10365, [%rd9597];
	shr.u64 	%rd10366, %rd10361, %r1029;
	shl.b64 	%rd10367, %rd10361, %r1030;
	or.b64  	%rd10368, %rd10367, %rd10366;
	st.local.u64 	[%rd9597], %rd10368;
	ld.local.u64 	%rd10369, [%rd7056];
	shr.u64 	%rd10370, %rd10365, %r1331;
	shl.b64 	%rd10371, %rd10365, %r1332;
	or.b64  	%rd10372, %rd10371, %rd10370;
	st.local.u64 	[%rd7056], %rd10372;
	ld.local.u64 	%rd10373, [%rd9607];
	shr.u64 	%rd10374, %rd10369, %r1036;
	shl.b64 	%rd10375, %rd10369, %r1037;
	or.b64  	%rd10376, %rd10375, %rd10374;
	st.local.u64 	[%rd9607], %rd10376;
	ld.local.u64 	%rd10377, [%rd7066];
	shr.u64 	%rd10378, %rd10373, %r1335;
	shl.b64 	%rd10379, %rd10373, %r1336;
	or.b64  	%rd10380, %rd10379, %rd10378;
	st.local.u64 	[%rd7066], %rd10380;
	ld.local.u64 	%rd10381, [%rd9617];
	shr.u64 	%rd10382, %rd10377, %r1043;
	shl.b64 	%rd10383, %rd10377, %r1044;
	or.b64  	%rd10384, %rd10383, %rd10382;
	st.local.u64 	[%rd9617], %rd10384;
	ld.local.u64 	%rd10385, [%rd7078];
	shr.u64 	%rd10386, %rd10381, %r1338;
	shl.b64 	%rd10387, %rd10381, %r1339;
	or.b64  	%rd10388, %rd10387, %rd10386;
	st.local.u64 	[%rd7078], %rd10388;
	ld.local.u64 	%rd10389, [%rd7084];
	shr.u64 	%rd10390, %rd10385, %r1050;
	shl.b64 	%rd10391, %rd10385, %r1051;
	or.b64  	%rd10392, %rd10391, %rd10390;
	st.local.u64 	[%rd7084], %rd10392;
	ld.local.u64 	%rd10393, [%rd7090];
	shr.u64 	%rd10394, %rd10389, %r1054;
	shl.b64 	%rd10395, %rd10389, %r1055;
	or.b64  	%rd10396, %rd10395, %rd10394;
	st.local.u64 	[%rd7090], %rd10396;
	ld.local.u64 	%rd10397, [%rd9635];
	shr.u64 	%rd10398, %rd10393, %r1057;
	shl.b64 	%rd10399, %rd10393, %r1058;
	or.b64  	%rd10400, %rd10399, %rd10398;
	st.local.u64 	[%rd9635], %rd10400;
	ld.local.u64 	%rd10401, [%rd27];
	shr.u64 	%rd10402, %rd10397, %r1060;
	shl.b64 	%rd10403, %rd10397, %r1061;
	or.b64  	%rd10404, %rd10403, %rd10402;
	st.local.u64 	[%rd27], %rd10404;
	ld.local.u64 	%rd10405, [%rd7106];
	shr.u64 	%rd10406, %rd10401, %r1064;
	shl.b64 	%rd10407, %rd10401, %r1065;
	or.b64  	%rd10408, %rd10407, %rd10406;
	st.local.u64 	[%rd7106], %rd10408;
	ld.local.u64 	%rd10409, [%rd7112];
	shr.u64 	%rd10410, %rd10405, %r1342;
	shl.b64 	%rd10411, %rd10405, %r1343;
	or.b64  	%rd10412, %rd10411, %rd10410;
	st.local.u64 	[%rd7112], %rd10412;
	ld.local.u64 	%rd10413, [%rd9653];
	shr.u64 	%rd10414, %rd10409, %r1071;
	shl.b64 	%rd10415, %rd10409, %r1072;
	or.b64  	%rd10416, %rd10415, %rd10414;
	st.local.u64 	[%rd9653], %rd10416;
	ld.local.u64 	%rd10417, [%rd7124];
	shr.u64 	%rd10418, %rd10413, %r1345;
	shl.b64 	%rd10419, %rd10413, %r1346;
	or.b64  	%rd10420, %rd10419, %rd10418;
	st.local.u64 	[%rd7124], %rd10420;
	ld.local.u64 	%rd10421, [%rd7130];
	shr.u64 	%rd10422, %rd10417, %r1078;
	shl.b64 	%rd10423, %rd10417, %r1079;
	or.b64  	%rd10424, %rd10423, %rd10422;
	st.local.u64 	[%rd7130], %rd10424;
	ld.local.u64 	%rd10425, [%rd7136];
	shr.u64 	%rd10426, %rd10421, %r1349;
	shl.b64 	%rd10427, %rd10421, %r1350;
	or.b64  	%rd10428, %rd10427, %rd10426;
	st.local.u64 	[%rd7136], %rd10428;
	ld.local.u64 	%rd10429, [%rd9671];
	shr.u64 	%rd10430, %rd10425, %r1085;
	shl.b64 	%rd10431, %rd10425, %r1086;
	or.b64  	%rd10432, %rd10431, %rd10430;
	st.local.u64 	[%rd9671], %rd10432;
	ld.local.u64 	%rd10433, [%rd7146];
	shr.u64 	%rd10434, %rd10429, %r1088;
	shl.b64 	%rd10435, %rd10429, %r1089;
	or.b64  	%rd10436, %rd10435, %rd10434;
	st.local.u64 	[%rd7146], %rd10436;
	ld.local.u64 	%rd10437, [%rd7152];
	shr.u64 	%rd10438, %rd10433, %r1091;
	shl.b64 	%rd10439, %rd10433, %r1092;
	or.b64  	%rd10440, %rd10439, %rd10438;
	st.local.u64 	[%rd7152], %rd10440;
	ld.local.u64 	%rd10441, [%rd7158];
	shr.u64 	%rd10442, %rd10437, %r1095;
	shl.b64 	%rd10443, %rd10437, %r1096;
	or.b64  	%rd10444, %rd10443, %rd10442;
	st.local.u64 	[%rd7158], %rd10444;
	shr.u64 	%rd10445, %rd10441, %r1098;
	shl.b64 	%rd10446, %rd10441, %r1099;
	or.b64  	%rd10447, %rd10446, %rd10445;
	st.local.u64 	[%rd9689], %rd10447;
	ld.local.u64 	%rd10448, [%rd2];
	ld.local.u64 	%rd10449, [%rd2+8];
	ld.local.u64 	%rd10450, [%rd2+16];
	ld.local.u64 	%rd10451, [%rd2+24];
	ld.local.u64 	%rd10452, [%rd2+32];
	not.b64 	%rd10453, %rd10449;
	and.b64  	%rd10454, %rd10450, %rd10453;
	not.b64 	%rd10455, %rd10450;
	and.b64  	%rd10456, %rd10451, %rd10455;
	xor.b64  	%rd10457, %rd10456, %rd10449;
	not.b64 	%rd10458, %rd10451;
	and.b64  	%rd10459, %rd10452, %rd10458;
	xor.b64  	%rd10460, %rd10459, %rd10450;
	not.b64 	%rd10461, %rd10452;
	and.b64  	%rd10462, %rd10448, %rd10461;
	xor.b64  	%rd10463, %rd10462, %rd10451;
	not.b64 	%rd10464, %rd10448;
	and.b64  	%rd10465, %rd10449, %rd10464;
	xor.b64  	%rd10466, %rd10465, %rd10452;
	ld.local.u64 	%rd10467, [%rd2+40];
	ld.local.u64 	%rd10468, [%rd2+48];
	ld.local.u64 	%rd10469, [%rd2+56];
	ld.local.u64 	%rd10470, [%rd2+64];
	ld.local.u64 	%rd10471, [%rd2+72];
	not.b64 	%rd10472, %rd10468;
	and.b64  	%rd10473, %rd10469, %rd10472;
	xor.b64  	%rd10474, %rd10473, %rd10467;
	not.b64 	%rd10475, %rd10469;
	and.b64  	%rd10476, %rd10470, %rd10475;
	xor.b64  	%rd10477, %rd10476, %rd10468;
	not.b64 	%rd10478, %rd10470;
	and.b64  	%rd10479, %rd10471, %rd10478;
	xor.b64  	%rd10480, %rd10479, %rd10469;
	not.b64 	%rd10481, %rd10471;
	and.b64  	%rd10482, %rd10467, %rd10481;
	xor.b64  	%rd10483, %rd10482, %rd10470;
	not.b64 	%rd10484, %rd10467;
	and.b64  	%rd10485, %rd10468, %rd10484;
	xor.b64  	%rd10486, %rd10485, %rd10471;
	ld.local.u64 	%rd10487, [%rd2+80];
	ld.local.u64 	%rd10488, [%rd2+88];
	ld.local.u64 	%rd10489, [%rd2+96];
	ld.local.u64 	%rd10490, [%rd2+104];
	ld.local.u64 	%rd10491, [%rd2+112];
	not.b64 	%rd10492, %rd10488;
	and.b64  	%rd10493, %rd10489, %rd10492;
	xor.b64  	%rd10494, %rd10493, %rd10487;
	not.b64 	%rd10495, %rd10489;
	and.b64  	%rd10496, %rd10490, %rd10495;
	xor.b64  	%rd10497, %rd10496, %rd10488;
	not.b64 	%rd10498, %rd10490;
	and.b64  	%rd10499, %rd10491, %rd10498;
	xor.b64  	%rd10500, %rd10499, %rd10489;
	not.b64 	%rd10501, %rd10491;
	and.b64  	%rd10502, %rd10487, %rd10501;
	xor.b64  	%rd10503, %rd10502, %rd10490;
	not.b64 	%rd10504, %rd10487;
	and.b64  	%rd10505, %rd10488, %rd10504;
	xor.b64  	%rd10506, %rd10505, %rd10491;
	ld.local.u64 	%rd10507, [%rd2+120];
	ld.local.u64 	%rd10508, [%rd2+128];
	ld.local.u64 	%rd10509, [%rd2+136];
	ld.local.u64 	%rd10510, [%rd2+144];
	ld.local.u64 	%rd10511, [%rd2+152];
	not.b64 	%rd10512, %rd10508;
	and.b64  	%rd10513, %rd10509, %rd10512;
	xor.b64  	%rd10514, %rd10513, %rd10507;
	not.b64 	%rd10515, %rd10509;
	and.b64  	%rd10516, %rd10510, %rd10515;
	xor.b64  	%rd10517, %rd10516, %rd10508;
	not.b64 	%rd10518, %rd10510;
	and.b64  	%rd10519, %rd10511, %rd10518;
	xor.b64  	%rd10520, %rd10519, %rd10509;
	not.b64 	%rd10521, %rd10511;
	and.b64  	%rd10522, %rd10507, %rd10521;
	xor.b64  	%rd10523, %rd10522, %rd10510;
	not.b64 	%rd10524, %rd10507;
	and.b64  	%rd10525, %rd10508, %rd10524;
	xor.b64  	%rd10526, %rd10525, %rd10511;
	ld.local.u64 	%rd10527, [%rd2+160];
	ld.local.u64 	%rd10528, [%rd2+168];
	ld.local.u64 	%rd10529, [%rd2+176];
	ld.local.u64 	%rd10530, [%rd2+184];
	ld.local.u64 	%rd10531, [%rd2+192];
	not.b64 	%rd10532, %rd10528;
	and.b64  	%rd10533, %rd10529, %rd10532;
	xor.b64  	%rd10534, %rd10533, %rd10527;
	not.b64 	%rd10535, %rd10529;
	and.b64  	%rd10536, %rd10530, %rd10535;
	xor.b64  	%rd10537, %rd10536, %rd10528;
	not.b64 	%rd10538, %rd10530;
	and.b64  	%rd10539, %rd10531, %rd10538;
	xor.b64  	%rd10540, %rd10539, %rd10529;
	not.b64 	%rd10541, %rd10531;
	and.b64  	%rd10542, %rd10527, %rd10541;
	xor.b64  	%rd10543, %rd10542, %rd10530;
	not.b64 	%rd10544, %rd10527;
	and.b64  	%rd10545, %rd10528, %rd10544;
	xor.b64  	%rd10546, %rd10545, %rd10531;
	ld.const.u64 	%rd10547, [roundConstants+104];
	xor.b64  	%rd10548, %rd10454, %rd10547;
	xor.b64  	%rd10549, %rd10548, %rd10448;
	xor.b64  	%rd10550, %rd10474, %rd10494;
	xor.b64  	%rd10551, %rd10550, %rd10514;
	xor.b64  	%rd10552, %rd10551, %rd10534;
	xor.b64  	%rd10553, %rd10552, %rd10549;
	xor.b64  	%rd10554, %rd10477, %rd10457;
	xor.b64  	%rd10555, %rd10554, %rd10497;
	xor.b64  	%rd10556, %rd10555, %rd10517;
	xor.b64  	%rd10557, %rd10556, %rd10537;
	xor.b64  	%rd10558, %rd10480, %rd10460;
	xor.b64  	%rd10559, %rd10558, %rd10500;
	xor.b64  	%rd10560, %rd10559, %rd10520;
	xor.b64  	%rd10561, %rd10560, %rd10540;
	xor.b64  	%rd10562, %rd10483, %rd10463;
	xor.b64  	%rd10563, %rd10562, %rd10503;
	xor.b64  	%rd10564, %rd10563, %rd10523;
	xor.b64  	%rd10565, %rd10564, %rd10543;
	xor.b64  	%rd10566, %rd10486, %rd10466;
	xor.b64  	%rd10567, %rd10566, %rd10506;
	xor.b64  	%rd10568, %rd10567, %rd10526;
	xor.b64  	%rd10569, %rd10568, %rd10546;
	mov.b64 	{%r1391, %r1392}, %rd10557;
	shf.l.wrap.b32 	%r1393, %r1391, %r1392, 1;
	shf.l.wrap.b32 	%r1394, %r1392, %r1391, 1;
	mov.b64 	%rd10570, {%r1394, %r1393};
	xor.b64  	%rd10571, %rd10570, %rd10569;
	xor.b64  	%rd10572, %rd10549, %rd10571;
	st.local.u64 	[%rd2], %rd10572;
	xor.b64  	%rd10573, %rd10474, %rd10571;
	st.local.u64 	[%rd2+40], %rd10573;
	xor.b64  	%rd10574, %rd10494, %rd10571;
	st.local.u64 	[%rd2+80], %rd10574;
	xor.b64  	%rd10575, %rd10514, %rd10571;
	st.local.u64 	[%rd2+120], %rd10575;
	xor.b64  	%rd10576, %rd10534, %rd10571;
	st.local.u64 	[%rd2+160], %rd10576;
	mov.b64 	{%r1395, %r1396}, %rd10561;
	shf.l.wrap.b32 	%r1397, %r1395, %r1396, 1;
	shf.l.wrap.b32 	%r1398, %r1396, %r1395, 1;
	mov.b64 	%rd10577, {%r1398, %r1397};
	xor.b64  	%rd10578, %rd10577, %rd10553;
	xor.b64  	%rd10579, %rd10457, %rd10578;
	st.local.u64 	[%rd2+8], %rd10579;
	xor.b64  	%rd10580, %rd10477, %rd10578;
	st.local.u64 	[%rd2+48], %rd10580;
	xor.b64  	%rd10581, %rd10497, %rd10578;
	st.local.u64 	[%rd2+88], %rd10581;
	xor.b64  	%rd10582, %rd10517, %rd10578;
	st.local.u64 	[%rd2+128], %rd10582;
	xor.b64  	%rd10583, %rd10537, %rd10578;
	st.local.u64 	[%rd2+168], %rd10583;
	mov.b64 	{%r1399, %r1400}, %rd10565;
	shf.l.wrap.b32 	%r1401, %r1399, %r1400, 1;
	shf.l.wrap.b32 	%r1402, %r1400, %r1399, 1;
	mov.b64 	%rd10584, {%r1402, %r1401};
	xor.b64  	%rd10585, %rd10584, %rd10557;
	xor.b64  	%rd10586, %rd10460, %rd10585;
	st.local.u64 	[%rd2+16], %rd10586;
	xor.b64  	%rd10587, %rd10480, %rd10585;
	st.local.u64 	[%rd2+56], %rd10587;
	xor.b64  	%rd10588, %rd10500, %rd10585;
	st.local.u64 	[%rd2+96], %rd10588;
	xor.b64  	%rd10589, %rd10520, %rd10585;
	st.local.u64 	[%rd2+136], %rd10589;
	xor.b64  	%rd10590, %rd10540, %rd10585;
	st.local.u64 	[%rd2+176], %rd10590;
	mov.b64 	{%r1403, %r1404}, %rd10569;
	shf.l.wrap.b32 	%r1405, %r1403, %r1404, 1;
	shf.l.wrap.b32 	%r1406, %r1404, %r1403, 1;
	mov.b64 	%rd10591, {%r1406, %r1405};
	xor.b64  	%rd10592, %rd10591, %rd10561;
	xor.b64  	%rd10593, %rd10463, %rd10592;
	st.local.u64 	[%rd2+24], %rd10593;
	xor.b64  	%rd10594, %rd10483, %rd10592;
	st.local.u64 	[%rd2+64], %rd10594;
	xor.b64  	%rd10595, %rd10503, %rd10592;
	st.local.u64 	[%rd2+104], %rd10595;
	xor.b64  	%rd10596, %rd10523, %rd10592;
	st.local.u64 	[%rd2+144], %rd10596;
	xor.b64  	%rd10597, %rd10543, %rd10592;
	st.local.u64 	[%rd2+184], %rd10597;
	mov.b64 	{%r1407, %r1408}, %rd10553;
	shf.l.wrap.b32 	%r1409, %r1407, %r1408, 1;
	shf.l.wrap.b32 	%r1410, %r1408, %r1407, 1;
	mov.b64 	%rd10598, {%r1410, %r1409};
	xor.b64  	%rd10599, %rd10598, %rd10565;
	xor.b64  	%rd10600, %rd10466, %rd10599;
	st.local.u64 	[%rd2+32], %rd10600;
	xor.b64  	%rd10601, %rd10486, %rd10599;
	st.local.u64 	[%rd2+72], %rd10601;
	xor.b64  	%rd10602, %rd10506, %rd10599;
	st.local.u64 	[%rd2+112], %rd10602;
	xor.b64  	%rd10603, %rd10526, %rd10599;
	st.local.u64 	[%rd2+152], %rd10603;
	xor.b64  	%rd10604, %rd10546, %rd10599;
	st.local.u64 	[%rd2+192], %rd10604;
	ld.local.u64 	%rd10605, [%rd7034];
	shr.u64 	%rd10606, %rd10579, %r1021;
	shl.b64 	%rd10607, %rd10579, %r1022;
	or.b64  	%rd10608, %rd10607, %rd10606;
	st.local.u64 	[%rd7034], %rd10608;
	ld.local.u64 	%rd10609, [%rd7040];
	shl.b64 	%rd10610, %rd10605, %r1023;
	shr.u64 	%rd10611, %rd10605, %r1024;
	or.b64  	%rd10612, %rd10611, %rd10610;
	st.local.u64 	[%rd7040], %rd10612;
	ld.local.u64 	%rd10613, [%rd25];
	shr.u64 	%rd10614, %rd10609, %r1328;
	shl.b64 	%rd10615, %rd10609, %r1329;
	or.b64  	%rd10616, %rd10615, %rd10614;
	st.local.u64 	[%rd25], %rd10616;
	ld.local.u64 	%rd10617, [%rd9597];
	shr.u64 	%rd10618, %rd10613, %r1029;
	shl.b64 	%rd10619, %rd10613, %r1030;
	or.b64  	%rd10620, %rd10619, %rd10618;
	st.local.u64 	[%rd9597], %rd10620;
	ld.local.u64 	%rd10621, [%rd7056];
	shr.u64 	%rd10622, %rd10617, %r1331;
	shl.b64 	%rd10623, %rd10617, %r1332;
	or.b64  	%rd10624, %rd10623, %rd10622;
	st.local.u64 	[%rd7056], %rd10624;
	ld.local.u64 	%rd10625, [%rd9607];
	shr.u64 	%rd10626, %rd10621, %r1036;
	shl.b64 	%rd10627, %rd10621, %r1037;
	or.b64  	%rd10628, %rd10627, %rd10626;
	st.local.u64 	[%rd9607], %rd10628;
	ld.local.u64 	%rd10629, [%rd7066];
	shr.u64 	%rd10630, %rd10625, %r1335;
	shl.b64 	%rd10631, %rd10625, %r1336;
	or.b64  	%rd10632, %rd10631, %rd10630;
	st.local.u64 	[%rd7066], %rd10632;
	ld.local.u64 	%rd10633, [%rd9617];
	shr.u64 	%rd10634, %rd10629, %r1043;
	shl.b64 	%rd10635, %rd10629, %r1044;
	or.b64  	%rd10636, %rd10635, %rd10634;
	st.local.u64 	[%rd9617], %rd10636;
	ld.local.u64 	%rd10637, [%rd7078];
	shr.u64 	%rd10638, %rd10633, %r1338;
	shl.b64 	%rd10639, %rd10633, %r1339;
	or.b64  	%rd10640, %rd10639, %rd10638;
	st.local.u64 	[%rd7078], %rd10640;
	ld.local.u64 	%rd10641, [%rd7084];
	shr.u64 	%rd10642, %rd10637, %r1050;
	shl.b64 	%rd10643, %rd10637, %r1051;
	or.b64  	%rd10644, %rd10643, %rd10642;
	st.local.u64 	[%rd7084], %rd10644;
	ld.local.u64 	%rd10645, [%rd7090];
	shr.u64 	%rd10646, %rd10641, %r1054;
	shl.b64 	%rd10647, %rd10641, %r1055;
	or.b64  	%rd10648, %rd10647, %rd10646;
	st.local.u64 	[%rd7090], %rd10648;
	ld.local.u64 	%rd10649, [%rd9635];
	shr.u64 	%rd10650, %rd10645, %r1057;
	shl.b64 	%rd10651, %rd10645, %r1058;
	or.b64  	%rd10652, %rd10651, %rd10650;
	st.local.u64 	[%rd9635], %rd10652;
	ld.local.u64 	%rd10653, [%rd27];
	shr.u64 	%rd10654, %rd10649, %r1060;
	shl.b64 	%rd10655, %rd10649, %r1061;
	or.b64  	%rd10656, %rd10655, %rd10654;
	st.local.u64 	[%rd27], %rd10656;
	ld.local.u64 	%rd10657, [%rd7106];
	shr.u64 	%rd10658, %rd10653, %r1064;
	shl.b64 	%rd10659, %rd10653, %r1065;
	or.b64  	%rd10660, %rd10659, %rd10658;
	st.local.u64 	[%rd7106], %rd10660;
	ld.local.u64 	%rd10661, [%rd7112];
	shr.u64 	%rd10662, %rd10657, %r1342;
	shl.b64 	%rd10663, %rd10657, %r1343;
	or.b64  	%rd10664, %rd10663, %rd10662;
	st.local.u64 	[%rd7112], %rd10664;
	ld.local.u64 	%rd10665, [%rd9653];
	shr.u64 	%rd10666, %rd10661, %r1071;
	shl.b64 	%rd10667, %rd10661, %r1072;
	or.b64  	%rd10668, %rd10667, %rd10666;
	st.local.u64 	[%rd9653], %rd10668;
	ld.local.u64 	%rd10669, [%rd7124];
	shr.u64 	%rd10670, %rd10665, %r1345;
	shl.b64 	%rd10671, %rd10665, %r1346;
	or.b64  	%rd10672, %rd10671, %rd10670;
	st.local.u64 	[%rd7124], %rd10672;
	ld.local.u64 	%rd10673, [%rd7130];
	shr.u64 	%rd10674, %rd10669, %r1078;
	shl.b64 	%rd10675, %rd10669, %r1079;
	or.b64  	%rd10676, %rd10675, %rd10674;
	st.local.u64 	[%rd7130], %rd10676;
	ld.local.u64 	%rd10677, [%rd7136];
	shr.u64 	%rd10678, %rd10673, %r1349;
	shl.b64 	%rd10679, %rd10673, %r1350;
	or.b64  	%rd10680, %rd10679, %rd10678;
	st.local.u64 	[%rd7136], %rd10680;
	ld.local.u64 	%rd10681, [%rd9671];
	shr.u64 	%rd10682, %rd10677, %r1085;
	shl.b64 	%rd10683, %rd10677, %r1086;
	or.b64  	%rd10684, %rd10683, %rd10682;
	st.local.u64 	[%rd9671], %rd10684;
	ld.local.u64 	%rd10685, [%rd7146];
	shr.u64 	%rd10686, %rd10681, %r1088;
	shl.b64 	%rd10687, %rd10681, %r1089;
	or.b64  	%rd10688, %rd10687, %rd10686;
	st.local.u64 	[%rd7146], %rd10688;
	ld.local.u64 	%rd10689, [%rd7152];
	shr.u64 	%rd10690, %rd10685, %r1091;
	shl.b64 	%rd10691, %rd10685, %r1092;
	or.b64  	%rd10692, %rd10691, %rd10690;
	st.local.u64 	[%rd7152], %rd10692;
	ld.local.u64 	%rd10693, [%rd7158];
	shr.u64 	%rd10694, %rd10689, %r1095;
	shl.b64 	%rd10695, %rd10689, %r1096;
	or.b64  	%rd10696, %rd10695, %rd10694;
	st.local.u64 	[%rd7158], %rd10696;
	shr.u64 	%rd10697, %rd10693, %r1098;
	shl.b64 	%rd10698, %rd10693, %r1099;
	or.b64  	%rd10699, %rd10698, %rd10697;
	st.local.u64 	[%rd9689], %rd10699;
	ld.local.u64 	%rd10700, [%rd2];
	ld.local.u64 	%rd10701, [%rd2+8];
	ld.local.u64 	%rd10702, [%rd2+16];
	ld.local.u64 	%rd10703, [%rd2+24];
	ld.local.u64 	%rd10704, [%rd2+32];
	not.b64 	%rd10705, %rd10701;
	and.b64  	%rd10706, %rd10702, %rd10705;
	not.b64 	%rd10707, %rd10702;
	and.b64  	%rd10708, %rd10703, %rd10707;
	xor.b64  	%rd10709, %rd10708, %rd10701;
	not.b64 	%rd10710, %rd10703;
	and.b64  	%rd10711, %rd10704, %rd10710;
	xor.b64  	%rd10712, %rd10711, %rd10702;
	not.b64 	%rd10713, %rd10704;
	and.b64  	%rd10714, %rd10700, %rd10713;
	xor.b64  	%rd10715, %rd10714, %rd10703;
	not.b64 	%rd10716, %rd10700;
	and.b64  	%rd10717, %rd10701, %rd10716;
	xor.b64  	%rd10718, %rd10717, %rd10704;
	ld.local.u64 	%rd10719, [%rd2+40];
	ld.local.u64 	%rd10720, [%rd2+48];
	ld.local.u64 	%rd10721, [%rd2+56];
	ld.local.u64 	%rd10722, [%rd2+64];
	ld.local.u64 	%rd10723, [%rd2+72];
	not.b64 	%rd10724, %rd10720;
	and.b64  	%rd10725, %rd10721, %rd10724;
	xor.b64  	%rd10726, %rd10725, %rd10719;
	not.b64 	%rd10727, %rd10721;
	and.b64  	%rd10728, %rd10722, %rd10727;
	xor.b64  	%rd10729, %rd10728, %rd10720;
	not.b64 	%rd10730, %rd10722;
	and.b64  	%rd10731, %rd10723, %rd10730;
	xor.b64  	%rd10732, %rd10731, %rd10721;
	not.b64 	%rd10733, %rd10723;
	and.b64  	%rd10734, %rd10719, %rd10733;
	xor.b64  	%rd10735, %rd10734, %rd10722;
	not.b64 	%rd10736, %rd10719;
	and.b64  	%rd10737, %rd10720, %rd10736;
	xor.b64  	%rd10738, %rd10737, %rd10723;
	ld.local.u64 	%rd10739, [%rd2+80];
	ld.local.u64 	%rd10740, [%rd2+88];
	ld.local.u64 	%rd10741, [%rd2+96];
	ld.local.u64 	%rd10742, [%rd2+104];
	ld.local.u64 	%rd10743, [%rd2+112];
	not.b64 	%rd10744, %rd10740;
	and.b64  	%rd10745, %rd10741, %rd10744;
	xor.b64  	%rd10746, %rd10745, %rd10739;
	not.b64 	%rd10747, %rd10741;
	and.b64  	%rd10748, %rd10742, %rd10747;
	xor.b64  	%rd10749, %rd10748, %rd10740;
	not.b64 	%rd10750, %rd10742;
	and.b64  	%rd10751, %rd10743, %rd10750;
	xor.b64  	%rd10752, %rd10751, %rd10741;
	not.b64 	%rd10753, %rd10743;
	and.b64  	%rd10754, %rd10739, %rd10753;
	xor.b64  	%rd10755, %rd10754, %rd10742;
	not.b64 	%rd10756, %rd10739;
	and.b64  	%rd10757, %rd10740, %rd10756;
	xor.b64  	%rd10758, %rd10757, %rd10743;
	ld.local.u64 	%rd10759, [%rd2+120];
	ld.local.u64 	%rd10760, [%rd2+128];
	ld.local.u64 	%rd10761, [%rd2+136];
	ld.local.u64 	%rd10762, [%rd2+144];
	ld.local.u64 	%rd10763, [%rd2+152];
	not.b64 	%rd10764, %rd10760;
	and.b64  	%rd10765, %rd10761, %rd10764;
	xor.b64  	%rd10766, %rd10765, %rd10759;
	not.b64 	%rd10767, %rd10761;
	and.b64  	%rd10768, %rd10762, %rd10767;
	xor.b64  	%rd10769, %rd10768, %rd10760;
	not.b64 	%rd10770, %rd10762;
	and.b64  	%rd10771, %rd10763, %rd10770;
	xor.b64  	%rd10772, %rd10771, %rd10761;
	not.b64 	%rd10773, %rd10763;
	and.b64  	%rd10774, %rd10759, %rd10773;
	xor.b64  	%rd10775, %rd10774, %rd10762;
	not.b64 	%rd10776, %rd10759;
	and.b64  	%rd10777, %rd10760, %rd10776;
	xor.b64  	%rd10778, %rd10777, %rd10763;
	ld.local.u64 	%rd10779, [%rd2+160];
	ld.local.u64 	%rd10780, [%rd2+168];
	ld.local.u64 	%rd10781, [%rd2+176];
	ld.local.u64 	%rd10782, [%rd2+184];
	ld.local.u64 	%rd10783, [%rd2+192];
	not.b64 	%rd10784, %rd10780;
	and.b64  	%rd10785, %rd10781, %rd10784;
	xor.b64  	%rd10786, %rd10785, %rd10779;
	not.b64 	%rd10787, %rd10781;
	and.b64  	%rd10788, %rd10782, %rd10787;
	xor.b64  	%rd10789, %rd10788, %rd10780;
	not.b64 	%rd10790, %rd10782;
	and.b64  	%rd10791, %rd10783, %rd10790;
	xor.b64  	%rd10792, %rd10791, %rd10781;
	not.b64 	%rd10793, %rd10783;
	and.b64  	%rd10794, %rd10779, %rd10793;
	xor.b64  	%rd10795, %rd10794, %rd10782;
	not.b64 	%rd10796, %rd10779;
	and.b64  	%rd10797, %rd10780, %rd10796;
	xor.b64  	%rd10798, %rd10797, %rd10783;
	ld.const.u64 	%rd10799, [roundConstants+112];
	xor.b64  	%rd10800, %rd10706, %rd10799;
	xor.b64  	%rd10801, %rd10800, %rd10700;
	xor.b64  	%rd10802, %rd10726, %rd10746;
	xor.b64  	%rd10803, %rd10802, %rd10766;
	xor.b64  	%rd10804, %rd10803, %rd10786;
	xor.b64  	%rd10805, %rd10804, %rd10801;
	xor.b64  	%rd10806, %rd10729, %rd10709;
	xor.b64  	%rd10807, %rd10806, %rd10749;
	xor.b64  	%rd10808, %rd10807, %rd10769;
	xor.b64  	%rd10809, %rd10808, %rd10789;
	xor.b64  	%rd10810, %rd10732, %rd10712;
	xor.b64  	%rd10811, %rd10810, %rd10752;
	xor.b64  	%rd10812, %rd10811, %rd10772;
	xor.b64  	%rd10813, %rd10812, %rd10792;
	xor.b64  	%rd10814, %rd10735, %rd10715;
	xor.b64  	%rd10815, %rd10814, %rd10755;
	xor.b64  	%rd10816, %rd10815, %rd10775;
	xor.b64  	%rd10817, %rd10816, %rd10795;
	xor.b64  	%rd10818, %rd10738, %rd10718;
	xor.b64  	%rd10819, %rd10818, %rd10758;
	xor.b64  	%rd10820, %rd10819, %rd10778;
	xor.b64  	%rd10821, %rd10820, %rd10798;
	mov.b64 	{%r1411, %r1412}, %rd10809;
	shf.l.wrap.b32 	%r1413, %r1411, %r1412, 1;
	shf.l.wrap.b32 	%r1414, %r1412, %r1411, 1;
	mov.b64 	%rd10822, {%r1414, %r1413};
	xor.b64  	%rd10823, %rd10822, %rd10821;
	xor.b64  	%rd10824, %rd10801, %rd10823;
	st.local.u64 	[%rd2], %rd10824;
	xor.b64  	%rd10825, %rd10726, %rd10823;
	st.local.u64 	[%rd2+40], %rd10825;
	xor.b64  	%rd10826, %rd10746, %rd10823;
	st.local.u64 	[%rd2+80], %rd10826;
	xor.b64  	%rd10827, %rd10766, %rd10823;
	st.local.u64 	[%rd2+120], %rd10827;
	xor.b64  	%rd10828, %rd10786, %rd10823;
	st.local.u64 	[%rd2+160], %rd10828;
	mov.b64 	{%r1415, %r1416}, %rd10813;
	shf.l.wrap.b32 	%r1417, %r1415, %r1416, 1;
	shf.l.wrap.b32 	%r1418, %r1416, %r1415, 1;
	mov.b64 	%rd10829, {%r1418, %r1417};
	xor.b64  	%rd10830, %rd10829, %rd10805;
	xor.b64  	%rd10831, %rd10709, %rd10830;
	st.local.u64 	[%rd2+8], %rd10831;
	xor.b64  	%rd10832, %rd10729, %rd10830;
	st.local.u64 	[%rd2+48], %rd10832;
	xor.b64  	%rd10833, %rd10749, %rd10830;
	st.local.u64 	[%rd2+88], %rd10833;
	xor.b64  	%rd10834, %rd10769, %rd10830;
	st.local.u64 	[%rd2+128], %rd10834;
	xor.b64  	%rd10835, %rd10789, %rd10830;
	st.local.u64 	[%rd2+168], %rd10835;
	mov.b64 	{%r1419, %r1420}, %rd10817;
	shf.l.wrap.b32 	%r1421, %r1419, %r1420, 1;
	shf.l.wrap.b32 	%r1422, %r1420, %r1419, 1;
	mov.b64 	%rd10836, {%r1422, %r1421};
	xor.b64  	%rd10837, %rd10836, %rd10809;
	xor.b64  	%rd10838, %rd10712, %rd10837;
	st.local.u64 	[%rd2+16], %rd10838;
	xor.b64  	%rd10839, %rd10732, %rd10837;
	st.local.u64 	[%rd2+56], %rd10839;
	xor.b64  	%rd10840, %rd10752, %rd10837;
	st.local.u64 	[%rd2+96], %rd10840;
	xor.b64  	%rd10841, %rd10772, %rd10837;
	st.local.u64 	[%rd2+136], %rd10841;
	xor.b64  	%rd10842, %rd10792, %rd10837;
	st.local.u64 	[%rd2+176], %rd10842;
	mov.b64 	{%r1423, %r1424}, %rd10821;
	shf.l.wrap.b32 	%r1425, %r1423, %r1424, 1;
	shf.l.wrap.b32 	%r1426, %r1424, %r1423, 1;
	mov.b64 	%rd10843, {%r1426, %r1425};
	xor.b64  	%rd10844, %rd10843, %rd10813;
	xor.b64  	%rd10845, %rd10715, %rd10844;
	st.local.u64 	[%rd2+24], %rd10845;
	xor.b64  	%rd10846, %rd10735, %rd10844;
	st.local.u64 	[%rd2+64], %rd10846;
	xor.b64  	%rd10847, %rd10755, %rd10844;
	st.local.u64 	[%rd2+104], %rd10847;
	xor.b64  	%rd10848, %rd10775, %rd10844;
	st.local.u64 	[%rd2+144], %rd10848;
	xor.b64  	%rd10849, %rd10795, %rd10844;
	st.local.u64 	[%rd2+184], %rd10849;
	mov.b64 	{%r1427, %r1428}, %rd10805;
	shf.l.wrap.b32 	%r1429, %r1427, %r1428, 1;
	shf.l.wrap.b32 	%r1430, %r1428, %r1427, 1;
	mov.b64 	%rd10850, {%r1430, %r1429};
	xor.b64  	%rd10851, %rd10850, %rd10817;
	xor.b64  	%rd10852, %rd10718, %rd10851;
	st.local.u64 	[%rd2+32], %rd10852;
	xor.b64  	%rd10853, %rd10738, %rd10851;
	st.local.u64 	[%rd2+72], %rd10853;
	xor.b64  	%rd10854, %rd10758, %rd10851;
	st.local.u64 	[%rd2+112], %rd10854;
	xor.b64  	%rd10855, %rd10778, %rd10851;
	st.local.u64 	[%rd2+152], %rd10855;
	xor.b64  	%rd10856, %rd10798, %rd10851;
	st.local.u64 	[%rd2+192], %rd10856;
	ld.local.u64 	%rd10857, [%rd7034];
	shr.u64 	%rd10858, %rd10831, %r1021;
	shl.b64 	%rd10859, %rd10831, %r1022;
	or.b64  	%rd10860, %rd10859, %rd10858;
	st.local.u64 	[%rd7034], %rd10860;
	ld.local.u64 	%rd10861, [%rd7040];
	shl.b64 	%rd10862, %rd10857, %r1023;
	shr.u64 	%rd10863, %rd10857, %r1024;
	or.b64  	%rd10864, %rd10863, %rd10862;
	st.local.u64 	[%rd7040], %rd10864;
	ld.local.u64 	%rd10865, [%rd25];
	shr.u64 	%rd10866, %rd10861, %r1328;
	shl.b64 	%rd10867, %rd10861, %r1329;
	or.b64  	%rd10868, %rd10867, %rd10866;
	st.local.u64 	[%rd25], %rd10868;
	ld.local.u64 	%rd10869, [%rd9597];
	shr.u64 	%rd10870, %rd10865, %r1029;
	shl.b64 	%rd10871, %rd10865, %r1030;
	or.b64  	%rd10872, %rd10871, %rd10870;
	st.local.u64 	[%rd9597], %rd10872;
	ld.local.u64 	%rd10873, [%rd7056];
	shr.u64 	%rd10874, %rd10869, %r1331;
	shl.b64 	%rd10875, %rd10869, %r1332;
	or.b64  	%rd10876, %rd10875, %rd10874;
	st.local.u64 	[%rd7056], %rd10876;
	ld.local.u64 	%rd10877, [%rd9607];
	shr.u64 	%rd10878, %rd10873, %r1036;
	shl.b64 	%rd10879, %rd10873, %r1037;
	or.b64  	%rd10880, %rd10879, %rd10878;
	st.local.u64 	[%rd9607], %rd10880;
	ld.local.u64 	%rd10881, [%rd7066];
	shr.u64 	%rd10882, %rd10877, %r1335;
	shl.b64 	%rd10883, %rd10877, %r1336;
	or.b64  	%rd10884, %rd10883, %rd10882;
	st.local.u64 	[%rd7066], %rd10884;
	ld.local.u64 	%rd10885, [%rd9617];
	shr.u64 	%rd10886, %rd10881, %r1043;
	shl.b64 	%rd10887, %rd10881, %r1044;
	or.b64  	%rd10888, %rd10887, %rd10886;
	st.local.u64 	[%rd9617], %rd10888;
	ld.local.u64 	%rd10889, [%rd7078];
	shr.u64 	%rd10890, %rd10885, %r1338;
	shl.b64 	%rd10891, %rd10885, %r1339;
	or.b64  	%rd10892, %rd10891, %rd10890;
	st.local.u64 	[%rd7078], %rd10892;
	ld.local.u64 	%rd10893, [%rd7084];
	shr.u64 	%rd10894, %rd10889, %r1050;
	shl.b64 	%rd10895, %rd10889, %r1051;
	or.b64  	%rd10896, %rd10895, %rd10894;
	st.local.u64 	[%rd7084], %rd10896;
	ld.local.u64 	%rd10897, [%rd7090];
	shr.u64 	%rd10898, %rd10893, %r1054;
	shl.b64 	%rd10899, %rd10893, %r1055;
	or.b64  	%rd10900, %rd10899, %rd10898;
	st.local.u64 	[%rd7090], %rd10900;
	ld.local.u64 	%rd10901, [%rd9635];
	shr.u64 	%rd10902, %rd10897, %r1057;
	shl.b64 	%rd10903, %rd10897, %r1058;
	or.b64  	%rd10904, %rd10903, %rd10902;
	st.local.u64 	[%rd9635], %rd10904;
	ld.local.u64 	%rd10905, [%rd27];
	shr.u64 	%rd10906, %rd10901, %r1060;
	shl.b64 	%rd10907, %rd10901, %r1061;
	or.b64  	%rd10908, %rd10907, %rd10906;
	st.local.u64 	[%rd27], %rd10908;
	ld.local.u64 	%rd10909, [%rd7106];
	shr.u64 	%rd10910, %rd10905, %r1064;
	shl.b64 	%rd10911, %rd10905, %r1065;
	or.b64  	%rd10912, %rd10911, %rd10910;
	st.local.u64 	[%rd7106], %rd10912;
	ld.local.u64 	%rd10913, [%rd7112];
	shr.u64 	%rd10914, %rd10909, %r1342;
	shl.b64 	%rd10915, %rd10909, %r1343;
	or.b64  	%rd10916, %rd10915, %rd10914;
	st.local.u64 	[%rd7112], %rd10916;
	ld.local.u64 	%rd10917, [%rd9653];
	shr.u64 	%rd10918, %rd10913, %r1071;
	shl.b64 	%rd10919, %rd10913, %r1072;
	or.b64  	%rd10920, %rd10919, %rd10918;
	st.local.u64 	[%rd9653], %rd10920;
	ld.local.u64 	%rd10921, [%rd7124];
	shr.u64 	%rd10922, %rd10917, %r1345;
	shl.b64 	%rd10923, %rd10917, %r1346;
	or.b64  	%rd10924, %rd10923, %rd10922;
	st.local.u64 	[%rd7124], %rd10924;
	ld.local.u64 	%rd10925, [%rd7130];
	shr.u64 	%rd10926, %rd10921, %r1078;
	shl.b64 	%rd10927, %rd10921, %r1079;
	or.b64  	%rd10928, %rd10927, %rd10926;
	st.local.u64 	[%rd7130], %rd10928;
	ld.local.u64 	%rd10929, [%rd7136];
	shr.u64 	%rd10930, %rd10925, %r1349;
	shl.b64 	%rd10931, %rd10925, %r1350;
	or.b64  	%rd10932, %rd10931, %rd10930;
	st.local.u64 	[%rd7136], %rd10932;
	ld.local.u64 	%rd10933, [%rd9671];
	shr.u64 	%rd10934, %rd10929, %r1085;
	shl.b64 	%rd10935, %rd10929, %r1086;
	or.b64  	%rd10936, %rd10935, %rd10934;
	st.local.u64 	[%rd9671], %rd10936;
	ld.local.u64 	%rd10937, [%rd7146];
	shr.u64 	%rd10938, %rd10933, %r1088;
	shl.b64 	%rd10939, %rd10933, %r1089;
	or.b64  	%rd10940, %rd10939, %rd10938;
	st.local.u64 	[%rd7146], %rd10940;
	ld.local.u64 	%rd10941, [%rd7152];
	shr.u64 	%rd10942, %rd10937, %r1091;
	shl.b64 	%rd10943, %rd10937, %r1092;
	or.b64  	%rd10944, %rd10943, %rd10942;
	st.local.u64 	[%rd7152], %rd10944;
	ld.local.u64 	%rd10945, [%rd7158];
	shr.u64 	%rd10946, %rd10941, %r1095;
	shl.b64 	%rd10947, %rd10941, %r1096;
	or.b64  	%rd10948, %rd10947, %rd10946;
	st.local.u64 	[%rd7158], %rd10948;
	shr.u64 	%rd10949, %rd10945, %r1098;
	shl.b64 	%rd10950, %rd10945, %r1099;
	or.b64  	%rd10951, %rd10950, %rd10949;
	st.local.u64 	[%rd9689], %rd10951;
	ld.local.u64 	%rd10952, [%rd2];
	ld.local.u64 	%rd10953, [%rd2+8];
	ld.local.u64 	%rd10954, [%rd2+16];
	ld.local.u64 	%rd10955, [%rd2+24];
	ld.local.u64 	%rd10956, [%rd2+32];
	not.b64 	%rd10957, %rd10953;
	and.b64  	%rd10958, %rd10954, %rd10957;
	not.b64 	%rd10959, %rd10954;
	and.b64  	%rd10960, %rd10955, %rd10959;
	xor.b64  	%rd10961, %rd10960, %rd10953;
	not.b64 	%rd10962, %rd10955;
	and.b64  	%rd10963, %rd10956, %rd10962;
	xor.b64  	%rd10964, %rd10963, %rd10954;
	not.b64 	%rd10965, %rd10956;
	and.b64  	%rd10966, %rd10952, %rd10965;
	xor.b64  	%rd10967, %rd10966, %rd10955;
	not.b64 	%rd10968, %rd10952;
	and.b64  	%rd10969, %rd10953, %rd10968;
	xor.b64  	%rd10970, %rd10969, %rd10956;
	ld.local.u64 	%rd10971, [%rd2+40];
	ld.local.u64 	%rd10972, [%rd2+48];
	ld.local.u64 	%rd10973, [%rd2+56];
	ld.local.u64 	%rd10974, [%rd2+64];
	ld.local.u64 	%rd10975, [%rd2+72];
	not.b64 	%rd10976, %rd10972;
	and.b64  	%rd10977, %rd10973, %rd10976;
	xor.b64  	%rd10978, %rd10977, %rd10971;
	not.b64 	%rd10979, %rd10973;
	and.b64  	%rd10980, %rd10974, %rd10979;
	xor.b64  	%rd10981, %rd10980, %rd10972;
	not.b64 	%rd10982, %rd10974;
	and.b64  	%rd10983, %rd10975, %rd10982;
	xor.b64  	%rd10984, %rd10983, %rd10973;
	not.b64 	%rd10985, %rd10975;
	and.b64  	%rd10986, %rd10971, %rd10985;
	xor.b64  	%rd10987, %rd10986, %rd10974;
	not.b64 	%rd10988, %rd10971;
	and.b64  	%rd10989, %rd10972, %rd10988;
	xor.b64  	%rd10990, %rd10989, %rd10975;
	ld.local.u64 	%rd10991, [%rd2+80];
	ld.local.u64 	%rd10992, [%rd2+88];
	ld.local.u64 	%rd10993, [%rd2+96];
	ld.local.u64 	%rd10994, [%rd2+104];
	ld.local.u64 	%rd10995, [%rd2+112];
	not.b64 	%rd10996, %rd10992;
	and.b64  	%rd10997, %rd10993, %rd10996;
	xor.b64  	%rd10998, %rd10997, %rd10991;
	not.b64 	%rd10999, %rd10993;
	and.b64  	%rd11000, %rd10994, %rd10999;
	xor.b64  	%rd11001, %rd11000, %rd10992;
	not.b64 	%rd11002, %rd10994;
	and.b64  	%rd11003, %rd10995, %rd11002;
	xor.b64  	%rd11004, %rd11003, %rd10993;
	not.b64 	%rd11005, %rd10995;
	and.b64  	%rd11006, %rd10991, %rd11005;
	xor.b64  	%rd11007, %rd11006, %rd10994;
	not.b64 	%rd11008, %rd10991;
	and.b64  	%rd11009, %rd10992, %rd11008;
	xor.b64  	%rd11010, %rd11009, %rd10995;
	ld.local.u64 	%rd11011, [%rd2+120];
	ld.local.u64 	%rd11012, [%rd2+128];
	ld.local.u64 	%rd11013, [%rd2+136];
	ld.local.u64 	%rd11014, [%rd2+144];
	ld.local.u64 	%rd11015, [%rd2+152];
	not.b64 	%rd11016, %rd11012;
	and.b64  	%rd11017, %rd11013, %rd11016;
	xor.b64  	%rd11018, %rd11017, %rd11011;
	not.b64 	%rd11019, %rd11013;
	and.b64  	%rd11020, %rd11014, %rd11019;
	xor.b64  	%rd11021, %rd11020, %rd11012;
	not.b64 	%rd11022, %rd11014;
	and.b64  	%rd11023, %rd11015, %rd11022;
	xor.b64  	%rd11024, %rd11023, %rd11013;
	not.b64 	%rd11025, %rd11015;
	and.b64  	%rd11026, %rd11011, %rd11025;
	xor.b64  	%rd11027, %rd11026, %rd11014;
	not.b64 	%rd11028, %rd11011;
	and.b64  	%rd11029, %rd11012, %rd11028;
	xor.b64  	%rd11030, %rd11029, %rd11015;
	ld.local.u64 	%rd11031, [%rd2+160];
	ld.local.u64 	%rd11032, [%rd2+168];
	ld.local.u64 	%rd11033, [%rd2+176];
	ld.local.u64 	%rd11034, [%rd2+184];
	ld.local.u64 	%rd11035, [%rd2+192];
	not.b64 	%rd11036, %rd11032;
	and.b64  	%rd11037, %rd11033, %rd11036;
	xor.b64  	%rd11038, %rd11037, %rd11031;
	not.b64 	%rd11039, %rd11033;
	and.b64  	%rd11040, %rd11034, %rd11039;
	xor.b64  	%rd11041, %rd11040, %rd11032;
	not.b64 	%rd11042, %rd11034;
	and.b64  	%rd11043, %rd11035, %rd11042;
	xor.b64  	%rd11044, %rd11043, %rd11033;
	not.b64 	%rd11045, %rd11035;
	and.b64  	%rd11046, %rd11031, %rd11045;
	xor.b64  	%rd11047, %rd11046, %rd11034;
	not.b64 	%rd11048, %rd11031;
	and.b64  	%rd11049, %rd11032, %rd11048;
	xor.b64  	%rd11050, %rd11049, %rd11035;
	xor.b64  	%rd11051, %rd10958, %rd13030;
	xor.b64  	%rd11052, %rd11051, %rd10952;
	xor.b64  	%rd11053, %rd10978, %rd10998;
	xor.b64  	%rd11054, %rd11053, %rd11018;
	xor.b64  	%rd11055, %rd11054, %rd11038;
	xor.b64  	%rd11056, %rd11055, %rd11052;
	xor.b64  	%rd11057, %rd10981, %rd10961;
	xor.b64  	%rd11058, %rd11057, %rd11001;
	xor.b64  	%rd11059, %rd11058, %rd11021;
	xor.b64  	%rd11060, %rd11059, %rd11041;
	xor.b64  	%rd11061, %rd10984, %rd10964;
	xor.b64  	%rd11062, %rd11061, %rd11004;
	xor.b64  	%rd11063, %rd11062, %rd11024;
	xor.b64  	%rd11064, %rd11063, %rd11044;
	xor.b64  	%rd11065, %rd10987, %rd10967;
	xor.b64  	%rd11066, %rd11065, %rd11007;
	xor.b64  	%rd11067, %rd11066, %rd11027;
	xor.b64  	%rd11068, %rd11067, %rd11047;
	xor.b64  	%rd11069, %rd10990, %rd10970;
	xor.b64  	%rd11070, %rd11069, %rd11010;
	xor.b64  	%rd11071, %rd11070, %rd11030;
	xor.b64  	%rd11072, %rd11071, %rd11050;
	mov.b64 	{%r1431, %r1432}, %rd11060;
	shf.l.wrap.b32 	%r1433, %r1431, %r1432, 1;
	shf.l.wrap.b32 	%r1434, %r1432, %r1431, 1;
	mov.b64 	%rd11073, {%r1434, %r1433};
	xor.b64  	%rd11074, %rd11073, %rd11072;
	xor.b64  	%rd11075, %rd11052, %rd11074;
	st.local.u64 	[%rd2], %rd11075;
	xor.b64  	%rd11076, %rd10978, %rd11074;
	st.local.u64 	[%rd2+40], %rd11076;
	xor.b64  	%rd11077, %rd10998, %rd11074;
	st.local.u64 	[%rd2+80], %rd11077;
	xor.b64  	%rd11078, %rd11018, %rd11074;
	st.local.u64 	[%rd2+120], %rd11078;
	xor.b64  	%rd11079, %rd11038, %rd11074;
	st.local.u64 	[%rd2+160], %rd11079;
	mov.b64 	{%r1435, %r1436}, %rd11064;
	shf.l.wrap.b32 	%r1437, %r1435, %r1436, 1;
	shf.l.wrap.b32 	%r1438, %r1436, %r1435, 1;
	mov.b64 	%rd11080, {%r1438, %r1437};
	xor.b64  	%rd11081, %rd11080, %rd11056;
	xor.b64  	%rd11082, %rd10961, %rd11081;
	st.local.u64 	[%rd2+8], %rd11082;
	xor.b64  	%rd11083, %rd10981, %rd11081;
	st.local.u64 	[%rd2+48], %rd11083;
	xor.b64  	%rd11084, %rd11001, %rd11081;
	st.local.u64 	[%rd2+88], %rd11084;
	xor.b64  	%rd11085, %rd11021, %rd11081;
	st.local.u64 	[%rd2+128], %rd11085;
	xor.b64  	%rd11086, %rd11041, %rd11081;
	st.local.u64 	[%rd2+168], %rd11086;
	mov.b64 	{%r1439, %r1440}, %rd11068;
	shf.l.wrap.b32 	%r1441, %r1439, %r1440, 1;
	shf.l.wrap.b32 	%r1442, %r1440, %r1439, 1;
	mov.b64 	%rd11087, {%r1442, %r1441};
	xor.b64  	%rd11088, %rd11087, %rd11060;
	xor.b64  	%rd11089, %rd10964, %rd11088;
	st.local.u64 	[%rd2+16], %rd11089;
	xor.b64  	%rd11090, %rd10984, %rd11088;
	st.local.u64 	[%rd2+56], %rd11090;
	xor.b64  	%rd11091, %rd11004, %rd11088;
	st.local.u64 	[%rd2+96], %rd11091;
	xor.b64  	%rd11092, %rd11024, %rd11088;
	st.local.u64 	[%rd2+136], %rd11092;
	xor.b64  	%rd11093, %rd11044, %rd11088;
	st.local.u64 	[%rd2+176], %rd11093;
	mov.b64 	{%r1443, %r1444}, %rd11072;
	shf.l.wrap.b32 	%r1445, %r1443, %r1444, 1;
	shf.l.wrap.b32 	%r1446, %r1444, %r1443, 1;
	mov.b64 	%rd11094, {%r1446, %r1445};
	xor.b64  	%rd11095, %rd11094, %rd11064;
	xor.b64  	%rd11096, %rd10967, %rd11095;
	st.local.u64 	[%rd2+24], %rd11096;
	xor.b64  	%rd11097, %rd10987, %rd11095;
	st.local.u64 	[%rd2+64], %rd11097;
	xor.b64  	%rd11098, %rd11007, %rd11095;
	st.local.u64 	[%rd2+104], %rd11098;
	xor.b64  	%rd11099, %rd11027, %rd11095;
	st.local.u64 	[%rd2+144], %rd11099;
	xor.b64  	%rd11100, %rd11047, %rd11095;
	st.local.u64 	[%rd2+184], %rd11100;
	mov.b64 	{%r1447, %r1448}, %rd11056;
	shf.l.wrap.b32 	%r1449, %r1447, %r1448, 1;
	shf.l.wrap.b32 	%r1450, %r1448, %r1447, 1;
	mov.b64 	%rd11101, {%r1450, %r1449};
	xor.b64  	%rd11102, %rd11101, %rd11068;
	xor.b64  	%rd11103, %rd10970, %rd11102;
	st.local.u64 	[%rd2+32], %rd11103;
	xor.b64  	%rd11104, %rd10990, %rd11102;
	st.local.u64 	[%rd2+72], %rd11104;
	xor.b64  	%rd11105, %rd11010, %rd11102;
	st.local.u64 	[%rd2+112], %rd11105;
	xor.b64  	%rd11106, %rd11030, %rd11102;
	st.local.u64 	[%rd2+152], %rd11106;
	xor.b64  	%rd11107, %rd11050, %rd11102;
	st.local.u64 	[%rd2+192], %rd11107;
	ld.local.u64 	%rd11108, [%rd7034];
	shr.u64 	%rd11109, %rd11082, %r1021;
	shl.b64 	%rd11110, %rd11082, %r1022;
	or.b64  	%rd11111, %rd11110, %rd11109;
	st.local.u64 	[%rd7034], %rd11111;
	ld.local.u64 	%rd11112, [%rd7040];
	shl.b64 	%rd11113, %rd11108, %r1023;
	shr.u64 	%rd11114, %rd11108, %r1024;
	or.b64  	%rd11115, %rd11114, %rd11113;
	st.local.u64 	[%rd7040], %rd11115;
	ld.local.u64 	%rd11116, [%rd25];
	shr.u64 	%rd11117, %rd11112, %r1328;
	shl.b64 	%rd11118, %rd11112, %r1329;
	or.b64  	%rd11119, %rd11118, %rd11117;
	st.local.u64 	[%rd25], %rd11119;
	ld.local.u64 	%rd11120, [%rd9597];
	shr.u64 	%rd11121, %rd11116, %r1029;
	shl.b64 	%rd11122, %rd11116, %r1030;
	or.b64  	%rd11123, %rd11122, %rd11121;
	st.local.u64 	[%rd9597], %rd11123;
	ld.local.u64 	%rd11124, [%rd7056];
	shr.u64 	%rd11125, %rd11120, %r1331;
	shl.b64 	%rd11126, %rd11120, %r1332;
	or.b64  	%rd11127, %rd11126, %rd11125;
	st.local.u64 	[%rd7056], %rd11127;
	ld.local.u64 	%rd11128, [%rd9607];
	shr.u64 	%rd11129, %rd11124, %r1036;
	shl.b64 	%rd11130, %rd11124, %r1037;
	or.b64  	%rd11131, %rd11130, %rd11129;
	st.local.u64 	[%rd9607], %rd11131;
	ld.local.u64 	%rd11132, [%rd7066];
	shr.u64 	%rd11133, %rd11128, %r1335;
	shl.b64 	%rd11134, %rd11128, %r1336;
	or.b64  	%rd11135, %rd11134, %rd11133;
	st.local.u64 	[%rd7066], %rd11135;
	ld.local.u64 	%rd11136, [%rd9617];
	shr.u64 	%rd11137, %rd11132, %r1043;
	shl.b64 	%rd11138, %rd11132, %r1044;
	or.b64  	%rd11139, %rd11138, %rd11137;
	st.local.u64 	[%rd9617], %rd11139;
	ld.local.u64 	%rd11140, [%rd7078];
	shr.u64 	%rd11141, %rd11136, %r1338;
	shl.b64 	%rd11142, %rd11136, %r1339;
	or.b64  	%rd11143, %rd11142, %rd11141;
	st.local.u64 	[%rd7078], %rd11143;
	ld.local.u64 	%rd11144, [%rd7084];
	shr.u64 	%rd11145, %rd11140, %r1050;
	shl.b64 	%rd11146, %rd11140, %r1051;
	or.b64  	%rd11147, %rd11146, %rd11145;
	st.local.u64 	[%rd7084], %rd11147;
	ld.local.u64 	%rd11148, [%rd7090];
	shr.u64 	%rd11149, %rd11144, %r1054;
	shl.b64 	%rd11150, %rd11144, %r1055;
	or.b64  	%rd11151, %rd11150, %rd11149;
	st.local.u64 	[%rd7090], %rd11151;
	ld.local.u64 	%rd11152, [%rd9635];
	shr.u64 	%rd11153, %rd11148, %r1057;
	shl.b64 	%rd11154, %rd11148, %r1058;
	or.b64  	%rd11155, %rd11154, %rd11153;
	st.local.u64 	[%rd9635], %rd11155;
	ld.local.u64 	%rd11156, [%rd27];
	shr.u64 	%rd11157, %rd11152, %r1060;
	shl.b64 	%rd11158, %rd11152, %r1061;
	or.b64  	%rd11159, %rd11158, %rd11157;
	st.local.u64 	[%rd27], %rd11159;
	ld.local.u64 	%rd11160, [%rd7106];
	shr.u64 	%rd11161, %rd11156, %r1064;
	shl.b64 	%rd11162, %rd11156, %r1065;
	or.b64  	%rd11163, %rd11162, %rd11161;
	st.local.u64 	[%rd7106], %rd11163;
	ld.local.u64 	%rd11164, [%rd7112];
	shr.u64 	%rd11165, %rd11160, %r1342;
	shl.b64 	%rd11166, %rd11160, %r1343;
	or.b64  	%rd11167, %rd11166, %rd11165;
	st.local.u64 	[%rd7112], %rd11167;
	ld.local.u64 	%rd11168, [%rd9653];
	shr.u64 	%rd11169, %rd11164, %r1071;
	shl.b64 	%rd11170, %rd11164, %r1072;
	or.b64  	%rd11171, %rd11170, %rd11169;
	st.local.u64 	[%rd9653], %rd11171;
	ld.local.u64 	%rd11172, [%rd7124];
	shr.u64 	%rd11173, %rd11168, %r1345;
	shl.b64 	%rd11174, %rd11168, %r1346;
	or.b64  	%rd11175, %rd11174, %rd11173;
	st.local.u64 	[%rd7124], %rd11175;
	ld.local.u64 	%rd11176, [%rd7130];
	shr.u64 	%rd11177, %rd11172, %r1078;
	shl.b64 	%rd11178, %rd11172, %r1079;
	or.b64  	%rd11179, %rd11178, %rd11177;
	st.local.u64 	[%rd7130], %rd11179;
	ld.local.u64 	%rd11180, [%rd7136];
	shr.u64 	%rd11181, %rd11176, %r1349;
	shl.b64 	%rd11182, %rd11176, %r1350;
	or.b64  	%rd11183, %rd11182, %rd11181;
	st.local.u64 	[%rd7136], %rd11183;
	ld.local.u64 	%rd11184, [%rd9671];
	shr.u64 	%rd11185, %rd11180, %r1085;
	shl.b64 	%rd11186, %rd11180, %r1086;
	or.b64  	%rd11187, %rd11186, %rd11185;
	st.local.u64 	[%rd9671], %rd11187;
	ld.local.u64 	%rd11188, [%rd7146];
	shr.u64 	%rd11189, %rd11184, %r1088;
	shl.b64 	%rd11190, %rd11184, %r1089;
	or.b64  	%rd11191, %rd11190, %rd11189;
	st.local.u64 	[%rd7146], %rd11191;
	ld.local.u64 	%rd11192, [%rd7152];
	shr.u64 	%rd11193, %rd11188, %r1091;
	shl.b64 	%rd11194, %rd11188, %r1092;
	or.b64  	%rd11195, %rd11194, %rd11193;
	st.local.u64 	[%rd7152], %rd11195;
	ld.local.u64 	%rd11196, [%rd7158];
	shr.u64 	%rd11197, %rd11192, %r1095;
	shl.b64 	%rd11198, %rd11192, %r1096;
	or.b64  	%rd11199, %rd11198, %rd11197;
	st.local.u64 	[%rd7158], %rd11199;
	shr.u64 	%rd11200, %rd11196, %r1098;
	shl.b64 	%rd11201, %rd11196, %r1099;
	or.b64  	%rd11202, %rd11201, %rd11200;
	st.local.u64 	[%rd9689], %rd11202;
	ld.local.u64 	%rd11203, [%rd2];
	ld.local.u64 	%rd11204, [%rd2+8];
	ld.local.u64 	%rd11205, [%rd2+16];
	ld.local.u64 	%rd11206, [%rd2+24];
	ld.local.u64 	%rd11207, [%rd2+32];
	not.b64 	%rd11208, %rd11204;
	and.b64  	%rd11209, %rd11205, %rd11208;
	not.b64 	%rd11210, %rd11205;
	and.b64  	%rd11211, %rd11206, %rd11210;
	xor.b64  	%rd11212, %rd11211, %rd11204;
	not.b64 	%rd11213, %rd11206;
	and.b64  	%rd11214, %rd11207, %rd11213;
	xor.b64  	%rd11215, %rd11214, %rd11205;
	not.b64 	%rd11216, %rd11207;
	and.b64  	%rd11217, %rd11203, %rd11216;
	xor.b64  	%rd11218, %rd11217, %rd11206;
	not.b64 	%rd11219, %rd11203;
	and.b64  	%rd11220, %rd11204, %rd11219;
	xor.b64  	%rd11221, %rd11220, %rd11207;
	ld.local.u64 	%rd11222, [%rd2+40];
	ld.local.u64 	%rd11223, [%rd2+48];
	ld.local.u64 	%rd11224, [%rd2+56];
	ld.local.u64 	%rd11225, [%rd2+64];
	ld.local.u64 	%rd11226, [%rd2+72];
	not.b64 	%rd11227, %rd11223;
	and.b64  	%rd11228, %rd11224, %rd11227;
	xor.b64  	%rd11229, %rd11228, %rd11222;
	not.b64 	%rd11230, %rd11224;
	and.b64  	%rd11231, %rd11225, %rd11230;
	xor.b64  	%rd11232, %rd11231, %rd11223;
	not.b64 	%rd11233, %rd11225;
	and.b64  	%rd11234, %rd11226, %rd11233;
	xor.b64  	%rd11235, %rd11234, %rd11224;
	not.b64 	%rd11236, %rd11226;
	and.b64  	%rd11237, %rd11222, %rd11236;
	xor.b64  	%rd11238, %rd11237, %rd11225;
	not.b64 	%rd11239, %rd11222;
	and.b64  	%rd11240, %rd11223, %rd11239;
	xor.b64  	%rd11241, %rd11240, %rd11226;
	ld.local.u64 	%rd11242, [%rd2+80];
	ld.local.u64 	%rd11243, [%rd2+88];
	ld.local.u64 	%rd11244, [%rd2+96];
	ld.local.u64 	%rd11245, [%rd2+104];
	ld.local.u64 	%rd11246, [%rd2+112];
	not.b64 	%rd11247, %rd11243;
	and.b64  	%rd11248, %rd11244, %rd11247;
	xor.b64  	%rd11249, %rd11248, %rd11242;
	not.b64 	%rd11250, %rd11244;
	and.b64  	%rd11251, %rd11245, %rd11250;
	xor.b64  	%rd11252, %rd11251, %rd11243;
	not.b64 	%rd11253, %rd11245;
	and.b64  	%rd11254, %rd11246, %rd11253;
	xor.b64  	%rd11255, %rd11254, %rd11244;
	not.b64 	%rd11256, %rd11246;
	and.b64  	%rd11257, %rd11242, %rd11256;
	xor.b64  	%rd11258, %rd11257, %rd11245;
	not.b64 	%rd11259, %rd11242;
	and.b64  	%rd11260, %rd11243, %rd11259;
	xor.b64  	%rd11261, %rd11260, %rd11246;
	ld.local.u64 	%rd11262, [%rd2+120];
	ld.local.u64 	%rd11263, [%rd2+128];
	ld.local.u64 	%rd11264, [%rd2+136];
	ld.local.u64 	%rd11265, [%rd2+144];
	ld.local.u64 	%rd11266, [%rd2+152];
	not.b64 	%rd11267, %rd11263;
	and.b64  	%rd11268, %rd11264, %rd11267;
	xor.b64  	%rd11269, %rd11268, %rd11262;
	not.b64 	%rd11270, %rd11264;
	and.b64  	%rd11271, %rd11265, %rd11270;
	xor.b64  	%rd11272, %rd11271, %rd11263;
	not.b64 	%rd11273, %rd11265;
	and.b64  	%rd11274, %rd11266, %rd11273;
	xor.b64  	%rd11275, %rd11274, %rd11264;
	not.b64 	%rd11276, %rd11266;
	and.b64  	%rd11277, %rd11262, %rd11276;
	xor.b64  	%rd11278, %rd11277, %rd11265;
	not.b64 	%rd11279, %rd11262;
	and.b64  	%rd11280, %rd11263, %rd11279;
	xor.b64  	%rd11281, %rd11280, %rd11266;
	ld.local.u64 	%rd11282, [%rd2+160];
	ld.local.u64 	%rd11283, [%rd2+168];
	ld.local.u64 	%rd11284, [%rd2+176];
	ld.local.u64 	%rd11285, [%rd2+184];
	ld.local.u64 	%rd11286, [%rd2+192];
	not.b64 	%rd11287, %rd11283;
	and.b64  	%rd11288, %rd11284, %rd11287;
	xor.b64  	%rd11289, %rd11288, %rd11282;
	not.b64 	%rd11290, %rd11284;
	and.b64  	%rd11291, %rd11285, %rd11290;
	xor.b64  	%rd11292, %rd11291, %rd11283;
	not.b64 	%rd11293, %rd11285;
	and.b64  	%rd11294, %rd11286, %rd11293;
	xor.b64  	%rd11295, %rd11294, %rd11284;
	not.b64 	%rd11296, %rd11286;
	and.b64  	%rd11297, %rd11282, %rd11296;
	xor.b64  	%rd11298, %rd11297, %rd11285;
	not.b64 	%rd11299, %rd11282;
	and.b64  	%rd11300, %rd11283, %rd11299;
	xor.b64  	%rd11301, %rd11300, %rd11286;
	xor.b64  	%rd11302, %rd11209, %rd13027;
	xor.b64  	%rd11303, %rd11302, %rd11203;
	xor.b64  	%rd11304, %rd11229, %rd11249;
	xor.b64  	%rd11305, %rd11304, %rd11269;
	xor.b64  	%rd11306, %rd11305, %rd11289;
	xor.b64  	%rd11307, %rd11306, %rd11303;
	xor.b64  	%rd11308, %rd11232, %rd11212;
	xor.b64  	%rd11309, %rd11308, %rd11252;
	xor.b64  	%rd11310, %rd11309, %rd11272;
	xor.b64  	%rd11311, %rd11310, %rd11292;
	xor.b64  	%rd11312, %rd11235, %rd11215;
	xor.b64  	%rd11313, %rd11312, %rd11255;
	xor.b64  	%rd11314, %rd11313, %rd11275;
	xor.b64  	%rd11315, %rd11314, %rd11295;
	xor.b64  	%rd11316, %rd11238, %rd11218;
	xor.b64  	%rd11317, %rd11316, %rd11258;
	xor.b64  	%rd11318, %rd11317, %rd11278;
	xor.b64  	%rd11319, %rd11318, %rd11298;
	xor.b64  	%rd11320, %rd11241, %rd11221;
	xor.b64  	%rd11321, %rd11320, %rd11261;
	xor.b64  	%rd11322, %rd11321, %rd11281;
	xor.b64  	%rd11323, %rd11322, %rd11301;
	mov.b64 	{%r1451, %r1452}, %rd11311;
	shf.l.wrap.b32 	%r1453, %r1451, %r1452, 1;
	shf.l.wrap.b32 	%r1454, %r1452, %r1451, 1;
	mov.b64 	%rd11324, {%r1454, %r1453};
	xor.b64  	%rd11325, %rd11324, %rd11323;
	xor.b64  	%rd11326, %rd11303, %rd11325;
	st.local.u64 	[%rd2], %rd11326;
	xor.b64  	%rd11327, %rd11229, %rd11325;
	st.local.u64 	[%rd2+40], %rd11327;
	xor.b64  	%rd11328, %rd11249, %rd11325;
	st.local.u64 	[%rd2+80], %rd11328;
	xor.b64  	%rd11329, %rd11269, %rd11325;
	st.local.u64 	[%rd2+120], %rd11329;
	xor.b64  	%rd11330, %rd11289, %rd11325;
	st.local.u64 	[%rd2+160], %rd11330;
	mov.b64 	{%r1455, %r1456}, %rd11315;
	shf.l.wrap.b32 	%r1457, %r1455, %r1456, 1;
	shf.l.wrap.b32 	%r1458, %r1456, %r1455, 1;
	mov.b64 	%rd11331, {%r1458, %r1457};
	xor.b64  	%rd11332, %rd11331, %rd11307;
	xor.b64  	%rd11333, %rd11212, %rd11332;
	st.local.u64 	[%rd2+8], %rd11333;
	xor.b64  	%rd11334, %rd11232, %rd11332;
	st.local.u64 	[%rd2+48], %rd11334;
	xor.b64  	%rd11335, %rd11252, %rd11332;
	st.local.u64 	[%rd2+88], %rd11335;
	xor.b64  	%rd11336, %rd11272, %rd11332;
	st.local.u64 	[%rd2+128], %rd11336;
	xor.b64  	%rd11337, %rd11292, %rd11332;
	st.local.u64 	[%rd2+168], %rd11337;
	mov.b64 	{%r1459, %r1460}, %rd11319;
	shf.l.wrap.b32 	%r1461, %r1459, %r1460, 1;
	shf.l.wrap.b32 	%r1462, %r1460, %r1459, 1;
	mov.b64 	%rd11338, {%r1462, %r1461};
	xor.b64  	%rd11339, %rd11338, %rd11311;
	xor.b64  	%rd11340, %rd11215, %rd11339;
	st.local.u64 	[%rd2+16], %rd11340;
	xor.b64  	%rd11341, %rd11235, %rd11339;
	st.local.u64 	[%rd2+56], %rd11341;
	xor.b64  	%rd11342, %rd11255, %rd11339;
	st.local.u64 	[%rd2+96], %rd11342;
	xor.b64  	%rd11343, %rd11275, %rd11339;
	st.local.u64 	[%rd2+136], %rd11343;
	xor.b64  	%rd11344, %rd11295, %rd11339;
	st.local.u64 	[%rd2+176], %rd11344;
	mov.b64 	{%r1463, %r1464}, %rd11323;
	shf.l.wrap.b32 	%r1465, %r1463, %r1464, 1;
	shf.l.wrap.b32 	%r1466, %r1464, %r1463, 1;
	mov.b64 	%rd11345, {%r1466, %r1465};
	xor.b64  	%rd11346, %rd11345, %rd11315;
	xor.b64  	%rd11347, %rd11218, %rd11346;
	st.local.u64 	[%rd2+24], %rd11347;
	xor.b64  	%rd11348, %rd11238, %rd11346;
	st.local.u64 	[%rd2+64], %rd11348;
	xor.b64  	%rd11349, %rd11258, %rd11346;
	st.local.u64 	[%rd2+104], %rd11349;
	xor.b64  	%rd11350, %rd11278, %rd11346;
	st.local.u64 	[%rd2+144], %rd11350;
	xor.b64  	%rd11351, %rd11298, %rd11346;
	st.local.u64 	[%rd2+184], %rd11351;
	mov.b64 	{%r1467, %r1468}, %rd11307;
	shf.l.wrap.b32 	%r1469, %r1467, %r1468, 1;
	shf.l.wrap.b32 	%r1470, %r1468, %r1467, 1;
	mov.b64 	%rd11352, {%r1470, %r1469};
	xor.b64  	%rd11353, %rd11352, %rd11319;
	xor.b64  	%rd11354, %rd11221, %rd11353;
	st.local.u64 	[%rd2+32], %rd11354;
	xor.b64  	%rd11355, %rd11241, %rd11353;
	st.local.u64 	[%rd2+72], %rd11355;
	xor.b64  	%rd11356, %rd11261, %rd11353;
	st.local.u64 	[%rd2+112], %rd11356;
	xor.b64  	%rd11357, %rd11281, %rd11353;
	st.local.u64 	[%rd2+152], %rd11357;
	xor.b64  	%rd11358, %rd11301, %rd11353;
	st.local.u64 	[%rd2+192], %rd11358;
	ld.local.u64 	%rd11359, [%rd7034];
	shr.u64 	%rd11360, %rd11333, %r1021;
	shl.b64 	%rd11361, %rd11333, %r1022;
	or.b64  	%rd11362, %rd11361, %rd11360;
	st.local.u64 	[%rd7034], %rd11362;
	ld.local.u64 	%rd11363, [%rd7040];
	shl.b64 	%rd11364, %rd11359, %r1023;
	shr.u64 	%rd11365, %rd11359, %r1024;
	or.b64  	%rd11366, %rd11365, %rd11364;
	st.local.u64 	[%rd7040], %rd11366;
	ld.local.u64 	%rd11367, [%rd25];
	shr.u64 	%rd11368, %rd11363, %r1328;
	shl.b64 	%rd11369, %rd11363, %r1329;
	or.b64  	%rd11370, %rd11369, %rd11368;
	st.local.u64 	[%rd25], %rd11370;
	ld.local.u64 	%rd11371, [%rd9597];
	shr.u64 	%rd11372, %rd11367, %r1029;
	shl.b64 	%rd11373, %rd11367, %r1030;
	or.b64  	%rd11374, %rd11373, %rd11372;
	st.local.u64 	[%rd9597], %rd11374;
	ld.local.u64 	%rd11375, [%rd7056];
	shr.u64 	%rd11376, %rd11371, %r1331;
	shl.b64 	%rd11377, %rd11371, %r1332;
	or.b64  	%rd11378, %rd11377, %rd11376;
	st.local.u64 	[%rd7056], %rd11378;
	ld.local.u64 	%rd11379, [%rd9607];
	shr.u64 	%rd11380, %rd11375, %r1036;
	shl.b64 	%rd11381, %rd11375, %r1037;
	or.b64  	%rd11382, %rd11381, %rd11380;
	st.local.u64 	[%rd9607], %rd11382;
	ld.local.u64 	%rd11383, [%rd7066];
	shr.u64 	%rd11384, %rd11379, %r1335;
	shl.b64 	%rd11385, %rd11379, %r1336;
	or.b64  	%rd11386, %rd11385, %rd11384;
	st.local.u64 	[%rd7066], %rd11386;
	ld.local.u64 	%rd11387, [%rd9617];
	shr.u64 	%rd11388, %rd11383, %r1043;
	shl.b64 	%rd11389, %rd11383, %r1044;
	or.b64  	%rd11390, %rd11389, %rd11388;
	st.local.u64 	[%rd9617], %rd11390;
	ld.local.u64 	%rd11391, [%rd7078];
	shr.u64 	%rd11392, %rd11387, %r1338;
	shl.b64 	%rd11393, %rd11387, %r1339;
	or.b64  	%rd11394, %rd11393, %rd11392;
	st.local.u64 	[%rd7078], %rd11394;
	ld.local.u64 	%rd11395, [%rd7084];
	shr.u64 	%rd11396, %rd11391, %r1050;
	shl.b64 	%rd11397, %rd11391, %r1051;
	or.b64  	%rd11398, %rd11397, %rd11396;
	st.local.u64 	[%rd7084], %rd11398;
	ld.local.u64 	%rd11399, [%rd7090];
	shr.u64 	%rd11400, %rd11395, %r1054;
	shl.b64 	%rd11401, %rd11395, %r1055;
	or.b64  	%rd11402, %rd11401, %rd11400;
	st.local.u64 	[%rd7090], %rd11402;
	ld.local.u64 	%rd11403, [%rd9635];
	shr.u64 	%rd11404, %rd11399, %r1057;
	shl.b64 	%rd11405, %rd11399, %r1058;
	or.b64  	%rd11406, %rd11405, %rd11404;
	st.local.u64 	[%rd9635], %rd11406;
	ld.local.u64 	%rd11407, [%rd27];
	shr.u64 	%rd11408, %rd11403, %r1060;
	shl.b64 	%rd11409, %rd11403, %r1061;
	or.b64  	%rd11410, %rd11409, %rd11408;
	st.local.u64 	[%rd27], %rd11410;
	ld.local.u64 	%rd11411, [%rd7106];
	shr.u64 	%rd11412, %rd11407, %r1064;
	shl.b64 	%rd11413, %rd11407, %r1065;
	or.b64  	%rd11414, %rd11413, %rd11412;
	st.local.u64 	[%rd7106], %rd11414;
	ld.local.u64 	%rd11415, [%rd7112];
	shr.u64 	%rd11416, %rd11411, %r1342;
	shl.b64 	%rd11417, %rd11411, %r1343;
	or.b64  	%rd11418, %rd11417, %rd11416;
	st.local.u64 	[%rd7112], %rd11418;
	ld.local.u64 	%rd11419, [%rd9653];
	shr.u64 	%rd11420, %rd11415, %r1071;
	shl.b64 	%rd11421, %rd11415, %r1072;
	or.b64  	%rd11422, %rd11421, %rd11420;
	st.local.u64 	[%rd9653], %rd11422;
	ld.local.u64 	%rd11423, [%rd7124];
	shr.u64 	%rd11424, %rd11419, %r1345;
	shl.b64 	%rd11425, %rd11419, %r1346;
	or.b64  	%rd11426, %rd11425, %rd11424;
	st.local.u64 	[%rd7124], %rd11426;
	ld.local.u64 	%rd11427, [%rd7130];
	shr.u64 	%rd11428, %rd11423, %r1078;
	shl.b64 	%rd11429, %rd11423, %r1079;
	or.b64  	%rd11430, %rd11429, %rd11428;
	st.local.u64 	[%rd7130], %rd11430;
	ld.local.u64 	%rd11431, [%rd7136];
	shr.u64 	%rd11432, %rd11427, %r1349;
	shl.b64 	%rd11433, %rd11427, %r1350;
	or.b64  	%rd11434, %rd11433, %rd11432;
	st.local.u64 	[%rd7136], %rd11434;
	ld.local.u64 	%rd11435, [%rd9671];
	shr.u64 	%rd11436, %rd11431, %r1085;
	shl.b64 	%rd11437, %rd11431, %r1086;
	or.b64  	%rd11438, %rd11437, %rd11436;
	st.local.u64 	[%rd9671], %rd11438;
	ld.local.u64 	%rd11439, [%rd7146];
	shr.u64 	%rd11440, %rd11435, %r1088;
	shl.b64 	%rd11441, %rd11435, %r1089;
	or.b64  	%rd11442, %rd11441, %rd11440;
	st.local.u64 	[%rd7146], %rd11442;
	ld.local.u64 	%rd11443, [%rd7152];
	shr.u64 	%rd11444, %rd11439, %r1091;
	shl.b64 	%rd11445, %rd11439, %r1092;
	or.b64  	%rd11446, %rd11445, %rd11444;
	st.local.u64 	[%rd7152], %rd11446;
	ld.local.u64 	%rd11447, [%rd7158];
	shr.u64 	%rd11448, %rd11443, %r1095;
	shl.b64 	%rd11449, %rd11443, %r1096;
	or.b64  	%rd11450, %rd11449, %rd11448;
	st.local.u64 	[%rd7158], %rd11450;
	shr.u64 	%rd11451, %rd11447, %r1098;
	shl.b64 	%rd11452, %rd11447, %r1099;
	or.b64  	%rd11453, %rd11452, %rd11451;
	st.local.u64 	[%rd9689], %rd11453;
	ld.local.u64 	%rd11454, [%rd2];
	ld.local.u64 	%rd11455, [%rd2+8];
	ld.local.u64 	%rd11456, [%rd2+16];
	ld.local.u64 	%rd11457, [%rd2+24];
	ld.local.u64 	%rd11458, [%rd2+32];
	not.b64 	%rd11459, %rd11455;
	and.b64  	%rd11460, %rd11456, %rd11459;
	not.b64 	%rd11461, %rd11456;
	and.b64  	%rd11462, %rd11457, %rd11461;
	xor.b64  	%rd11463, %rd11462, %rd11455;
	not.b64 	%rd11464, %rd11457;
	and.b64  	%rd11465, %rd11458, %rd11464;
	xor.b64  	%rd11466, %rd11465, %rd11456;
	not.b64 	%rd11467, %rd11458;
	and.b64  	%rd11468, %rd11454, %rd11467;
	xor.b64  	%rd11469, %rd11468, %rd11457;
	not.b64 	%rd11470, %rd11454;
	and.b64  	%rd11471, %rd11455, %rd11470;
	xor.b64  	%rd11472, %rd11471, %rd11458;
	ld.local.u64 	%rd11473, [%rd2+40];
	ld.local.u64 	%rd11474, [%rd2+48];
	ld.local.u64 	%rd11475, [%rd2+56];
	ld.local.u64 	%rd11476, [%rd2+64];
	ld.local.u64 	%rd11477, [%rd2+72];
	not.b64 	%rd11478, %rd11474;
	and.b64  	%rd11479, %rd11475, %rd11478;
	xor.b64  	%rd11480, %rd11479, %rd11473;
	not.b64 	%rd11481, %rd11475;
	and.b64  	%rd11482, %rd11476, %rd11481;
	xor.b64  	%rd11483, %rd11482, %rd11474;
	not.b64 	%rd11484, %rd11476;
	and.b64  	%rd11485, %rd11477, %rd11484;
	xor.b64  	%rd11486, %rd11485, %rd11475;
	not.b64 	%rd11487, %rd11477;
	and.b64  	%rd11488, %rd11473, %rd11487;
	xor.b64  	%rd11489, %rd11488, %rd11476;
	not.b64 	%rd11490, %rd11473;
	and.b64  	%rd11491, %rd11474, %rd11490;
	xor.b64  	%rd11492, %rd11491, %rd11477;
	ld.local.u64 	%rd11493, [%rd2+80];
	ld.local.u64 	%rd11494, [%rd2+88];
	ld.local.u64 	%rd11495, [%rd2+96];
	ld.local.u64 	%rd11496, [%rd2+104];
	ld.local.u64 	%rd11497, [%rd2+112];
	not.b64 	%rd11498, %rd11494;
	and.b64  	%rd11499, %rd11495, %rd11498;
	xor.b64  	%rd11500, %rd11499, %rd11493;
	not.b64 	%rd11501, %rd11495;
	and.b64  	%rd11502, %rd11496, %rd11501;
	xor.b64  	%rd11503, %rd11502, %rd11494;
	not.b64 	%rd11504, %rd11496;
	and.b64  	%rd11505, %rd11497, %rd11504;
	xor.b64  	%rd11506, %rd11505, %rd11495;
	not.b64 	%rd11507, %rd11497;
	and.b64  	%rd11508, %rd11493, %rd11507;
	xor.b64  	%rd11509, %rd11508, %rd11496;
	not.b64 	%rd11510, %rd11493;
	and.b64  	%rd11511, %rd11494, %rd11510;
	xor.b64  	%rd11512, %rd11511, %rd11497;
	ld.local.u64 	%rd11513, [%rd2+120];
	ld.local.u64 	%rd11514, [%rd2+128];
	ld.local.u64 	%rd11515, [%rd2+136];
	ld.local.u64 	%rd11516, [%rd2+144];
	ld.local.u64 	%rd11517, [%rd2+152];
	not.b64 	%rd11518, %rd11514;
	and.b64  	%rd11519, %rd11515, %rd11518;
	xor.b64  	%rd11520, %rd11519, %rd11513;
	not.b64 	%rd11521, %rd11515;
	and.b64  	%rd11522, %rd11516, %rd11521;
	xor.b64  	%rd11523, %rd11522, %rd11514;
	not.b64 	%rd11524, %rd11516;
	and.b64  	%rd11525, %rd11517, %rd11524;
	xor.b64  	%rd11526, %rd11525, %rd11515;
	not.b64 	%rd11527, %rd11517;
	and.b64  	%rd11528, %rd11513, %rd11527;
	xor.b64  	%rd11529, %rd11528, %rd11516;
	not.b64 	%rd11530, %rd11513;
	and.b64  	%rd11531, %rd11514, %rd11530;
	xor.b64  	%rd11532, %rd11531, %rd11517;
	ld.local.u64 	%rd11533, [%rd2+160];
	ld.local.u64 	%rd11534, [%rd2+168];
	ld.local.u64 	%rd11535, [%rd2+176];
	ld.local.u64 	%rd11536, [%rd2+184];
	ld.local.u64 	%rd11537, [%rd2+192];
	not.b64 	%rd11538, %rd11534;
	and.b64  	%rd11539, %rd11535, %rd11538;
	xor.b64  	%rd11540, %rd11539, %rd11533;
	not.b64 	%rd11541, %rd11535;
	and.b64  	%rd11542, %rd11536, %rd11541;
	xor.b64  	%rd11543, %rd11542, %rd11534;
	not.b64 	%rd11544, %rd11536;
	and.b64  	%rd11545, %rd11537, %rd11544;
	xor.b64  	%rd11546, %rd11545, %rd11535;
	not.b64 	%rd11547, %rd11537;
	and.b64  	%rd11548, %rd11533, %rd11547;
	xor.b64  	%rd11549, %rd11548, %rd11536;
	not.b64 	%rd11550, %rd11533;
	and.b64  	%rd11551, %rd11534, %rd11550;
	xor.b64  	%rd11552, %rd11551, %rd11537;
	ld.const.u64 	%rd11553, [roundConstants+136];
	xor.b64  	%rd11554, %rd11460, %rd11553;
	xor.b64  	%rd11555, %rd11554, %rd11454;
	xor.b64  	%rd11556, %rd11480, %rd11500;
	xor.b64  	%rd11557, %rd11556, %rd11520;
	xor.b64  	%rd11558, %rd11557, %rd11540;
	xor.b64  	%rd11559, %rd11558, %rd11555;
	xor.b64  	%rd11560, %rd11483, %rd11463;
	xor.b64  	%rd11561, %rd11560, %rd11503;
	xor.b64  	%rd11562, %rd11561, %rd11523;
	xor.b64  	%rd11563, %rd11562, %rd11543;
	xor.b64  	%rd11564, %rd11486, %rd11466;
	xor.b64  	%rd11565, %rd11564, %rd11506;
	xor.b64  	%rd11566, %rd11565, %rd11526;
	xor.b64  	%rd11567, %rd11566, %rd11546;
	xor.b64  	%rd11568, %rd11489, %rd11469;
	xor.b64  	%rd11569, %rd11568, %rd11509;
	xor.b64  	%rd11570, %rd11569, %rd11529;
	xor.b64  	%rd11571, %rd11570, %rd11549;
	xor.b64  	%rd11572, %rd11492, %rd11472;
	xor.b64  	%rd11573, %rd11572, %rd11512;
	xor.b64  	%rd11574, %rd11573, %rd11532;
	xor.b64  	%rd11575, %rd11574, %rd11552;
	mov.b64 	{%r1471, %r1472}, %rd11563;
	shf.l.wrap.b32 	%r1473, %r1471, %r1472, 1;
	shf.l.wrap.b32 	%r1474, %r1472, %r1471, 1;
	mov.b64 	%rd11576, {%r1474, %r1473};
	xor.b64  	%rd11577, %rd11576, %rd11575;
	xor.b64  	%rd11578, %rd11555, %rd11577;
	st.local.u64 	[%rd2], %rd11578;
	xor.b64  	%rd11579, %rd11480, %rd11577;
	st.local.u64 	[%rd2+40], %rd11579;
	xor.b64  	%rd11580, %rd11500, %rd11577;
	st.local.u64 	[%rd2+80], %rd11580;
	xor.b64  	%rd11581, %rd11520, %rd11577;
	st.local.u64 	[%rd2+120], %rd11581;
	xor.b64  	%rd11582, %rd11540, %rd11577;
	st.local.u64 	[%rd2+160], %rd11582;
	mov.b64 	{%r1475, %r1476}, %rd11567;
	shf.l.wrap.b32 	%r1477, %r1475, %r1476, 1;
	shf.l.wrap.b32 	%r1478, %r1476, %r1475, 1;
	mov.b64 	%rd11583, {%r1478, %r1477};
	xor.b64  	%rd11584, %rd11583, %rd11559;
	xor.b64  	%rd11585, %rd11463, %rd11584;
	st.local.u64 	[%rd2+8], %rd11585;
	xor.b64  	%rd11586, %rd11483, %rd11584;
	st.local.u64 	[%rd2+48], %rd11586;
	xor.b64  	%rd11587, %rd11503, %rd11584;
	st.local.u64 	[%rd2+88], %rd11587;
	xor.b64  	%rd11588, %rd11523, %rd11584;
	st.local.u64 	[%rd2+128], %rd11588;
	xor.b64  	%rd11589, %rd11543, %rd11584;
	st.local.u64 	[%rd2+168], %rd11589;
	mov.b64 	{%r1479, %r1480}, %rd11571;
	shf.l.wrap.b32 	%r1481, %r1479, %r1480, 1;
	shf.l.wrap.b32 	%r1482, %r1480, %r1479, 1;
	mov.b64 	%rd11590, {%r1482, %r1481};
	xor.b64  	%rd11591, %rd11590, %rd11563;
	xor.b64  	%rd11592, %rd11466, %rd11591;
	st.local.u64 	[%rd2+16], %rd11592;
	xor.b64  	%rd11593, %rd11486, %rd11591;
	st.local.u64 	[%rd2+56], %rd11593;
	xor.b64  	%rd11594, %rd11506, %rd11591;
	st.local.u64 	[%rd2+96], %rd11594;
	xor.b64  	%rd11595, %rd11526, %rd11591;
	st.local.u64 	[%rd2+136], %rd11595;
	xor.b64  	%rd11596, %rd11546, %rd11591;
	st.local.u64 	[%rd2+176], %rd11596;
	mov.b64 	{%r1483, %r1484}, %rd11575;
	shf.l.wrap.b32 	%r1485, %r1483, %r1484, 1;
	shf.l.wrap.b32 	%r1486, %r1484, %r1483, 1;
	mov.b64 	%rd11597, {%r1486, %r1485};
	xor.b64  	%rd11598, %rd11597, %rd11567;
	xor.b64  	%rd11599, %rd11469, %rd11598;
	st.local.u64 	[%rd2+24], %rd11599;
	xor.b64  	%rd11600, %rd11489, %rd11598;
	st.local.u64 	[%rd2+64], %rd11600;
	xor.b64  	%rd11601, %rd11509, %rd11598;
	st.local.u64 	[%rd2+104], %rd11601;
	xor.b64  	%rd11602, %rd11529, %rd11598;
	st.local.u64 	[%rd2+144], %rd11602;
	xor.b64  	%rd11603, %rd11549, %rd11598;
	st.local.u64 	[%rd2+184], %rd11603;
	mov.b64 	{%r1487, %r1488}, %rd11559;
	shf.l.wrap.b32 	%r1489, %r1487, %r1488, 1;
	shf.l.wrap.b32 	%r1490, %r1488, %r1487, 1;
	mov.b64 	%rd11604, {%r1490, %r1489};
	xor.b64  	%rd11605, %rd11604, %rd11571;
	xor.b64  	%rd11606, %rd11472, %rd11605;
	st.local.u64 	[%rd2+32], %rd11606;
	xor.b64  	%rd11607, %rd11492, %rd11605;
	st.local.u64 	[%rd2+72], %rd11607;
	xor.b64  	%rd11608, %rd11512, %rd11605;
	st.local.u64 	[%rd2+112], %rd11608;
	xor.b64  	%rd11609, %rd11532, %rd11605;
	st.local.u64 	[%rd2+152], %rd11609;
	xor.b64  	%rd11610, %rd11552, %rd11605;
	st.local.u64 	[%rd2+192], %rd11610;
	ld.local.u64 	%rd11611, [%rd7034];
	shr.u64 	%rd11612, %rd11585, %r1021;
	shl.b64 	%rd11613, %rd11585, %r1022;
	or.b64  	%rd11614, %rd11613, %rd11612;
	st.local.u64 	[%rd7034], %rd11614;
	ld.local.u64 	%rd11615, [%rd7040];
	shl.b64 	%rd11616, %rd11611, %r1023;
	shr.u64 	%rd11617, %rd11611, %r1024;
	or.b64  	%rd11618, %rd11617, %rd11616;
	st.local.u64 	[%rd7040], %rd11618;
	ld.local.u64 	%rd11619, [%rd25];
	shr.u64 	%rd11620, %rd11615, %r1328;
	shl.b64 	%rd11621, %rd11615, %r1329;
	or.b64  	%rd11622, %rd11621, %rd11620;
	st.local.u64 	[%rd25], %rd11622;
	ld.local.u64 	%rd11623, [%rd9597];
	shr.u64 	%rd11624, %rd11619, %r1029;
	shl.b64 	%rd11625, %rd11619, %r1030;
	or.b64  	%rd11626, %rd11625, %rd11624;
	st.local.u64 	[%rd9597], %rd11626;
	ld.local.u64 	%rd11627, [%rd7056];
	shr.u64 	%rd11628, %rd11623, %r1331;
	shl.b64 	%rd11629, %rd11623, %r1332;
	or.b64  	%rd11630, %rd11629, %rd11628;
	st.local.u64 	[%rd7056], %rd11630;
	ld.local.u64 	%rd11631, [%rd9607];
	shr.u64 	%rd11632, %rd11627, %r1036;
	shl.b64 	%rd11633, %rd11627, %r1037;
	or.b64  	%rd11634, %rd11633, %rd11632;
	st.local.u64 	[%rd9607], %rd11634;
	ld.local.u64 	%rd11635, [%rd7066];
	shr.u64 	%rd11636, %rd11631, %r1335;
	shl.b64 	%rd11637, %rd11631, %r1336;
	or.b64  	%rd11638, %rd11637, %rd11636;
	st.local.u64 	[%rd7066], %rd11638;
	ld.local.u64 	%rd11639, [%rd9617];
	shr.u64 	%rd11640, %rd11635, %r1043;
	shl.b64 	%rd11641, %rd11635, %r1044;
	or.b64  	%rd11642, %rd11641, %rd11640;
	st.local.u64 	[%rd9617], %rd11642;
	ld.local.u64 	%rd11643, [%rd7078];
	shr.u64 	%rd11644, %rd11639, %r1338;
	shl.b64 	%rd11645, %rd11639, %r1339;
	or.b64  	%rd11646, %rd11645, %rd11644;
	st.local.u64 	[%rd7078], %rd11646;
	ld.local.u64 	%rd11647, [%rd7084];
	shr.u64 	%rd11648, %rd11643, %r1050;
	shl.b64 	%rd11649, %rd11643, %r1051;
	or.b64  	%rd11650, %rd11649, %rd11648;
	st.local.u64 	[%rd7084], %rd11650;
	ld.local.u64 	%rd11651, [%rd7090];
	shr.u64 	%rd11652, %rd11647, %r1054;
	shl.b64 	%rd11653, %rd11647, %r1055;
	or.b64  	%rd11654, %rd11653, %rd11652;
	st.local.u64 	[%rd7090], %rd11654;
	ld.local.u64 	%rd11655, [%rd9635];
	shr.u64 	%rd11656, %rd11651, %r1057;
	shl.b64 	%rd11657, %rd11651, %r1058;
	or.b64  	%rd11658, %rd11657, %rd11656;
	st.local.u64 	[%rd9635], %rd11658;
	ld.local.u64 	%rd11659, [%rd27];
	shr.u64 	%rd11660, %rd11655, %r1060;
	shl.b64 	%rd11661, %rd11655, %r1061;
	or.b64  	%rd11662, %rd11661, %rd11660;
	st.local.u64 	[%rd27], %rd11662;
	ld.local.u64 	%rd11663, [%rd7106];
	shr.u64 	%rd11664, %rd11659, %r1064;
	shl.b64 	%rd11665, %rd11659, %r1065;
	or.b64  	%rd11666, %rd11665, %rd11664;
	st.local.u64 	[%rd7106], %rd11666;
	ld.local.u64 	%rd11667, [%rd7112];
	shr.u64 	%rd11668, %rd11663, %r1342;
	shl.b64 	%rd11669, %rd11663, %r1343;
	or.b64  	%rd11670, %rd11669, %rd11668;
	st.local.u64 	[%rd7112], %rd11670;
	ld.local.u64 	%rd11671, [%rd9653];
	shr.u64 	%rd11672, %rd11667, %r1071;
	shl.b64 	%rd11673, %rd11667, %r1072;
	or.b64  	%rd11674, %rd11673, %rd11672;
	st.local.u64 	[%rd9653], %rd11674;
	ld.local.u64 	%rd11675, [%rd7124];
	shr.u64 	%rd11676, %rd11671, %r1345;
	shl.b64 	%rd11677, %rd11671, %r1346;
	or.b64  	%rd11678, %rd11677, %rd11676;
	st.local.u64 	[%rd7124], %rd11678;
	ld.local.u64 	%rd11679, [%rd7130];
	shr.u64 	%rd11680, %rd11675, %r1078;
	shl.b64 	%rd11681, %rd11675, %r1079;
	or.b64  	%rd11682, %rd11681, %rd11680;
	st.local.u64 	[%rd7130], %rd11682;
	ld.local.u64 	%rd11683, [%rd7136];
	shr.u64 	%rd11684, %rd11679, %r1349;
	shl.b64 	%rd11685, %rd11679, %r1350;
	or.b64  	%rd11686, %rd11685, %rd11684;
	st.local.u64 	[%rd7136], %rd11686;
	ld.local.u64 	%rd11687, [%rd9671];
	shr.u64 	%rd11688, %rd11683, %r1085;
	shl.b64 	%rd11689, %rd11683, %r1086;
	or.b64  	%rd11690, %rd11689, %rd11688;
	st.local.u64 	[%rd9671], %rd11690;
	ld.local.u64 	%rd11691, [%rd7146];
	shr.u64 	%rd11692, %rd11687, %r1088;
	shl.b64 	%rd11693, %rd11687, %r1089;
	or.b64  	%rd11694, %rd11693, %rd11692;
	st.local.u64 	[%rd7146], %rd11694;
	ld.local.u64 	%rd11695, [%rd7152];
	shr.u64 	%rd11696, %rd11691, %r1091;
	shl.b64 	%rd11697, %rd11691, %r1092;
	or.b64  	%rd11698, %rd11697, %rd11696;
	st.local.u64 	[%rd7152], %rd11698;
	ld.local.u64 	%rd11699, [%rd7158];
	shr.u64 	%rd11700, %rd11695, %r1095;
	shl.b64 	%rd11701, %rd11695, %r1096;
	or.b64  	%rd11702, %rd11701, %rd11700;
	st.local.u64 	[%rd7158], %rd11702;
	shr.u64 	%rd11703, %rd11699, %r1098;
	shl.b64 	%rd11704, %rd11699, %r1099;
	or.b64  	%rd11705, %rd11704, %rd11703;
	st.local.u64 	[%rd9689], %rd11705;
	ld.local.u64 	%rd11706, [%rd2];
	ld.local.u64 	%rd11707, [%rd2+8];
	ld.local.u64 	%rd11708, [%rd2+16];
	ld.local.u64 	%rd11709, [%rd2+24];
	ld.local.u64 	%rd11710, [%rd2+32];
	not.b64 	%rd11711, %rd11707;
	and.b64  	%rd11712, %rd11708, %rd11711;
	not.b64 	%rd11713, %rd11708;
	and.b64  	%rd11714, %rd11709, %rd11713;
	xor.b64  	%rd11715, %rd11714, %rd11707;
	not.b64 	%rd11716, %rd11709;
	and.b64  	%rd11717, %rd11710, %rd11716;
	xor.b64  	%rd11718, %rd11717, %rd11708;
	not.b64 	%rd11719, %rd11710;
	and.b64  	%rd11720, %rd11706, %rd11719;
	xor.b64  	%rd11721, %rd11720, %rd11709;
	not.b64 	%rd11722, %rd11706;
	and.b64  	%rd11723, %rd11707, %rd11722;
	xor.b64  	%rd11724, %rd11723, %rd11710;
	ld.local.u64 	%rd11725, [%rd2+40];
	ld.local.u64 	%rd11726, [%rd2+48];
	ld.local.u64 	%rd11727, [%rd2+56];
	ld.local.u64 	%rd11728, [%rd2+64];
	ld.local.u64 	%rd11729, [%rd2+72];
	not.b64 	%rd11730, %rd11726;
	and.b64  	%rd11731, %rd11727, %rd11730;
	xor.b64  	%rd11732, %rd11731, %rd11725;
	not.b64 	%rd11733, %rd11727;
	and.b64  	%rd11734, %rd11728, %rd11733;
	xor.b64  	%rd11735, %rd11734, %rd11726;
	not.b64 	%rd11736, %rd11728;
	and.b64  	%rd11737, %rd11729, %rd11736;
	xor.b64  	%rd11738, %rd11737, %rd11727;
	not.b64 	%rd11739, %rd11729;
	and.b64  	%rd11740, %rd11725, %rd11739;
	xor.b64  	%rd11741, %rd11740, %rd11728;
	not.b64 	%rd11742, %rd11725;
	and.b64  	%rd11743, %rd11726, %rd11742;
	xor.b64  	%rd11744, %rd11743, %rd11729;
	ld.local.u64 	%rd11745, [%rd2+80];
	ld.local.u64 	%rd11746, [%rd2+88];
	ld.local.u64 	%rd11747, [%rd2+96];
	ld.local.u64 	%rd11748, [%rd2+104];
	ld.local.u64 	%rd11749, [%rd2+112];
	not.b64 	%rd11750, %rd11746;
	and.b64  	%rd11751, %rd11747, %rd11750;
	xor.b64  	%rd11752, %rd11751, %rd11745;
	not.b64 	%rd11753, %rd11747;
	and.b64  	%rd11754, %rd11748, %rd11753;
	xor.b64  	%rd11755, %rd11754, %rd11746;
	not.b64 	%rd11756, %rd11748;
	and.b64  	%rd11757, %rd11749, %rd11756;
	xor.b64  	%rd11758, %rd11757, %rd11747;
	not.b64 	%rd11759, %rd11749;
	and.b64  	%rd11760, %rd11745, %rd11759;
	xor.b64  	%rd11761, %rd11760, %rd11748;
	not.b64 	%rd11762, %rd11745;
	and.b64  	%rd11763, %rd11746, %rd11762;
	xor.b64  	%rd11764, %rd11763, %rd11749;
	ld.local.u64 	%rd11765, [%rd2+120];
	ld.local.u64 	%rd11766, [%rd2+128];
	ld.local.u64 	%rd11767, [%rd2+136];
	ld.local.u64 	%rd11768, [%rd2+144];
	ld.local.u64 	%rd11769, [%rd2+152];
	not.b64 	%rd11770, %rd11766;
	and.b64  	%rd11771, %rd11767, %rd11770;
	xor.b64  	%rd11772, %rd11771, %rd11765;
	not.b64 	%rd11773, %rd11767;
	and.b64  	%rd11774, %rd11768, %rd11773;
	xor.b64  	%rd11775, %rd11774, %rd11766;
	not.b64 	%rd11776, %rd11768;
	and.b64  	%rd11777, %rd11769, %rd11776;
	xor.b64  	%rd11778, %rd11777, %rd11767;
	not.b64 	%rd11779, %rd11769;
	and.b64  	%rd11780, %rd11765, %rd11779;
	xor.b64  	%rd11781, %rd11780, %rd11768;
	not.b64 	%rd11782, %rd11765;
	and.b64  	%rd11783, %rd11766, %rd11782;
	xor.b64  	%rd11784, %rd11783, %rd11769;
	ld.local.u64 	%rd11785, [%rd2+160];
	ld.local.u64 	%rd11786, [%rd2+168];
	ld.local.u64 	%rd11787, [%rd2+176];
	ld.local.u64 	%rd11788, [%rd2+184];
	ld.local.u64 	%rd11789, [%rd2+192];
	not.b64 	%rd11790, %rd11786;
	and.b64  	%rd11791, %rd11787, %rd11790;
	xor.b64  	%rd11792, %rd11791, %rd11785;
	not.b64 	%rd11793, %rd11787;
	and.b64  	%rd11794, %rd11788, %rd11793;
	xor.b64  	%rd11795, %rd11794, %rd11786;
	not.b64 	%rd11796, %rd11788;
	and.b64  	%rd11797, %rd11789, %rd11796;
	xor.b64  	%rd11798, %rd11797, %rd11787;
	not.b64 	%rd11799, %rd11789;
	and.b64  	%rd11800, %rd11785, %rd11799;
	xor.b64  	%rd11801, %rd11800, %rd11788;
	not.b64 	%rd11802, %rd11785;
	and.b64  	%rd11803, %rd11786, %rd11802;
	xor.b64  	%rd11804, %rd11803, %rd11789;
	xor.b64  	%rd11805, %rd11712, %rd13029;
	xor.b64  	%rd11806, %rd11805, %rd11706;
	xor.b64  	%rd11807, %rd11732, %rd11752;
	xor.b64  	%rd11808, %rd11807, %rd11772;
	xor.b64  	%rd11809, %rd11808, %rd11792;
	xor.b64  	%rd11810, %rd11809, %rd11806;
	xor.b64  	%rd11811, %rd11735, %rd11715;
	xor.b64  	%rd11812, %rd11811, %rd11755;
	xor.b64  	%rd11813, %rd11812, %rd11775;
	xor.b64  	%rd11814, %rd11813, %rd11795;
	xor.b64  	%rd11815, %rd11738, %rd11718;
	xor.b64  	%rd11816, %rd11815, %rd11758;
	xor.b64  	%rd11817, %rd11816, %rd11778;
	xor.b64  	%rd11818, %rd11817, %rd11798;
	xor.b64  	%rd11819, %rd11741, %rd11721;
	xor.b64  	%rd11820, %rd11819, %rd11761;
	xor.b64  	%rd11821, %rd11820, %rd11781;
	xor.b64  	%rd11822, %rd11821, %rd11801;
	xor.b64  	%rd11823, %rd11744, %rd11724;
	xor.b64  	%rd11824, %rd11823, %rd11764;
	xor.b64  	%rd11825, %rd11824, %rd11784;
	xor.b64  	%rd11826, %rd11825, %rd11804;
	mov.b64 	{%r1491, %r1492}, %rd11814;
	shf.l.wrap.b32 	%r1493, %r1491, %r1492, 1;
	shf.l.wrap.b32 	%r1494, %r1492, %r1491, 1;
	mov.b64 	%rd11827, {%r1494, %r1493};
	xor.b64  	%rd11828, %rd11827, %rd11826;
	xor.b64  	%rd11829, %rd11806, %rd11828;
	st.local.u64 	[%rd2], %rd11829;
	xor.b64  	%rd11830, %rd11732, %rd11828;
	st.local.u64 	[%rd2+40], %rd11830;
	xor.b64  	%rd11831, %rd11752, %rd11828;
	st.local.u64 	[%rd2+80], %rd11831;
	xor.b64  	%rd11832, %rd11772, %rd11828;
	st.local.u64 	[%rd2+120], %rd11832;
	xor.b64  	%rd11833, %rd11792, %rd11828;
	st.local.u64 	[%rd2+160], %rd11833;
	mov.b64 	{%r1495, %r1496}, %rd11818;
	shf.l.wrap.b32 	%r1497, %r1495, %r1496, 1;
	shf.l.wrap.b32 	%r1498, %r1496, %r1495, 1;
	mov.b64 	%rd11834, {%r1498, %r1497};
	xor.b64  	%rd11835, %rd11834, %rd11810;
	xor.b64  	%rd11836, %rd11715, %rd11835;
	st.local.u64 	[%rd2+8], %rd11836;
	xor.b64  	%rd11837, %rd11735, %rd11835;
	st.local.u64 	[%rd2+48], %rd11837;
	xor.b64  	%rd11838, %rd11755, %rd11835;
	st.local.u64 	[%rd2+88], %rd11838;
	xor.b64  	%rd11839, %rd11775, %rd11835;
	st.local.u64 	[%rd2+128], %rd11839;
	xor.b64  	%rd11840, %rd11795, %rd11835;
	st.local.u64 	[%rd2+168], %rd11840;
	mov.b64 	{%r1499, %r1500}, %rd11822;
	shf.l.wrap.b32 	%r1501, %r1499, %r1500, 1;
	shf.l.wrap.b32 	%r1502, %r1500, %r1499, 1;
	mov.b64 	%rd11841, {%r1502, %r1501};
	xor.b64  	%rd11842, %rd11841, %rd11814;
	xor.b64  	%rd11843, %rd11718, %rd11842;
	st.local.u64 	[%rd2+16], %rd11843;
	xor.b64  	%rd11844, %rd11738, %rd11842;
	st.local.u64 	[%rd2+56], %rd11844;
	xor.b64  	%rd11845, %rd11758, %rd11842;
	st.local.u64 	[%rd2+96], %rd11845;
	xor.b64  	%rd11846, %rd11778, %rd11842;
	st.local.u64 	[%rd2+136], %rd11846;
	xor.b64  	%rd11847, %rd11798, %rd11842;
	st.local.u64 	[%rd2+176], %rd11847;
	mov.b64 	{%r1503, %r1504}, %rd11826;
	shf.l.wrap.b32 	%r1505, %r1503, %r1504, 1;
	shf.l.wrap.b32 	%r1506, %r1504, %r1503, 1;
	mov.b64 	%rd11848, {%r1506, %r1505};
	xor.b64  	%rd11849, %rd11848, %rd11818;
	xor.b64  	%rd11850, %rd11721, %rd11849;
	st.local.u64 	[%rd2+24], %rd11850;
	xor.b64  	%rd11851, %rd11741, %rd11849;
	st.local.u64 	[%rd2+64], %rd11851;
	xor.b64  	%rd11852, %rd11761, %rd11849;
	st.local.u64 	[%rd2+104], %rd11852;
	xor.b64  	%rd11853, %rd11781, %rd11849;
	st.local.u64 	[%rd2+144], %rd11853;
	xor.b64  	%rd11854, %rd11801, %rd11849;
	st.local.u64 	[%rd2+184], %rd11854;
	mov.b64 	{%r1507, %r1508}, %rd11810;
	shf.l.wrap.b32 	%r1509, %r1507, %r1508, 1;
	shf.l.wrap.b32 	%r1510, %r1508, %r1507, 1;
	mov.b64 	%rd11855, {%r1510, %r1509};
	xor.b64  	%rd11856, %rd11855, %rd11822;
	xor.b64  	%rd11857, %rd11724, %rd11856;
	st.local.u64 	[%rd2+32], %rd11857;
	xor.b64  	%rd11858, %rd11744, %rd11856;
	st.local.u64 	[%rd2+72], %rd11858;
	xor.b64  	%rd11859, %rd11764, %rd11856;
	st.local.u64 	[%rd2+112], %rd11859;
	xor.b64  	%rd11860, %rd11784, %rd11856;
	st.local.u64 	[%rd2+152], %rd11860;
	xor.b64  	%rd11861, %rd11804, %rd11856;
	st.local.u64 	[%rd2+192], %rd11861;
	ld.local.u64 	%rd11862, [%rd7034];
	shr.u64 	%rd11863, %rd11836, %r1021;
	shl.b64 	%rd11864, %rd11836, %r1022;
	or.b64  	%rd11865, %rd11864, %rd11863;
	st.local.u64 	[%rd7034], %rd11865;
	ld.local.u64 	%rd11866, [%rd7040];
	shl.b64 	%rd11867, %rd11862, %r1023;
	shr.u64 	%rd11868, %rd11862, %r1024;
	or.b64  	%rd11869, %rd11868, %rd11867;
	st.local.u64 	[%rd7040], %rd11869;
	ld.local.u64 	%rd11870, [%rd25];
	shr.u64 	%rd11871, %rd11866, %r1328;
	shl.b64 	%rd11872, %rd11866, %r1329;
	or.b64  	%rd11873, %rd11872, %rd11871;
	st.local.u64 	[%rd25], %rd11873;
	ld.local.u64 	%rd11874, [%rd9597];
	shr.u64 	%rd11875, %rd11870, %r1029;
	shl.b64 	%rd11876, %rd11870, %r1030;
	or.b64  	%rd11877, %rd11876, %rd11875;
	st.local.u64 	[%rd9597], %rd11877;
	ld.local.u64 	%rd11878, [%rd7056];
	shr.u64 	%rd11879, %rd11874, %r1331;
	shl.b64 	%rd11880, %rd11874, %r1332;
	or.b64  	%rd11881, %rd11880, %rd11879;
	st.local.u64 	[%rd7056], %rd11881;
	ld.local.u64 	%rd11882, [%rd9607];
	shr.u64 	%rd11883, %rd11878, %r1036;
	shl.b64 	%rd11884, %rd11878, %r1037;
	or.b64  	%rd11885, %rd11884, %rd11883;
	st.local.u64 	[%rd9607], %rd11885;
	ld.local.u64 	%rd11886, [%rd7066];
	shr.u64 	%rd11887, %rd11882, %r1335;
	shl.b64 	%rd11888, %rd11882, %r1336;
	or.b64  	%rd11889, %rd11888, %rd11887;
	st.local.u64 	[%rd7066], %rd11889;
	ld.local.u64 	%rd11890, [%rd9617];
	shr.u64 	%rd11891, %rd11886, %r1043;
	shl.b64 	%rd11892, %rd11886, %r1044;
	or.b64  	%rd11893, %rd11892, %rd11891;
	st.local.u64 	[%rd9617], %rd11893;
	ld.local.u64 	%rd11894, [%rd7078];
	shr.u64 	%rd11895, %rd11890, %r1338;
	shl.b64 	%rd11896, %rd11890, %r1339;
	or.b64  	%rd11897, %rd11896, %rd11895;
	st.local.u64 	[%rd7078], %rd11897;
	ld.local.u64 	%rd11898, [%rd7084];
	shr.u64 	%rd11899, %rd11894, %r1050;
	shl.b64 	%rd11900, %rd11894, %r1051;
	or.b64  	%rd11901, %rd11900, %rd11899;
	st.local.u64 	[%rd7084], %rd11901;
	ld.local.u64 	%rd11902, [%rd7090];
	shr.u64 	%rd11903, %rd11898, %r1054;
	shl.b64 	%rd11904, %rd11898, %r1055;
	or.b64  	%rd11905, %rd11904, %rd11903;
	st.local.u64 	[%rd7090], %rd11905;
	ld.local.u64 	%rd11906, [%rd9635];
	shr.u64 	%rd11907, %rd11902, %r1057;
	shl.b64 	%rd11908, %rd11902, %r1058;
	or.b64  	%rd11909, %rd11908, %rd11907;
	st.local.u64 	[%rd9635], %rd11909;
	ld.local.u64 	%rd11910, [%rd27];
	shr.u64 	%rd11911, %rd11906, %r1060;
	shl.b64 	%rd11912, %rd11906, %r1061;
	or.b64  	%rd11913, %rd11912, %rd11911;
	st.local.u64 	[%rd27], %rd11913;
	ld.local.u64 	%rd11914, [%rd7106];
	shr.u64 	%rd11915, %rd11910, %r1064;
	shl.b64 	%rd11916, %rd11910, %r1065;
	or.b64  	%rd11917, %rd11916, %rd11915;
	st.local.u64 	[%rd7106], %rd11917;
	ld.local.u64 	%rd11918, [%rd7112];
	shr.u64 	%rd11919, %rd11914, %r1342;
	shl.b64 	%rd11920, %rd11914, %r1343;
	or.b64  	%rd11921, %rd11920, %rd11919;
	st.local.u64 	[%rd7112], %rd11921;
	ld.local.u64 	%rd11922, [%rd9653];
	shr.u64 	%rd11923, %rd11918, %r1071;
	shl.b64 	%rd11924, %rd11918, %r1072;
	or.b64  	%rd11925, %rd11924, %rd11923;
	st.local.u64 	[%rd9653], %rd11925;
	ld.local.u64 	%rd11926, [%rd7124];
	shr.u64 	%rd11927, %rd11922, %r1345;
	shl.b64 	%rd11928, %rd11922, %r1346;
	or.b64  	%rd11929, %rd11928, %rd11927;
	st.local.u64 	[%rd7124], %rd11929;
	ld.local.u64 	%rd11930, [%rd7130];
	shr.u64 	%rd11931, %rd11926, %r1078;
	shl.b64 	%rd11932, %rd11926, %r1079;
	or.b64  	%rd11933, %rd11932, %rd11931;
	st.local.u64 	[%rd7130], %rd11933;
	ld.local.u64 	%rd11934, [%rd7136];
	shr.u64 	%rd11935, %rd11930, %r1349;
	shl.b64 	%rd11936, %rd11930, %r1350;
	or.b64  	%rd11937, %rd11936, %rd11935;
	st.local.u64 	[%rd7136], %rd11937;
	ld.local.u64 	%rd11938, [%rd9671];
	shr.u64 	%rd11939, %rd11934, %r1085;
	shl.b64 	%rd11940, %rd11934, %r1086;
	or.b64  	%rd11941, %rd11940, %rd11939;
	st.local.u64 	[%rd9671], %rd11941;
	ld.local.u64 	%rd11942, [%rd7146];
	shr.u64 	%rd11943, %rd11938, %r1088;
	shl.b64 	%rd11944, %rd11938, %r1089;
	or.b64  	%rd11945, %rd11944, %rd11943;
	st.local.u64 	[%rd7146], %rd11945;
	ld.local.u64 	%rd11946, [%rd7152];
	shr.u64 	%rd11947, %rd11942, %r1091;
	shl.b64 	%rd11948, %rd11942, %r1092;
	or.b64  	%rd11949, %rd11948, %rd11947;
	st.local.u64 	[%rd7152], %rd11949;
	ld.local.u64 	%rd11950, [%rd7158];
	shr.u64 	%rd11951, %rd11946, %r1095;
	shl.b64 	%rd11952, %rd11946, %r1096;
	or.b64  	%rd11953, %rd11952, %rd11951;
	st.local.u64 	[%rd7158], %rd11953;
	shr.u64 	%rd11954, %rd11950, %r1098;
	shl.b64 	%rd11955, %rd11950, %r1099;
	or.b64  	%rd11956, %rd11955, %rd11954;
	st.local.u64 	[%rd9689], %rd11956;
	ld.local.u64 	%rd11957, [%rd2];
	ld.local.u64 	%rd11958, [%rd2+8];
	ld.local.u64 	%rd11959, [%rd2+16];
	ld.local.u64 	%rd11960, [%rd2+24];
	ld.local.u64 	%rd11961, [%rd2+32];
	not.b64 	%rd11962, %rd11958;
	and.b64  	%rd11963, %rd11959, %rd11962;
	not.b64 	%rd11964, %rd11959;
	and.b64  	%rd11965, %rd11960, %rd11964;
	xor.b64  	%rd11966, %rd11965, %rd11958;
	not.b64 	%rd11967, %rd11960;
	and.b64  	%rd11968, %rd11961, %rd11967;
	xor.b64  	%rd11969, %rd11968, %rd11959;
	not.b64 	%rd11970, %rd11961;
	and.b64  	%rd11971, %rd11957, %rd11970;
	xor.b64  	%rd11972, %rd11971, %rd11960;
	not.b64 	%rd11973, %rd11957;
	and.b64  	%rd11974, %rd11958, %rd11973;
	xor.b64  	%rd11975, %rd11974, %rd11961;
	ld.local.u64 	%rd11976, [%rd2+40];
	ld.local.u64 	%rd11977, [%rd2+48];
	ld.local.u64 	%rd11978, [%rd2+56];
	ld.local.u64 	%rd11979, [%rd2+64];
	ld.local.u64 	%rd11980, [%rd2+72];
	not.b64 	%rd11981, %rd11977;
	and.b64  	%rd11982, %rd11978, %rd11981;
	xor.b64  	%rd11983, %rd11982, %rd11976;
	not.b64 	%rd11984, %rd11978;
	and.b64  	%rd11985, %rd11979, %rd11984;
	xor.b64  	%rd11986, %rd11985, %rd11977;
	not.b64 	%rd11987, %rd11979;
	and.b64  	%rd11988, %rd11980, %rd11987;
	xor.b64  	%rd11989, %rd11988, %rd11978;
	not.b64 	%rd11990, %rd11980;
	and.b64  	%rd11991, %rd11976, %rd11990;
	xor.b64  	%rd11992, %rd11991, %rd11979;
	not.b64 	%rd11993, %rd11976;
	and.b64  	%rd11994, %rd11977, %rd11993;
	xor.b64  	%rd11995, %rd11994, %rd11980;
	ld.local.u64 	%rd11996, [%rd2+80];
	ld.local.u64 	%rd11997, [%rd2+88];
	ld.local.u64 	%rd11998, [%rd2+96];
	ld.local.u64 	%rd11999, [%rd2+104];
	ld.local.u64 	%rd12000, [%rd2+112];
	not.b64 	%rd12001, %rd11997;
	and.b64  	%rd12002, %rd11998, %rd12001;
	xor.b64  	%rd12003, %rd12002, %rd11996;
	not.b64 	%rd12004, %rd11998;
	and.b64  	%rd12005, %rd11999, %rd12004;
	xor.b64  	%rd12006, %rd12005, %rd11997;
	not.b64 	%rd12007, %rd11999;
	and.b64  	%rd12008, %rd12000, %rd12007;
	xor.b64  	%rd12009, %rd12008, %rd11998;
	not.b64 	%rd12010, %rd12000;
	and.b64  	%rd12011, %rd11996, %rd12010;
	xor.b64  	%rd12012, %rd12011, %rd11999;
	not.b64 	%rd12013, %rd11996;
	and.b64  	%rd12014, %rd11997, %rd12013;
	xor.b64  	%rd12015, %rd12014, %rd12000;
	ld.local.u64 	%rd12016, [%rd2+120];
	ld.local.u64 	%rd12017, [%rd2+128];
	ld.local.u64 	%rd12018, [%rd2+136];
	ld.local.u64 	%rd12019, [%rd2+144];
	ld.local.u64 	%rd12020, [%rd2+152];
	not.b64 	%rd12021, %rd12017;
	and.b64  	%rd12022, %rd12018, %rd12021;
	xor.b64  	%rd12023, %rd12022, %rd12016;
	not.b64 	%rd12024, %rd12018;
	and.b64  	%rd12025, %rd12019, %rd12024;
	xor.b64  	%rd12026, %rd12025, %rd12017;
	not.b64 	%rd12027, %rd12019;
	and.b64  	%rd12028, %rd12020, %rd12027;
	xor.b64  	%rd12029, %rd12028, %rd12018;
	not.b64 	%rd12030, %rd12020;
	and.b64  	%rd12031, %rd12016, %rd12030;
	xor.b64  	%rd12032, %rd12031, %rd12019;
	not.b64 	%rd12033, %rd12016;
	and.b64  	%rd12034, %rd12017, %rd12033;
	xor.b64  	%rd12035, %rd12034, %rd12020;
	ld.local.u64 	%rd12036, [%rd2+160];
	ld.local.u64 	%rd12037, [%rd2+168];
	ld.local.u64 	%rd12038, [%rd2+176];
	ld.local.u64 	%rd12039, [%rd2+184];
	ld.local.u64 	%rd12040, [%rd2+192];
	not.b64 	%rd12041, %rd12037;
	and.b64  	%rd12042, %rd12038, %rd12041;
	xor.b64  	%rd12043, %rd12042, %rd12036;
	not.b64 	%rd12044, %rd12038;
	and.b64  	%rd12045, %rd12039, %rd12044;
	xor.b64  	%rd12046, %rd12045, %rd12037;
	not.b64 	%rd12047, %rd12039;
	and.b64  	%rd12048, %rd12040, %rd12047;
	xor.b64  	%rd12049, %rd12048, %rd12038;
	not.b64 	%rd12050, %rd12040;
	and.b64  	%rd12051, %rd12036, %rd12050;
	xor.b64  	%rd12052, %rd12051, %rd12039;
	not.b64 	%rd12053, %rd12036;
	and.b64  	%rd12054, %rd12037, %rd12053;
	xor.b64  	%rd12055, %rd12054, %rd12040;
	ld.const.u64 	%rd12056, [roundConstants+152];
	xor.b64  	%rd12057, %rd11963, %rd12056;
	xor.b64  	%rd12058, %rd12057, %rd11957;
	xor.b64  	%rd12059, %rd11983, %rd12003;
	xor.b64  	%rd12060, %rd12059, %rd12023;
	xor.b64  	%rd12061, %rd12060, %rd12043;
	xor.b64  	%rd12062, %rd12061, %rd12058;
	xor.b64  	%rd12063, %rd11986, %rd11966;
	xor.b64  	%rd12064, %rd12063, %rd12006;
	xor.b64  	%rd12065, %rd12064, %rd12026;
	xor.b64  	%rd12066, %rd12065, %rd12046;
	xor.b64  	%rd12067, %rd11989, %rd11969;
	xor.b64  	%rd12068, %rd12067, %rd12009;
	xor.b64  	%rd12069, %rd12068, %rd12029;
	xor.b64  	%rd12070, %rd12069, %rd12049;
	xor.b64  	%rd12071, %rd11992, %rd11972;
	xor.b64  	%rd12072, %rd12071, %rd12012;
	xor.b64  	%rd12073, %rd12072, %rd12032;
	xor.b64  	%rd12074, %rd12073, %rd12052;
	xor.b64  	%rd12075, %rd11995, %rd11975;
	xor.b64  	%rd12076, %rd12075, %rd12015;
	xor.b64  	%rd12077, %rd12076, %rd12035;
	xor.b64  	%rd12078, %rd12077, %rd12055;
	mov.b64 	{%r1511, %r1512}, %rd12066;
	shf.l.wrap.b32 	%r1513, %r1511, %r1512, 1;
	shf.l.wrap.b32 	%r1514, %r1512, %r1511, 1;
	mov.b64 	%rd12079, {%r1514, %r1513};
	xor.b64  	%rd12080, %rd12079, %rd12078;
	xor.b64  	%rd12081, %rd12058, %rd12080;
	st.local.u64 	[%rd2], %rd12081;
	xor.b64  	%rd12082, %rd11983, %rd12080;
	st.local.u64 	[%rd2+40], %rd12082;
	xor.b64  	%rd12083, %rd12003, %rd12080;
	st.local.u64 	[%rd2+80], %rd12083;
	xor.b64  	%rd12084, %rd12023, %rd12080;
	st.local.u64 	[%rd2+120], %rd12084;
	xor.b64  	%rd12085, %rd12043, %rd12080;
	st.local.u64 	[%rd2+160], %rd12085;
	mov.b64 	{%r1515, %r1516}, %rd12070;
	shf.l.wrap.b32 	%r1517, %r1515, %r1516, 1;
	shf.l.wrap.b32 	%r1518, %r1516, %r1515, 1;
	mov.b64 	%rd12086, {%r1518, %r1517};
	xor.b64  	%rd12087, %rd12086, %rd12062;
	xor.b64  	%rd12088, %rd11966, %rd12087;
	st.local.u64 	[%rd2+8], %rd12088;
	xor.b64  	%rd12089, %rd11986, %rd12087;
	st.local.u64 	[%rd2+48], %rd12089;
	xor.b64  	%rd12090, %rd12006, %rd12087;
	st.local.u64 	[%rd2+88], %rd12090;
	xor.b64  	%rd12091, %rd12026, %rd12087;
	st.local.u64 	[%rd2+128], %rd12091;
	xor.b64  	%rd12092, %rd12046, %rd12087;
	st.local.u64 	[%rd2+168], %rd12092;
	mov.b64 	{%r1519, %r1520}, %rd12074;
	shf.l.wrap.b32 	%r1521, %r1519, %r1520, 1;
	shf.l.wrap.b32 	%r1522, %r1520, %r1519, 1;
	mov.b64 	%rd12093, {%r1522, %r1521};
	xor.b64  	%rd12094, %rd12093, %rd12066;
	xor.b64  	%rd12095, %rd11969, %rd12094;
	st.local.u64 	[%rd2+16], %rd12095;
	xor.b64  	%rd12096, %rd11989, %rd12094;
	st.local.u64 	[%rd2+56], %rd12096;
	xor.b64  	%rd12097, %rd12009, %rd12094;
	st.local.u64 	[%rd2+96], %rd12097;
	xor.b64  	%rd12098, %rd12029, %rd12094;
	st.local.u64 	[%rd2+136], %rd12098;
	xor.b64  	%rd12099, %rd12049, %rd12094;
	st.local.u64 	[%rd2+176], %rd12099;
	mov.b64 	{%r1523, %r1524}, %rd12078;
	shf.l.wrap.b32 	%r1525, %r1523, %r1524, 1;
	shf.l.wrap.b32 	%r1526, %r1524, %r1523, 1;
	mov.b64 	%rd12100, {%r1526, %r1525};
	xor.b64  	%rd12101, %rd12100, %rd12070;
	xor.b64  	%rd12102, %rd11972, %rd12101;
	st.local.u64 	[%rd2+24], %rd12102;
	xor.b64  	%rd12103, %rd11992, %rd12101;
	st.local.u64 	[%rd2+64], %rd12103;
	xor.b64  	%rd12104, %rd12012, %rd12101;
	st.local.u64 	[%rd2+104], %rd12104;
	xor.b64  	%rd12105, %rd12032, %rd12101;
	st.local.u64 	[%rd2+144], %rd12105;
	xor.b64  	%rd12106, %rd12052, %rd12101;
	st.local.u64 	[%rd2+184], %rd12106;
	mov.b64 	{%r1527, %r1528}, %rd12062;
	shf.l.wrap.b32 	%r1529, %r1527, %r1528, 1;
	shf.l.wrap.b32 	%r1530, %r1528, %r1527, 1;
	mov.b64 	%rd12107, {%r1530, %r1529};
	xor.b64  	%rd12108, %rd12107, %rd12074;
	xor.b64  	%rd12109, %rd11975, %rd12108;
	st.local.u64 	[%rd2+32], %rd12109;
	xor.b64  	%rd12110, %rd11995, %rd12108;
	st.local.u64 	[%rd2+72], %rd12110;
	xor.b64  	%rd12111, %rd12015, %rd12108;
	st.local.u64 	[%rd2+112], %rd12111;
	xor.b64  	%rd12112, %rd12035, %rd12108;
	st.local.u64 	[%rd2+152], %rd12112;
	xor.b64  	%rd12113, %rd12055, %rd12108;
	st.local.u64 	[%rd2+192], %rd12113;
	ld.const.u32 	%r1531, [piIndexes];
	mul.wide.s32 	%rd12114, %r1531, 8;
	add.s64 	%rd12115, %rd2, %rd12114;
	ld.local.u64 	%rd12116, [%rd12115];
	shr.u64 	%rd12117, %rd12088, %r1021;
	shl.b64 	%rd12118, %rd12088, %r1022;
	or.b64  	%rd12119, %rd12118, %rd12117;
	st.local.u64 	[%rd12115], %rd12119;
	ld.local.u64 	%rd12120, [%rd7040];
	shl.b64 	%rd12121, %rd12116, %r1023;
	shr.u64 	%rd12122, %rd12116, %r1024;
	or.b64  	%rd12123, %rd12122, %rd12121;
	st.local.u64 	[%rd7040], %rd12123;
	mul.wide.s32 	%rd12124, %r1628, 8;
	add.s64 	%rd12125, %rd2, %rd12124;
	ld.local.u64 	%rd12126, [%rd12125];
	shr.u64 	%rd12127, %rd12120, %r1328;
	shl.b64 	%rd12128, %rd12120, %r1329;
	or.b64  	%rd12129, %rd12128, %rd12127;
	st.local.u64 	[%rd12125], %rd12129;
	ld.local.u64 	%rd12130, [%rd9597];
	shr.u64 	%rd12131, %rd12126, %r1029;
	shl.b64 	%rd12132, %rd12126, %r1030;
	or.b64  	%rd12133, %rd12132, %rd12131;
	st.local.u64 	[%rd9597], %rd12133;
	ld.const.u32 	%r1532, [piIndexes+16];
	mul.wide.s32 	%rd12134, %r1532, 8;
	add.s64 	%rd12135, %rd2, %rd12134;
	ld.local.u64 	%rd12136, [%rd12135];
	shr.u64 	%rd12137, %rd12130, %r1331;
	shl.b64 	%rd12138, %rd12130, %r1332;
	or.b64  	%rd12139, %rd12138, %rd12137;
	st.local.u64 	[%rd12135], %rd12139;
	ld.local.u64 	%rd12140, [%rd9607];
	shr.u64 	%rd12141, %rd12136, %r1036;
	shl.b64 	%rd12142, %rd12136, %r1037;
	or.b64  	%rd12143, %rd12142, %rd12141;
	st.local.u64 	[%rd9607], %rd12143;
	ld.const.u32 	%r1533, [piIndexes+24];
	mul.wide.s32 	%rd12144, %r1533, 8;
	add.s64 	%rd12145, %rd2, %rd12144;
	ld.local.u64 	%rd12146, [%rd12145];
	shr.u64 	%rd12147, %rd12140, %r1335;
	shl.b64 	%rd12148, %rd12140, %r1336;
	or.b64  	%rd12149, %rd12148, %rd12147;
	st.local.u64 	[%rd12145], %rd12149;
	ld.local.u64 	%rd12150, [%rd9617];
	shr.u64 	%rd12151, %rd12146, %r1043;
	shl.b64 	%rd12152, %rd12146, %r1044;
	or.b64  	%rd12153, %rd12152, %rd12151;
	st.local.u64 	[%rd9617], %rd12153;
	ld.const.u32 	%r1534, [piIndexes+32];
	mul.wide.s32 	%rd12154, %r1534, 8;
	add.s64 	%rd12155, %rd2, %rd12154;
	ld.local.u64 	%rd12156, [%rd12155];
	shr.u64 	%rd12157, %rd12150, %r1338;
	shl.b64 	%rd12158, %rd12150, %r1339;
	or.b64  	%rd12159, %rd12158, %rd12157;
	st.local.u64 	[%rd12155], %rd12159;
	ld.local.u64 	%rd12160, [%rd7084];
	shr.u64 	%rd12161, %rd12156, %r1050;
	shl.b64 	%rd12162, %rd12156, %r1051;
	or.b64  	%rd12163, %rd12162, %rd12161;
	st.local.u64 	[%rd7084], %rd12163;
	ld.local.u64 	%rd12164, [%rd7090];
	shr.u64 	%rd12165, %rd12160, %r1054;
	shl.b64 	%rd12166, %rd12160, %r1055;
	or.b64  	%rd12167, %rd12166, %rd12165;
	st.local.u64 	[%rd7090], %rd12167;
	ld.local.u64 	%rd12168, [%rd9635];
	shr.u64 	%rd12169, %rd12164, %r1057;
	shl.b64 	%rd12170, %rd12164, %r1058;
	or.b64  	%rd12171, %rd12170, %rd12169;
	st.local.u64 	[%rd9635], %rd12171;
	ld.const.u32 	%r1535, [piIndexes+48];
	mul.wide.s32 	%rd12172, %r1535, 8;
	add.s64 	%rd12173, %rd2, %rd12172;
	ld.local.u64 	%rd12174, [%rd12173];
	shr.u64 	%rd12175, %rd12168, %r1060;
	shl.b64 	%rd12176, %rd12168, %r1061;
	or.b64  	%rd12177, %rd12176, %rd12175;
	st.local.u64 	[%rd12173], %rd12177;
	ld.local.u64 	%rd12178, [%rd7106];
	shr.u64 	%rd12179, %rd12174, %r1064;
	shl.b64 	%rd12180, %rd12174, %r1065;
	or.b64  	%rd12181, %rd12180, %rd12179;
	st.local.u64 	[%rd7106], %rd12181;
	ld.const.u32 	%r1536, [piIndexes+56];
	mul.wide.s32 	%rd12182, %r1536, 8;
	add.s64 	%rd12183, %rd2, %rd12182;
	ld.local.u64 	%rd12184, [%rd12183];
	shr.u64 	%rd12185, %rd12178, %r1342;
	shl.b64 	%rd12186, %rd12178, %r1343;
	or.b64  	%rd12187, %rd12186, %rd12185;
	st.local.u64 	[%rd12183], %rd12187;
	ld.local.u64 	%rd12188, [%rd9653];
	shr.u64 	%rd12189, %rd12184, %r1071;
	shl.b64 	%rd12190, %rd12184, %r1072;
	or.b64  	%rd12191, %rd12190, %rd12189;
	st.local.u64 	[%rd9653], %rd12191;
	ld.const.u32 	%r1537, [piIndexes+64];
	mul.wide.s32 	%rd12192, %r1537, 8;
	add.s64 	%rd12193, %rd2, %rd12192;
	ld.local.u64 	%rd12194, [%rd12193];
	shr.u64 	%rd12195, %rd12188, %r1345;
	shl.b64 	%rd12196, %rd12188, %r1346;
	or.b64  	%rd12197, %rd12196, %rd12195;
	st.local.u64 	[%rd12193], %rd12197;
	ld.local.u64 	%rd12198, [%rd7130];
	shr.u64 	%rd12199, %rd12194, %r1078;
	shl.b64 	%rd12200, %rd12194, %r1079;
	or.b64  	%rd12201, %rd12200, %rd12199;
	st.local.u64 	[%rd7130], %rd12201;
	ld.local.u64 	%rd12202, [%rd7136];
	shr.u64 	%rd12203, %rd12198, %r1349;
	shl.b64 	%rd12204, %rd12198, %r1350;
	or.b64  	%rd12205, %rd12204, %rd12203;
	st.local.u64 	[%rd7136], %rd12205;
	ld.local.u64 	%rd12206, [%rd9671];
	shr.u64 	%rd12207, %rd12202, %r1085;
	shl.b64 	%rd12208, %rd12202, %r1086;
	or.b64  	%rd12209, %rd12208, %rd12207;
	st.local.u64 	[%rd9671], %rd12209;
	ld.const.u32 	%r1538, [piIndexes+80];
	mul.wide.s32 	%rd12210, %r1538, 8;
	add.s64 	%rd12211, %rd2, %rd12210;
	ld.local.u64 	%rd12212, [%rd12211];
	shr.u64 	%rd12213, %rd12206, %r1088;
	shl.b64 	%rd12214, %rd12206, %r1089;
	or.b64  	%rd12215, %rd12214, %rd12213;
	st.local.u64 	[%rd12211], %rd12215;
	ld.local.u64 	%rd12216, [%rd7152];
	shr.u64 	%rd12217, %rd12212, %r1091;
	shl.b64 	%rd12218, %rd12212, %r1092;
	or.b64  	%rd12219, %rd12218, %rd12217;
	st.local.u64 	[%rd7152], %rd12219;
	ld.const.u32 	%r1539, [piIndexes+88];
	mul.wide.s32 	%rd12220, %r1539, 8;
	add.s64 	%rd12221, %rd2, %rd12220;
	ld.local.u64 	%rd12222, [%rd12221];
	shr.u64 	%rd12223, %rd12216, %r1095;
	shl.b64 	%rd12224, %rd12216, %r1096;
	or.b64  	%rd12225, %rd12224, %rd12223;
	st.local.u64 	[%rd12221], %rd12225;
	shr.u64 	%rd12226, %rd12222, %r1098;
	shl.b64 	%rd12227, %rd12222, %r1099;
	or.b64  	%rd12228, %rd12227, %rd12226;
	st.local.u64 	[%rd9689], %rd12228;
	ld.local.u64 	%rd12229, [%rd2];
	ld.local.u64 	%rd12230, [%rd2+8];
	ld.local.u64 	%rd12231, [%rd2+16];
	ld.local.u64 	%rd12232, [%rd2+24];
	ld.local.u64 	%rd12233, [%rd2+32];
	not.b64 	%rd12234, %rd12230;
	and.b64  	%rd12235, %rd12231, %rd12234;
	not.b64 	%rd12236, %rd12231;
	and.b64  	%rd12237, %rd12232, %rd12236;
	xor.b64  	%rd12238, %rd12237, %rd12230;
	not.b64 	%rd12239, %rd12232;
	and.b64  	%rd12240, %rd12233, %rd12239;
	xor.b64  	%rd12241, %rd12240, %rd12231;
	not.b64 	%rd12242, %rd12233;
	and.b64  	%rd12243, %rd12229, %rd12242;
	xor.b64  	%rd12244, %rd12243, %rd12232;
	not.b64 	%rd12245, %rd12229;
	and.b64  	%rd12246, %rd12230, %rd12245;
	xor.b64  	%rd12247, %rd12246, %rd12233;
	ld.local.u64 	%rd12248, [%rd2+40];
	ld.local.u64 	%rd12249, [%rd2+48];
	ld.local.u64 	%rd12250, [%rd2+56];
	ld.local.u64 	%rd12251, [%rd2+64];
	ld.local.u64 	%rd12252, [%rd2+72];
	not.b64 	%rd12253, %rd12249;
	and.b64  	%rd12254, %rd12250, %rd12253;
	xor.b64  	%rd12255, %rd12254, %rd12248;
	not.b64 	%rd12256, %rd12250;
	and.b64  	%rd12257, %rd12251, %rd12256;
	xor.b64  	%rd12258, %rd12257, %rd12249;
	not.b64 	%rd12259, %rd12251;
	and.b64  	%rd12260, %rd12252, %rd12259;
	xor.b64  	%rd12261, %rd12260, %rd12250;
	not.b64 	%rd12262, %rd12252;
	and.b64  	%rd12263, %rd12248, %rd12262;
	xor.b64  	%rd12264, %rd12263, %rd12251;
	not.b64 	%rd12265, %rd12248;
	and.b64  	%rd12266, %rd12249, %rd12265;
	xor.b64  	%rd12267, %rd12266, %rd12252;
	ld.local.u64 	%rd12268, [%rd2+80];
	ld.local.u64 	%rd12269, [%rd2+88];
	ld.local.u64 	%rd12270, [%rd2+96];
	ld.local.u64 	%rd12271, [%rd2+104];
	ld.local.u64 	%rd12272, [%rd2+112];
	not.b64 	%rd12273, %rd12269;
	and.b64  	%rd12274, %rd12270, %rd12273;
	xor.b64  	%rd12275, %rd12274, %rd12268;
	not.b64 	%rd12276, %rd12270;
	and.b64  	%rd12277, %rd12271, %rd12276;
	xor.b64  	%rd12278, %rd12277, %rd12269;
	not.b64 	%rd12279, %rd12271;
	and.b64  	%rd12280, %rd12272, %rd12279;
	xor.b64  	%rd12281, %rd12280, %rd12270;
	not.b64 	%rd12282, %rd12272;
	and.b64  	%rd12283, %rd12268, %rd12282;
	xor.b64  	%rd12284, %rd12283, %rd12271;
	not.b64 	%rd12285, %rd12268;
	and.b64  	%rd12286, %rd12269, %rd12285;
	xor.b64  	%rd12287, %rd12286, %rd12272;
	ld.local.u64 	%rd12288, [%rd2+120];
	ld.local.u64 	%rd12289, [%rd2+128];
	ld.local.u64 	%rd12290, [%rd2+136];
	ld.local.u64 	%rd12291, [%rd2+144];
	ld.local.u64 	%rd12292, [%rd2+152];
	not.b64 	%rd12293, %rd12289;
	and.b64  	%rd12294, %rd12290, %rd12293;
	xor.b64  	%rd12295, %rd12294, %rd12288;
	not.b64 	%rd12296, %rd12290;
	and.b64  	%rd12297, %rd12291, %rd12296;
	xor.b64  	%rd12298, %rd12297, %rd12289;
	not.b64 	%rd12299, %rd12291;
	and.b64  	%rd12300, %rd12292, %rd12299;
	xor.b64  	%rd12301, %rd12300, %rd12290;
	not.b64 	%rd12302, %rd12292;
	and.b64  	%rd12303, %rd12288, %rd12302;
	xor.b64  	%rd12304, %rd12303, %rd12291;
	not.b64 	%rd12305, %rd12288;
	and.b64  	%rd12306, %rd12289, %rd12305;
	xor.b64  	%rd12307, %rd12306, %rd12292;
	ld.local.u64 	%rd12308, [%rd2+160];
	ld.local.u64 	%rd12309, [%rd2+168];
	ld.local.u64 	%rd12310, [%rd2+176];
	ld.local.u64 	%rd12311, [%rd2+184];
	ld.local.u64 	%rd12312, [%rd2+192];
	not.b64 	%rd12313, %rd12309;
	and.b64  	%rd12314, %rd12310, %rd12313;
	xor.b64  	%rd12315, %rd12314, %rd12308;
	not.b64 	%rd12316, %rd12310;
	and.b64  	%rd12317, %rd12311, %rd12316;
	xor.b64  	%rd12318, %rd12317, %rd12309;
	not.b64 	%rd12319, %rd12311;
	and.b64  	%rd12320, %rd12312, %rd12319;
	xor.b64  	%rd12321, %rd12320, %rd12310;
	not.b64 	%rd12322, %rd12312;
	and.b64  	%rd12323, %rd12308, %rd12322;
	xor.b64  	%rd12324, %rd12323, %rd12311;
	not.b64 	%rd12325, %rd12308;
	and.b64  	%rd12326, %rd12309, %rd12325;
	xor.b64  	%rd12327, %rd12326, %rd12312;
	ld.const.u64 	%rd12328, [roundConstants+160];
	xor.b64  	%rd12329, %rd12235, %rd12328;
	xor.b64  	%rd12330, %rd12329, %rd12229;
	xor.b64  	%rd12331, %rd12255, %rd12275;
	xor.b64  	%rd12332, %rd12331, %rd12295;
	xor.b64  	%rd12333, %rd12332, %rd12315;
	xor.b64  	%rd12334, %rd12333, %rd12330;
	xor.b64  	%rd12335, %rd12258, %rd12238;
	xor.b64  	%rd12336, %rd12335, %rd12278;
	xor.b64  	%rd12337, %rd12336, %rd12298;
	xor.b64  	%rd12338, %rd12337, %rd12318;
	xor.b64  	%rd12339, %rd12261, %rd12241;
	xor.b64  	%rd12340, %rd12339, %rd12281;
	xor.b64  	%rd12341, %rd12340, %rd12301;
	xor.b64  	%rd12342, %rd12341, %rd12321;
	xor.b64  	%rd12343, %rd12264, %rd12244;
	xor.b64  	%rd12344, %rd12343, %rd12284;
	xor.b64  	%rd12345, %rd12344, %rd12304;
	xor.b64  	%rd12346, %rd12345, %rd12324;
	xor.b64  	%rd12347, %rd12267, %rd12247;
	xor.b64  	%rd12348, %rd12347, %rd12287;
	xor.b64  	%rd12349, %rd12348, %rd12307;
	xor.b64  	%rd12350, %rd12349, %rd12327;
	mov.b64 	{%r1540, %r1541}, %rd12338;
	shf.l.wrap.b32 	%r1542, %r1540, %r1541, 1;
	shf.l.wrap.b32 	%r1543, %r1541, %r1540, 1;
	mov.b64 	%rd12351, {%r1543, %r1542};
	xor.b64  	%rd12352, %rd12351, %rd12350;
	xor.b64  	%rd12353, %rd12330, %rd12352;
	st.local.u64 	[%rd2], %rd12353;
	xor.b64  	%rd12354, %rd12255, %rd12352;
	st.local.u64 	[%rd2+40], %rd12354;
	xor.b64  	%rd12355, %rd12275, %rd12352;
	st.local.u64 	[%rd2+80], %rd12355;
	xor.b64  	%rd12356, %rd12295, %rd12352;
	st.local.u64 	[%rd2+120], %rd12356;
	xor.b64  	%rd12357, %rd12315, %rd12352;
	st.local.u64 	[%rd2+160], %rd12357;
	mov.b64 	{%r1544, %r1545}, %rd12342;
	shf.l.wrap.b32 	%r1546, %r1544, %r1545, 1;
	shf.l.wrap.b32 	%r1547, %r1545, %r1544, 1;
	mov.b64 	%rd12358, {%r1547, %r1546};
	xor.b64  	%rd12359, %rd12358, %rd12334;
	xor.b64  	%rd12360, %rd12238, %rd12359;
	st.local.u64 	[%rd2+8], %rd12360;
	xor.b64  	%rd12361, %rd12258, %rd12359;
	st.local.u64 	[%rd2+48], %rd12361;
	xor.b64  	%rd12362, %rd12278, %rd12359;
	st.local.u64 	[%rd2+88], %rd12362;
	xor.b64  	%rd12363, %rd12298, %rd12359;
	st.local.u64 	[%rd2+128], %rd12363;
	xor.b64  	%rd12364, %rd12318, %rd12359;
	st.local.u64 	[%rd2+168], %rd12364;
	mov.b64 	{%r1548, %r1549}, %rd12346;
	shf.l.wrap.b32 	%r1550, %r1548, %r1549, 1;
	shf.l.wrap.b32 	%r1551, %r1549, %r1548, 1;
	mov.b64 	%rd12365, {%r1551, %r1550};
	xor.b64  	%rd12366, %rd12365, %rd12338;
	xor.b64  	%rd12367, %rd12241, %rd12366;
	st.local.u64 	[%rd2+16], %rd12367;
	xor.b64  	%rd12368, %rd12261, %rd12366;
	st.local.u64 	[%rd2+56], %rd12368;
	xor.b64  	%rd12369, %rd12281, %rd12366;
	st.local.u64 	[%rd2+96], %rd12369;
	xor.b64  	%rd12370, %rd12301, %rd12366;
	st.local.u64 	[%rd2+136], %rd12370;
	xor.b64  	%rd12371, %rd12321, %rd12366;
	st.local.u64 	[%rd2+176], %rd12371;
	mov.b64 	{%r1552, %r1553}, %rd12350;
	shf.l.wrap.b32 	%r1554, %r1552, %r1553, 1;
	shf.l.wrap.b32 	%r1555, %r1553, %r1552, 1;
	mov.b64 	%rd12372, {%r1555, %r1554};
	xor.b64  	%rd12373, %rd12372, %rd12342;
	xor.b64  	%rd12374, %rd12244, %rd12373;
	st.local.u64 	[%rd2+24], %rd12374;
	xor.b64  	%rd12375, %rd12264, %rd12373;
	st.local.u64 	[%rd2+64], %rd12375;
	xor.b64  	%rd12376, %rd12284, %rd12373;
	st.local.u64 	[%rd2+104], %rd12376;
	xor.b64  	%rd12377, %rd12304, %rd12373;
	st.local.u64 	[%rd2+144], %rd12377;
	xor.b64  	%rd12378, %rd12324, %rd12373;
	st.local.u64 	[%rd2+184], %rd12378;
	mov.b64 	{%r1556, %r1557}, %rd12334;
	shf.l.wrap.b32 	%r1558, %r1556, %r1557, 1;
	shf.l.wrap.b32 	%r1559, %r1557, %r1556, 1;
	mov.b64 	%rd12379, {%r1559, %r1558};
	xor.b64  	%rd12380, %rd12379, %rd12346;
	xor.b64  	%rd12381, %rd12247, %rd12380;
	st.local.u64 	[%rd2+32], %rd12381;
	xor.b64  	%rd12382, %rd12267, %rd12380;
	st.local.u64 	[%rd2+72], %rd12382;
	xor.b64  	%rd12383, %rd12287, %rd12380;
	st.local.u64 	[%rd2+112], %rd12383;
	xor.b64  	%rd12384, %rd12307, %rd12380;
	st.local.u64 	[%rd2+152], %rd12384;
	xor.b64  	%rd12385, %rd12327, %rd12380;
	st.local.u64 	[%rd2+192], %rd12385;
	ld.local.u64 	%rd12386, [%rd12115];
	shr.u64 	%rd12387, %rd12360, %r1021;
	shl.b64 	%rd12388, %rd12360, %r1022;
	or.b64  	%rd12389, %rd12388, %rd12387;
	st.local.u64 	[%rd12115], %rd12389;
	ld.local.u64 	%rd12390, [%rd7040];
	neg.s32 	%r1560, %r1627;
	and.b32  	%r1561, %r1560, 63;
	shr.u64 	%rd12391, %rd12386, %r1561;
	and.b32  	%r1562, %r1627, 63;
	shl.b64 	%rd12392, %rd12386, %r1562;
	or.b64  	%rd12393, %rd12392, %rd12391;
	st.local.u64 	[%rd7040], %rd12393;
	ld.local.u64 	%rd12394, [%rd12125];
	shr.u64 	%rd12395, %rd12390, %r1328;
	shl.b64 	%rd12396, %rd12390, %r1329;
	or.b64  	%rd12397, %rd12396, %rd12395;
	st.local.u64 	[%rd12125], %rd12397;
	ld.local.u64 	%rd12398, [%rd9597];
	ld.const.u32 	%r1563, [rhoOffsets+12];
	neg.s32 	%r1564, %r1563;
	and.b32  	%r1565, %r1564, 63;
	shr.u64 	%rd12399, %rd12394, %r1565;
	and.b32  	%r1566, %r1563, 63;
	shl.b64 	%rd12400, %rd12394, %r1566;
	or.b64  	%rd12401, %rd12400, %rd12399;
	st.local.u64 	[%rd9597], %rd12401;
	ld.local.u64 	%rd12402, [%rd12135];
	shr.u64 	%rd12403, %rd12398, %r1331;
	shl.b64 	%rd12404, %rd12398, %r1332;
	or.b64  	%rd12405, %rd12404, %rd12403;
	st.local.u64 	[%rd12135], %rd12405;
	ld.local.u64 	%rd12406, [%rd9607];
	ld.const.u32 	%r1567, [rhoOffsets+20];
	neg.s32 	%r1568, %r1567;
	and.b32  	%r1569, %r1568, 63;
	shr.u64 	%rd12407, %rd12402, %r1569;
	and.b32  	%r1570, %r1567, 63;
	shl.b64 	%rd12408, %rd12402, %r1570;
	or.b64  	%rd12409, %rd12408, %rd12407;
	st.local.u64 	[%rd9607], %rd12409;
	ld.local.u64 	%rd12410, [%rd12145];
	shr.u64 	%rd12411, %rd12406, %r1335;
	shl.b64 	%rd12412, %rd12406, %r1336;
	or.b64  	%rd12413, %rd12412, %rd12411;
	st.local.u64 	[%rd12145], %rd12413;
	ld.local.u64 	%rd12414, [%rd9617];
	shr.u64 	%rd12415, %rd12410, %r1043;
	shl.b64 	%rd12416, %rd12410, %r1044;
	or.b64  	%rd12417, %rd12416, %rd12415;
	st.local.u64 	[%rd9617], %rd12417;
	ld.local.u64 	%rd12418, [%rd12155];
	shr.u64 	%rd12419, %rd12414, %r1338;
	shl.b64 	%rd12420, %rd12414, %r1339;
	or.b64  	%rd12421, %rd12420, %rd12419;
	st.local.u64 	[%rd12155], %rd12421;
	ld.local.u64 	%rd12422, [%rd7084];
	shr.u64 	%rd12423, %rd12418, %r1050;
	shl.b64 	%rd12424, %rd12418, %r1051;
	or.b64  	%rd12425, %rd12424, %rd12423;
	st.local.u64 	[%rd7084], %rd12425;
	ld.local.u64 	%rd12426, [%rd7090];
	shr.u64 	%rd12427, %rd12422, %r1054;
	shl.b64 	%rd12428, %rd12422, %r1055;
	or.b64  	%rd12429, %rd12428, %rd12427;
	st.local.u64 	[%rd7090], %rd12429;
	ld.local.u64 	%rd12430, [%rd9635];
	ld.const.u32 	%r1571, [rhoOffsets+44];
	neg.s32 	%r1572, %r1571;
	and.b32  	%r1573, %r1572, 63;
	shr.u64 	%rd12431, %rd12426, %r1573;
	and.b32  	%r1574, %r1571, 63;
	shl.b64 	%rd12432, %rd12426, %r1574;
	or.b64  	%rd12433, %rd12432, %rd12431;
	st.local.u64 	[%rd9635], %rd12433;
	ld.local.u64 	%rd12434, [%rd12173];
	shr.u64 	%rd12435, %rd12430, %r1060;
	shl.b64 	%rd12436, %rd12430, %r1061;
	or.b64  	%rd12437, %rd12436, %rd12435;
	st.local.u64 	[%rd12173], %rd12437;
	ld.local.u64 	%rd12438, [%rd7106];
	shr.u64 	%rd12439, %rd12434, %r1064;
	shl.b64 	%rd12440, %rd12434, %r1065;
	or.b64  	%rd12441, %rd12440, %rd12439;
	st.local.u64 	[%rd7106], %rd12441;
	ld.local.u64 	%rd12442, [%rd12183];
	shr.u64 	%rd12443, %rd12438, %r1342;
	shl.b64 	%rd12444, %rd12438, %r1343;
	or.b64  	%rd12445, %rd12444, %rd12443;
	st.local.u64 	[%rd12183], %rd12445;
	ld.local.u64 	%rd12446, [%rd9653];
	shr.u64 	%rd12447, %rd12442, %r1071;
	shl.b64 	%rd12448, %rd12442, %r1072;
	or.b64  	%rd12449, %rd12448, %rd12447;
	st.local.u64 	[%rd9653], %rd12449;
	ld.local.u64 	%rd12450, [%rd12193];
	shr.u64 	%rd12451, %rd12446, %r1345;
	shl.b64 	%rd12452, %rd12446, %r1346;
	or.b64  	%rd12453, %rd12452, %rd12451;
	st.local.u64 	[%rd12193], %rd12453;
	ld.local.u64 	%rd12454, [%rd7130];
	shr.u64 	%rd12455, %rd12450, %r1078;
	shl.b64 	%rd12456, %rd12450, %r1079;
	or.b64  	%rd12457, %rd12456, %rd12455;
	st.local.u64 	[%rd7130], %rd12457;
	ld.local.u64 	%rd12458, [%rd7136];
	shr.u64 	%rd12459, %rd12454, %r1349;
	shl.b64 	%rd12460, %rd12454, %r1350;
	or.b64  	%rd12461, %rd12460, %rd12459;
	st.local.u64 	[%rd7136], %rd12461;
	ld.local.u64 	%rd12462, [%rd9671];
	shr.u64 	%rd12463, %rd12458, %r1085;
	shl.b64 	%rd12464, %rd12458, %r1086;
	or.b64  	%rd12465, %rd12464, %rd12463;
	st.local.u64 	[%rd9671], %rd12465;
	ld.local.u64 	%rd12466, [%rd12211];
	shr.u64 	%rd12467, %rd12462, %r1088;
	shl.b64 	%rd12468, %rd12462, %r1089;
	or.b64  	%rd12469, %rd12468, %rd12467;
	st.local.u64 	[%rd12211], %rd12469;
	ld.local.u64 	%rd12470, [%rd7152];
	ld.const.u32 	%r1575, [rhoOffsets+84];
	neg.s32 	%r1576, %r1575;
	and.b32  	%r1577, %r1576, 63;
	shr.u64 	%rd12471, %rd12466, %r1577;
	and.b32  	%r1578, %r1575, 63;
	shl.b64 	%rd12472, %rd12466, %r1578;
	or.b64  	%rd12473, %rd12472, %rd12471;
	st.local.u64 	[%rd7152], %rd12473;
	ld.local.u64 	%rd12474, [%rd12221];
	shr.u64 	%rd12475, %rd12470, %r1095;
	shl.b64 	%rd12476, %rd12470, %r1096;
	or.b64  	%rd12477, %rd12476, %rd12475;
	st.local.u64 	[%rd12221], %rd12477;
	ld.const.u32 	%r1579, [rhoOffsets+92];
	neg.s32 	%r1580, %r1579;
	and.b32  	%r1581, %r1580, 63;
	shr.u64 	%rd12478, %rd12474, %r1581;
	and.b32  	%r1582, %r1579, 63;
	shl.b64 	%rd12479, %rd12474, %r1582;
	or.b64  	%rd12480, %rd12479, %rd12478;
	st.local.u64 	[%rd9689], %rd12480;
	ld.local.u64 	%rd12481, [%rd2];
	ld.local.u64 	%rd12482, [%rd2+8];
	ld.local.u64 	%rd12483, [%rd2+16];
	ld.local.u64 	%rd12484, [%rd2+24];
	ld.local.u64 	%rd12485, [%rd2+32];
	not.b64 	%rd12486, %rd12482;
	and.b64  	%rd12487, %rd12483, %rd12486;
	not.b64 	%rd12488, %rd12483;
	and.b64  	%rd12489, %rd12484, %rd12488;
	xor.b64  	%rd12490, %rd12489, %rd12482;
	not.b64 	%rd12491, %rd12484;
	and.b64  	%rd12492, %rd12485, %rd12491;
	xor.b64  	%rd12493, %rd12492, %rd12483;
	not.b64 	%rd12494, %rd12485;
	and.b64  	%rd12495, %rd12481, %rd12494;
	xor.b64  	%rd12496, %rd12495, %rd12484;
	not.b64 	%rd12497, %rd12481;
	and.b64  	%rd12498, %rd12482, %rd12497;
	xor.b64  	%rd12499, %rd12498, %rd12485;
	ld.local.u64 	%rd12500, [%rd2+40];
	ld.local.u64 	%rd12501, [%rd2+48];
	ld.local.u64 	%rd12502, [%rd2+56];
	ld.local.u64 	%rd12503, [%rd2+64];
	ld.local.u64 	%rd12504, [%rd2+72];
	not.b64 	%rd12505, %rd12501;
	and.b64  	%rd12506, %rd12502, %rd12505;
	xor.b64  	%rd12507, %rd12506, %rd12500;
	not.b64 	%rd12508, %rd12502;
	and.b64  	%rd12509, %rd12503, %rd12508;
	xor.b64  	%rd12510, %rd12509, %rd12501;
	not.b64 	%rd12511, %rd12503;
	and.b64  	%rd12512, %rd12504, %rd12511;
	xor.b64  	%rd12513, %rd12512, %rd12502;
	not.b64 	%rd12514, %rd12504;
	and.b64  	%rd12515, %rd12500, %rd12514;
	xor.b64  	%rd12516, %rd12515, %rd12503;
	not.b64 	%rd12517, %rd12500;
	and.b64  	%rd12518, %rd12501, %rd12517;
	xor.b64  	%rd12519, %rd12518, %rd12504;
	ld.local.u64 	%rd12520, [%rd2+80];
	ld.local.u64 	%rd12521, [%rd2+88];
	ld.local.u64 	%rd12522, [%rd2+96];
	ld.local.u64 	%rd12523, [%rd2+104];
	ld.local.u64 	%rd12524, [%rd2+112];
	not.b64 	%rd12525, %rd12521;
	and.b64  	%rd12526, %rd12522, %rd12525;
	xor.b64  	%rd12527, %rd12526, %rd12520;
	not.b64 	%rd12528, %rd12522;
	and.b64  	%rd12529, %rd12523, %rd12528;
	xor.b64  	%rd12530, %rd12529, %rd12521;
	not.b64 	%rd12531, %rd12523;
	and.b64  	%rd12532, %rd12524, %rd12531;
	xor.b64  	%rd12533, %rd12532, %rd12522;
	not.b64 	%rd12534, %rd12524;
	and.b64  	%rd12535, %rd12520, %rd12534;
	xor.b64  	%rd12536, %rd12535, %rd12523;
	not.b64 	%rd12537, %rd12520;
	and.b64  	%rd12538, %rd12521, %rd12537;
	xor.b64  	%rd12539, %rd12538, %rd12524;
	ld.local.u64 	%rd12540, [%rd2+120];
	ld.local.u64 	%rd12541, [%rd2+128];
	ld.local.u64 	%rd12542, [%rd2+136];
	ld.local.u64 	%rd12543, [%rd2+144];
	ld.local.u64 	%rd12544, [%rd2+152];
	not.b64 	%rd12545, %rd12541;
	and.b64  	%rd12546, %rd12542, %rd12545;
	xor.b64  	%rd12547, %rd12546, %rd12540;
	not.b64 	%rd12548, %rd12542;
	and.b64  	%rd12549, %rd12543, %rd12548;
	xor.b64  	%rd12550, %rd12549, %rd12541;
	not.b64 	%rd12551, %rd12543;
	and.b64  	%rd12552, %rd12544, %rd12551;
	xor.b64  	%rd12553, %rd12552, %rd12542;
	not.b64 	%rd12554, %rd12544;
	and.b64  	%rd12555, %rd12540, %rd12554;
	xor.b64  	%rd12556, %rd12555, %rd12543;
	not.b64 	%rd12557, %rd12540;
	and.b64  	%rd12558, %rd12541, %rd12557;
	xor.b64  	%rd12559, %rd12558, %rd12544;
	ld.local.u64 	%rd12560, [%rd2+160];
	ld.local.u64 	%rd12561, [%rd2+168];
	ld.local.u64 	%rd12562, [%rd2+176];
	ld.local.u64 	%rd12563, [%rd2+184];
	ld.local.u64 	%rd12564, [%rd2+192];
	not.b64 	%rd12565, %rd12561;
	and.b64  	%rd12566, %rd12562, %rd12565;
	xor.b64  	%rd12567, %rd12566, %rd12560;
	not.b64 	%rd12568, %rd12562;
	and.b64  	%rd12569, %rd12563, %rd12568;
	xor.b64  	%rd12570, %rd12569, %rd12561;
	not.b64 	%rd12571, %rd12563;
	and.b64  	%rd12572, %rd12564, %rd12571;
	xor.b64  	%rd12573, %rd12572, %rd12562;
	not.b64 	%rd12574, %rd12564;
	and.b64  	%rd12575, %rd12560, %rd12574;
	xor.b64  	%rd12576, %rd12575, %rd12563;
	not.b64 	%rd12577, %rd12560;
	and.b64  	%rd12578, %rd12561, %rd12577;
	xor.b64  	%rd12579, %rd12578, %rd12564;
	xor.b64  	%rd12580, %rd12487, %rd13026;
	xor.b64  	%rd12581, %rd12580, %rd12481;
	xor.b64  	%rd12582, %rd12507, %rd12527;
	xor.b64  	%rd12583, %rd12582, %rd12547;
	xor.b64  	%rd12584, %rd12583, %rd12567;
	xor.b64  	%rd12585, %rd12584, %rd12581;
	xor.b64  	%rd12586, %rd12510, %rd12490;
	xor.b64  	%rd12587, %rd12586, %rd12530;
	xor.b64  	%rd12588, %rd12587, %rd12550;
	xor.b64  	%rd12589, %rd12588, %rd12570;
	xor.b64  	%rd12590, %rd12513, %rd12493;
	xor.b64  	%rd12591, %rd12590, %rd12533;
	xor.b64  	%rd12592, %rd12591, %rd12553;
	xor.b64  	%rd12593, %rd12592, %rd12573;
	xor.b64  	%rd12594, %rd12516, %rd12496;
	xor.b64  	%rd12595, %rd12594, %rd12536;
	xor.b64  	%rd12596, %rd12595, %rd12556;
	xor.b64  	%rd12597, %rd12596, %rd12576;
	xor.b64  	%rd12598, %rd12519, %rd12499;
	xor.b64  	%rd12599, %rd12598, %rd12539;
	xor.b64  	%rd12600, %rd12599, %rd12559;
	xor.b64  	%rd12601, %rd12600, %rd12579;
	mov.b64 	{%r1583, %r1584}, %rd12589;
	shf.l.wrap.b32 	%r1585, %r1583, %r1584, 1;
	shf.l.wrap.b32 	%r1586, %r1584, %r1583, 1;
	mov.b64 	%rd12602, {%r1586, %r1585};
	xor.b64  	%rd12603, %rd12602, %rd12601;
	xor.b64  	%rd12604, %rd12581, %rd12603;
	st.local.u64 	[%rd2], %rd12604;
	xor.b64  	%rd12605, %rd12507, %rd12603;
	st.local.u64 	[%rd2+40], %rd12605;
	xor.b64  	%rd12606, %rd12527, %rd12603;
	st.local.u64 	[%rd2+80], %rd12606;
	xor.b64  	%rd12607, %rd12547, %rd12603;
	st.local.u64 	[%rd2+120], %rd12607;
	xor.b64  	%rd12608, %rd12567, %rd12603;
	st.local.u64 	[%rd2+160], %rd12608;
	mov.b64 	{%r1587, %r1588}, %rd12593;
	shf.l.wrap.b32 	%r1589, %r1587, %r1588, 1;
	shf.l.wrap.b32 	%r1590, %r1588, %r1587, 1;
	mov.b64 	%rd12609, {%r1590, %r1589};
	xor.b64  	%rd12610, %rd12609, %rd12585;
	xor.b64  	%rd12611, %rd12490, %rd12610;
	st.local.u64 	[%rd2+8], %rd12611;
	xor.b64  	%rd12612, %rd12510, %rd12610;
	st.local.u64 	[%rd2+48], %rd12612;
	xor.b64  	%rd12613, %rd12530, %rd12610;
	st.local.u64 	[%rd2+88], %rd12613;
	xor.b64  	%rd12614, %rd12550, %rd12610;
	st.local.u64 	[%rd2+128], %rd12614;
	xor.b64  	%rd12615, %rd12570, %rd12610;
	st.local.u64 	[%rd2+168], %rd12615;
	mov.b64 	{%r1591, %r1592}, %rd12597;
	shf.l.wrap.b32 	%r1593, %r1591, %r1592, 1;
	shf.l.wrap.b32 	%r1594, %r1592, %r1591, 1;
	mov.b64 	%rd12616, {%r1594, %r1593};
	xor.b64  	%rd12617, %rd12616, %rd12589;
	xor.b64  	%rd12618, %rd12493, %rd12617;
	st.local.u64 	[%rd2+16], %rd12618;
	xor.b64  	%rd12619, %rd12513, %rd12617;
	st.local.u64 	[%rd2+56], %rd12619;
	xor.b64  	%rd12620, %rd12533, %rd12617;
	st.local.u64 	[%rd2+96], %rd12620;
	xor.b64  	%rd12621, %rd12553, %rd12617;
	st.local.u64 	[%rd2+136], %rd12621;
	xor.b64  	%rd12622, %rd12573, %rd12617;
	st.local.u64 	[%rd2+176], %rd12622;
	mov.b64 	{%r1595, %r1596}, %rd12601;
	shf.l.wrap.b32 	%r1597, %r1595, %r1596, 1;
	shf.l.wrap.b32 	%r1598, %r1596, %r1595, 1;
	mov.b64 	%rd12623, {%r1598, %r1597};
	xor.b64  	%rd12624, %rd12623, %rd12593;
	xor.b64  	%rd12625, %rd12496, %rd12624;
	st.local.u64 	[%rd2+24], %rd12625;
	xor.b64  	%rd12626, %rd12516, %rd12624;
	st.local.u64 	[%rd2+64], %rd12626;
	xor.b64  	%rd12627, %rd12536, %rd12624;
	st.local.u64 	[%rd2+104], %rd12627;
	xor.b64  	%rd12628, %rd12556, %rd12624;
	st.local.u64 	[%rd2+144], %rd12628;
	xor.b64  	%rd12629, %rd12576, %rd12624;
	st.local.u64 	[%rd2+184], %rd12629;
	mov.b64 	{%r1599, %r1600}, %rd12585;
	shf.l.wrap.b32 	%r1601, %r1599, %r1600, 1;
	shf.l.wrap.b32 	%r1602, %r1600, %r1599, 1;
	mov.b64 	%rd12630, {%r1602, %r1601};
	xor.b64  	%rd12631, %rd12630, %rd12597;
	xor.b64  	%rd12632, %rd12499, %rd12631;
	st.local.u64 	[%rd2+32], %rd12632;
	xor.b64  	%rd12633, %rd12519, %rd12631;
	st.local.u64 	[%rd2+72], %rd12633;
	xor.b64  	%rd12634, %rd12539, %rd12631;
	st.local.u64 	[%rd2+112], %rd12634;
	xor.b64  	%rd12635, %rd12559, %rd12631;
	st.local.u64 	[%rd2+152], %rd12635;
	xor.b64  	%rd12636, %rd12579, %rd12631;
	st.local.u64 	[%rd2+192], %rd12636;
	ld.local.u64 	%rd12637, [%rd12115];
	shr.u64 	%rd12638, %rd12611, %r1021;
	shl.b64 	%rd12639, %rd12611, %r1022;
	or.b64  	%rd12640, %rd12639, %rd12638;
	st.local.u64 	[%rd12115], %rd12640;
	ld.local.u64 	%rd12641, [%rd7040];
	shr.u64 	%rd12642, %rd12637, %r1561;
	shl.b64 	%rd12643, %rd12637, %r1562;
	or.b64  	%rd12644, %rd12643, %rd12642;
	st.local.u64 	[%rd7040], %rd12644;
	ld.local.u64 	%rd12645, [%rd12125];
	shr.u64 	%rd12646, %rd12641, %r1328;
	shl.b64 	%rd12647, %rd12641, %r1329;
	or.b64  	%rd12648, %rd12647, %rd12646;
	st.local.u64 	[%rd12125], %rd12648;
	ld.local.u64 	%rd12649, [%rd9597];
	shr.u64 	%rd12650, %rd12645, %r1565;
	shl.b64 	%rd12651, %rd12645, %r1566;
	or.b64  	%rd12652, %rd12651, %rd12650;
	st.local.u64 	[%rd9597], %rd12652;
	ld.local.u64 	%rd12653, [%rd12135];
	shr.u64 	%rd12654, %rd12649, %r1331;
	shl.b64 	%rd12655, %rd12649, %r1332;
	or.b64  	%rd12656, %rd12655, %rd12654;
	st.local.u64 	[%rd12135], %rd12656;
	ld.local.u64 	%rd12657, [%rd9607];
	shr.u64 	%rd12658, %rd12653, %r1569;
	shl.b64 	%rd12659, %rd12653, %r1570;
	or.b64  	%rd12660, %rd12659, %rd12658;
	st.local.u64 	[%rd9607], %rd12660;
	ld.local.u64 	%rd12661, [%rd12145];
	shr.u64 	%rd12662, %rd12657, %r1335;
	shl.b64 	%rd12663, %rd12657, %r1336;
	or.b64  	%rd12664, %rd12663, %rd12662;
	st.local.u64 	[%rd12145], %rd12664;
	ld.local.u64 	%rd12665, [%rd9617];
	shr.u64 	%rd12666, %rd12661, %r1043;
	shl.b64 	%rd12667, %rd12661, %r1044;
	or.b64  	%rd12668, %rd12667, %rd12666;
	st.local.u64 	[%rd9617], %rd12668;
	ld.local.u64 	%rd12669, [%rd12155];
	shr.u64 	%rd12670, %rd12665, %r1338;
	shl.b64 	%rd12671, %rd12665, %r1339;
	or.b64  	%rd12672, %rd12671, %rd12670;
	st.local.u64 	[%rd12155], %rd12672;
	ld.local.u64 	%rd12673, [%rd7084];
	shr.u64 	%rd12674, %rd12669, %r1050;
	shl.b64 	%rd12675, %rd12669, %r1051;
	or.b64  	%rd12676, %rd12675, %rd12674;
	st.local.u64 	[%rd7084], %rd12676;
	ld.local.u64 	%rd12677, [%rd7090];
	shr.u64 	%rd12678, %rd12673, %r1054;
	shl.b64 	%rd12679, %rd12673, %r1055;
	or.b64  	%rd12680, %rd12679, %rd12678;
	st.local.u64 	[%rd7090], %rd12680;
	ld.local.u64 	%rd12681, [%rd9635];
	shr.u64 	%rd12682, %rd12677, %r1573;
	shl.b64 	%rd12683, %rd12677, %r1574;
	or.b64  	%rd12684, %rd12683, %rd12682;
	st.local.u64 	[%rd9635], %rd12684;
	ld.local.u64 	%rd12685, [%rd12173];
	shr.u64 	%rd12686, %rd12681, %r1060;
	shl.b64 	%rd12687, %rd12681, %r1061;
	or.b64  	%rd12688, %rd12687, %rd12686;
	st.local.u64 	[%rd12173], %rd12688;
	ld.local.u64 	%rd12689, [%rd7106];
	shr.u64 	%rd12690, %rd12685, %r1064;
	shl.b64 	%rd12691, %rd12685, %r1065;
	or.b64  	%rd12692, %rd12691, %rd12690;
	st.local.u64 	[%rd7106], %rd12692;
	ld.local.u64 	%rd12693, [%rd12183];
	shr.u64 	%rd12694, %rd12689, %r1342;
	shl.b64 	%rd12695, %rd12689, %r1343;
	or.b64  	%rd12696, %rd12695, %rd12694;
	st.local.u64 	[%rd12183], %rd12696;
	ld.local.u64 	%rd12697, [%rd9653];
	shr.u64 	%rd12698, %rd12693, %r1071;
	shl.b64 	%rd12699, %rd12693, %r1072;
	or.b64  	%rd12700, %rd12699, %rd12698;
	st.local.u64 	[%rd9653], %rd12700;
	ld.local.u64 	%rd12701, [%rd12193];
	shr.u64 	%rd12702, %rd12697, %r1345;
	shl.b64 	%rd12703, %rd12697, %r1346;
	or.b64  	%rd12704, %rd12703, %rd12702;
	st.local.u64 	[%rd12193], %rd12704;
	ld.local.u64 	%rd12705, [%rd7130];
	shr.u64 	%rd12706, %rd12701, %r1078;
	shl.b64 	%rd12707, %rd12701, %r1079;
	or.b64  	%rd12708, %rd12707, %rd12706;
	st.local.u64 	[%rd7130], %rd12708;
	ld.local.u64 	%rd12709, [%rd7136];
	shr.u64 	%rd12710, %rd12705, %r1349;
	shl.b64 	%rd12711, %rd12705, %r1350;
	or.b64  	%rd12712, %rd12711, %rd12710;
	st.local.u64 	[%rd7136], %rd12712;
	ld.local.u64 	%rd12713, [%rd9671];
	shr.u64 	%rd12714, %rd12709, %r1085;
	shl.b64 	%rd12715, %rd12709, %r1086;
	or.b64  	%rd12716, %rd12715, %rd12714;
	st.local.u64 	[%rd9671], %rd12716;
	ld.local.u64 	%rd12717, [%rd12211];
	shr.u64 	%rd12718, %rd12713, %r1088;
	shl.b64 	%rd12719, %rd12713, %r1089;
	or.b64  	%rd12720, %rd12719, %rd12718;
	st.local.u64 	[%rd12211], %rd12720;
	ld.local.u64 	%rd12721, [%rd7152];
	shr.u64 	%rd12722, %rd12717, %r1577;
	shl.b64 	%rd12723, %rd12717, %r1578;
	or.b64  	%rd12724, %rd12723, %rd12722;
	st.local.u64 	[%rd7152], %rd12724;
	ld.local.u64 	%rd12725, [%rd12221];
	shr.u64 	%rd12726, %rd12721, %r1095;
	shl.b64 	%rd12727, %rd12721, %r1096;
	or.b64  	%rd12728, %rd12727, %rd12726;
	st.local.u64 	[%rd12221], %rd12728;
	shr.u64 	%rd12729, %rd12725, %r1581;
	shl.b64 	%rd12730, %rd12725, %r1582;
	or.b64  	%rd12731, %rd12730, %rd12729;
	st.local.u64 	[%rd9689], %rd12731;
	ld.local.u64 	%rd12732, [%rd2];
	ld.local.u64 	%rd12733, [%rd2+8];
	ld.local.u64 	%rd12734, [%rd2+16];
	ld.local.u64 	%rd12735, [%rd2+24];
	ld.local.u64 	%rd12736, [%rd2+32];
	not.b64 	%rd12737, %rd12733;
	and.b64  	%rd12738, %rd12734, %rd12737;
	not.b64 	%rd12739, %rd12734;
	and.b64  	%rd12740, %rd12735, %rd12739;
	xor.b64  	%rd12741, %rd12740, %rd12733;
	not.b64 	%rd12742, %rd12735;
	and.b64  	%rd12743, %rd12736, %rd12742;
	xor.b64  	%rd12744, %rd12743, %rd12734;
	not.b64 	%rd12745, %rd12736;
	and.b64  	%rd12746, %rd12732, %rd12745;
	xor.b64  	%rd12747, %rd12746, %rd12735;
	not.b64 	%rd12748, %rd12732;
	and.b64  	%rd12749, %rd12733, %rd12748;
	xor.b64  	%rd12750, %rd12749, %rd12736;
	ld.local.u64 	%rd12751, [%rd2+40];
	ld.local.u64 	%rd12752, [%rd2+48];
	ld.local.u64 	%rd12753, [%rd2+56];
	ld.local.u64 	%rd12754, [%rd2+64];
	ld.local.u64 	%rd12755, [%rd2+72];
	not.b64 	%rd12756, %rd12752;
	and.b64  	%rd12757, %rd12753, %rd12756;
	xor.b64  	%rd12758, %rd12757, %rd12751;
	not.b64 	%rd12759, %rd12753;
	and.b64  	%rd12760, %rd12754, %rd12759;
	xor.b64  	%rd12761, %rd12760, %rd12752;
	not.b64 	%rd12762, %rd12754;
	and.b64  	%rd12763, %rd12755, %rd12762;
	xor.b64  	%rd12764, %rd12763, %rd12753;
	not.b64 	%rd12765, %rd12755;
	and.b64  	%rd12766, %rd12751, %rd12765;
	xor.b64  	%rd12767, %rd12766, %rd12754;
	not.b64 	%rd12768, %rd12751;
	and.b64  	%rd12769, %rd12752, %rd12768;
	xor.b64  	%rd12770, %rd12769, %rd12755;
	ld.local.u64 	%rd12771, [%rd2+80];
	ld.local.u64 	%rd12772, [%rd2+88];
	ld.local.u64 	%rd12773, [%rd2+96];
	ld.local.u64 	%rd12774, [%rd2+104];
	ld.local.u64 	%rd12775, [%rd2+112];
	not.b64 	%rd12776, %rd12772;
	and.b64  	%rd12777, %rd12773, %rd12776;
	xor.b64  	%rd12778, %rd12777, %rd12771;
	not.b64 	%rd12779, %rd12773;
	and.b64  	%rd12780, %rd12774, %rd12779;
	xor.b64  	%rd12781, %rd12780, %rd12772;
	not.b64 	%rd12782, %rd12774;
	and.b64  	%rd12783, %rd12775, %rd12782;
	xor.b64  	%rd12784, %rd12783, %rd12773;
	not.b64 	%rd12785, %rd12775;
	and.b64  	%rd12786, %rd12771, %rd12785;
	xor.b64  	%rd12787, %rd12786, %rd12774;
	not.b64 	%rd12788, %rd12771;
	and.b64  	%rd12789, %rd12772, %rd12788;
	xor.b64  	%rd12790, %rd12789, %rd12775;
	ld.local.u64 	%rd12791, [%rd2+120];
	ld.local.u64 	%rd12792, [%rd2+128];
	ld.local.u64 	%rd12793, [%rd2+136];
	ld.local.u64 	%rd12794, [%rd2+144];
	ld.local.u64 	%rd12795, [%rd2+152];
	not.b64 	%rd12796, %rd12792;
	and.b64  	%rd12797, %rd12793, %rd12796;
	xor.b64  	%rd12798, %rd12797, %rd12791;
	not.b64 	%rd12799, %rd12793;
	and.b64  	%rd12800, %rd12794, %rd12799;
	xor.b64  	%rd12801, %rd12800, %rd12792;
	not.b64 	%rd12802, %rd12794;
	and.b64  	%rd12803, %rd12795, %rd12802;
	xor.b64  	%rd12804, %rd12803, %rd12793;
	not.b64 	%rd12805, %rd12795;
	and.b64  	%rd12806, %rd12791, %rd12805;
	xor.b64  	%rd12807, %rd12806, %rd12794;
	not.b64 	%rd12808, %rd12791;
	and.b64  	%rd12809, %rd12792, %rd12808;
	xor.b64  	%rd12810, %rd12809, %rd12795;
	ld.local.u64 	%rd12811, [%rd2+160];
	ld.local.u64 	%rd12812, [%rd2+168];
	ld.local.u64 	%rd12813, [%rd2+176];
	ld.local.u64 	%rd12814, [%rd2+184];
	ld.local.u64 	%rd12815, [%rd2+192];
	not.b64 	%rd12816, %rd12812;
	and.b64  	%rd12817, %rd12813, %rd12816;
	xor.b64  	%rd12818, %rd12817, %rd12811;
	not.b64 	%rd12819, %rd12813;
	and.b64  	%rd12820, %rd12814, %rd12819;
	xor.b64  	%rd12821, %rd12820, %rd12812;
	not.b64 	%rd12822, %rd12814;
	and.b64  	%rd12823, %rd12815, %rd12822;
	xor.b64  	%rd12824, %rd12823, %rd12813;
	not.b64 	%rd12825, %rd12815;
	and.b64  	%rd12826, %rd12811, %rd12825;
	xor.b64  	%rd12827, %rd12826, %rd12814;
	not.b64 	%rd12828, %rd12811;
	and.b64  	%rd12829, %rd12812, %rd12828;
	xor.b64  	%rd12830, %rd12829, %rd12815;
	ld.const.u64 	%rd12831, [roundConstants+176];
	xor.b64  	%rd12832, %rd12738, %rd12831;
	xor.b64  	%rd12833, %rd12832, %rd12732;
	xor.b64  	%rd12834, %rd12758, %rd12778;
	xor.b64  	%rd12835, %rd12834, %rd12798;
	xor.b64  	%rd12836, %rd12835, %rd12818;
	xor.b64  	%rd12837, %rd12836, %rd12833;
	xor.b64  	%rd12838, %rd12761, %rd12741;
	xor.b64  	%rd12839, %rd12838, %rd12781;
	xor.b64  	%rd12840, %rd12839, %rd12801;
	xor.b64  	%rd12841, %rd12840, %rd12821;
	xor.b64  	%rd12842, %rd12764, %rd12744;
	xor.b64  	%rd12843, %rd12842, %rd12784;
	xor.b64  	%rd12844, %rd12843, %rd12804;
	xor.b64  	%rd12845, %rd12844, %rd12824;
	xor.b64  	%rd12846, %rd12767, %rd12747;
	xor.b64  	%rd12847, %rd12846, %rd12787;
	xor.b64  	%rd12848, %rd12847, %rd12807;
	xor.b64  	%rd12849, %rd12848, %rd12827;
	xor.b64  	%rd12850, %rd12770, %rd12750;
	xor.b64  	%rd12851, %rd12850, %rd12790;
	xor.b64  	%rd12852, %rd12851, %rd12810;
	xor.b64  	%rd12853, %rd12852, %rd12830;
	mov.b64 	{%r1603, %r1604}, %rd12841;
	shf.l.wrap.b32 	%r1605, %r1603, %r1604, 1;
	shf.l.wrap.b32 	%r1606, %r1604, %r1603, 1;
	mov.b64 	%rd12854, {%r1606, %r1605};
	xor.b64  	%rd12855, %rd12854, %rd12853;
	xor.b64  	%rd12856, %rd12833, %rd12855;
	st.local.u64 	[%rd2], %rd12856;
	xor.b64  	%rd12857, %rd12758, %rd12855;
	st.local.u64 	[%rd2+40], %rd12857;
	xor.b64  	%rd12858, %rd12778, %rd12855;
	st.local.u64 	[%rd2+80], %rd12858;
	xor.b64  	%rd12859, %rd12798, %rd12855;
	st.local.u64 	[%rd2+120], %rd12859;
	xor.b64  	%rd12860, %rd12818, %rd12855;
	st.local.u64 	[%rd2+160], %rd12860;
	mov.b64 	{%r1607, %r1608}, %rd12845;
	shf.l.wrap.b32 	%r1609, %r1607, %r1608, 1;
	shf.l.wrap.b32 	%r1610, %r1608, %r1607, 1;
	mov.b64 	%rd12861, {%r1610, %r1609};
	xor.b64  	%rd12862, %rd12861, %rd12837;
	xor.b64  	%rd12863, %rd12741, %rd12862;
	st.local.u64 	[%rd2+8], %rd12863;
	xor.b64  	%rd12864, %rd12761, %rd12862;
	st.local.u64 	[%rd2+48], %rd12864;
	xor.b64  	%rd12865, %rd12781, %rd12862;
	st.local.u64 	[%rd2+88], %rd12865;
	xor.b64  	%rd12866, %rd12801, %rd12862;
	st.local.u64 	[%rd2+128], %rd12866;
	xor.b64  	%rd12867, %rd12821, %rd12862;
	st.local.u64 	[%rd2+168], %rd12867;
	mov.b64 	{%r1611, %r1612}, %rd12849;
	shf.l.wrap.b32 	%r1613, %r1611, %r1612, 1;
	shf.l.wrap.b32 	%r1614, %r1612, %r1611, 1;
	mov.b64 	%rd12868, {%r1614, %r1613};
	xor.b64  	%rd12869, %rd12868, %rd12841;
	xor.b64  	%rd12870, %rd12744, %rd12869;
	st.local.u64 	[%rd2+16], %rd12870;
	xor.b64  	%rd12871, %rd12764, %rd12869;
	st.local.u64 	[%rd2+56], %rd12871;
	xor.b64  	%rd12872, %rd12784, %rd12869;
	st.local.u64 	[%rd2+96], %rd12872;
	xor.b64  	%rd12873, %rd12804, %rd12869;
	st.local.u64 	[%rd2+136], %rd12873;
	xor.b64  	%rd12874, %rd12824, %rd12869;
	st.local.u64 	[%rd2+176], %rd12874;
	mov.b64 	{%r1615, %r1616}, %rd12853;
	shf.l.wrap.b32 	%r1617, %r1615, %r1616, 1;
	shf.l.wrap.b32 	%r1618, %r1616, %r1615, 1;
	mov.b64 	%rd12875, {%r1618, %r1617};
	xor.b64  	%rd12876, %rd12875, %rd12845;
	xor.b64  	%rd12877, %rd12747, %rd12876;
	st.local.u64 	[%rd2+24], %rd12877;
	xor.b64  	%rd12878, %rd12767, %rd12876;
	st.local.u64 	[%rd2+64], %rd12878;
	xor.b64  	%rd12879, %rd12787, %rd12876;
	st.local.u64 	[%rd2+104], %rd12879;
	xor.b64  	%rd12880, %rd12807, %rd12876;
	st.local.u64 	[%rd2+144], %rd12880;
	xor.b64  	%rd12881, %rd12827, %rd12876;
	st.local.u64 	[%rd2+184], %rd12881;
	mov.b64 	{%r1619, %r1620}, %rd12837;
	shf.l.wrap.b32 	%r1621, %r1619, %r1620, 1;
	shf.l.wrap.b32 	%r1622, %r1620, %r1619, 1;
	mov.b64 	%rd12882, {%r1622, %r1621};
	xor.b64  	%rd12883, %rd12882, %rd12849;
	xor.b64  	%rd12884, %rd12750, %rd12883;
	st.local.u64 	[%rd2+32], %rd12884;
	xor.b64  	%rd12885, %rd12770, %rd12883;
	st.local.u64 	[%rd2+72], %rd12885;
	xor.b64  	%rd12886, %rd12790, %rd12883;
	st.local.u64 	[%rd2+112], %rd12886;
	xor.b64  	%rd12887, %rd12810, %rd12883;
	st.local.u64 	[%rd2+152], %rd12887;
	xor.b64  	%rd12888, %rd12830, %rd12883;
	st.local.u64 	[%rd2+192], %rd12888;
	ld.local.u64 	%rd12889, [%rd12115];
	shr.u64 	%rd12890, %rd12863, %r1021;
	shl.b64 	%rd12891, %rd12863, %r1022;
	or.b64  	%rd12892, %rd12891, %rd12890;
	st.local.u64 	[%rd12115], %rd12892;
	ld.local.u64 	%rd12893, [%rd7040];
	shr.u64 	%rd12894, %rd12889, %r1561;
	shl.b64 	%rd12895, %rd12889, %r1562;
	or.b64  	%rd12896, %rd12895, %rd12894;
	st.local.u64 	[%rd7040], %rd12896;
	ld.local.u64 	%rd12897, [%rd12125];
	shr.u64 	%rd12898, %rd12893, %r1328;
	shl.b64 	%rd12899, %rd12893, %r1329;
	or.b64  	%rd12900, %rd12899, %rd12898;
	st.local.u64 	[%rd12125], %rd12900;
	ld.local.u64 	%rd12901, [%rd9597];
	shr.u64 	%rd12902, %rd12897, %r1565;
	shl.b64 	%rd12903, %rd12897, %r1566;
	or.b64  	%rd12904, %rd12903, %rd12902;
	st.local.u64 	[%rd9597], %rd12904;
	ld.local.u64 	%rd12905, [%rd12135];
	shr.u64 	%rd12906, %rd12901, %r1331;
	shl.b64 	%rd12907, %rd12901, %r1332;
	or.b64  	%rd12908, %rd12907, %rd12906;
	st.local.u64 	[%rd12135], %rd12908;
	ld.local.u64 	%rd12909, [%rd9607];
	shr.u64 	%rd12910, %rd12905, %r1569;
	shl.b64 	%rd12911, %rd12905, %r1570;
	or.b64  	%rd12912, %rd12911, %rd12910;
	st.local.u64 	[%rd9607], %rd12912;
	ld.local.u64 	%rd12913, [%rd12145];
	shr.u64 	%rd12914, %rd12909, %r1335;
	shl.b64 	%rd12915, %rd12909, %r1336;
	or.b64  	%rd12916, %rd12915, %rd12914;
	st.local.u64 	[%rd12145], %rd12916;
	ld.local.u64 	%rd12917, [%rd9617];
	shr.u64 	%rd12918, %rd12913, %r1043;
	shl.b64 	%rd12919, %rd12913, %r1044;
	or.b64  	%rd12920, %rd12919, %rd12918;
	st.local.u64 	[%rd9617], %rd12920;
	ld.local.u64 	%rd12921, [%rd12155];
	shr.u64 	%rd12922, %rd12917, %r1338;
	shl.b64 	%rd12923, %rd12917, %r1339;
	or.b64  	%rd12924, %rd12923, %rd12922;
	st.local.u64 	[%rd12155], %rd12924;
	ld.local.u64 	%rd12925, [%rd7084];
	shr.u64 	%rd12926, %rd12921, %r1050;
	shl.b64 	%rd12927, %rd12921, %r1051;
	or.b64  	%rd12928, %rd12927, %rd12926;
	st.local.u64 	[%rd7084], %rd12928;
	ld.local.u64 	%rd12929, [%rd7090];
	shr.u64 	%rd12930, %rd12925, %r1054;
	shl.b64 	%rd12931, %rd12925, %r1055;
	or.b64  	%rd12932, %rd12931, %rd12930;
	st.local.u64 	[%rd7090], %rd12932;
	ld.local.u64 	%rd12933, [%rd9635];
	shr.u64 	%rd12934, %rd12929, %r1573;
	shl.b64 	%rd12935, %rd12929, %r1574;
	or.b64  	%rd12936, %rd12935, %rd12934;
	st.local.u64 	[%rd9635], %rd12936;
	ld.local.u64 	%rd12937, [%rd12173];
	shr.u64 	%rd12938, %rd12933, %r1060;
	shl.b64 	%rd12939, %rd12933, %r1061;
	or.b64  	%rd12940, %rd12939, %rd12938;
	st.local.u64 	[%rd12173], %rd12940;
	ld.local.u64 	%rd12941, [%rd7106];
	shr.u64 	%rd12942, %rd12937, %r1064;
	shl.b64 	%rd12943, %rd12937, %r1065;
	or.b64  	%rd12944, %rd12943, %rd12942;
	st.local.u64 	[%rd7106], %rd12944;
	ld.local.u64 	%rd12945, [%rd12183];
	shr.u64 	%rd12946, %rd12941, %r1342;
	shl.b64 	%rd12947, %rd12941, %r1343;
	or.b64  	%rd12948, %rd12947, %rd12946;
	st.local.u64 	[%rd12183], %rd12948;
	ld.local.u64 	%rd12949, [%rd9653];
	shr.u64 	%rd12950, %rd12945, %r1071;
	shl.b64 	%rd12951, %rd12945, %r1072;
	or.b64  	%rd12952, %rd12951, %rd12950;
	st.local.u64 	[%rd9653], %rd12952;
	ld.local.u64 	%rd12953, [%rd12193];
	shr.u64 	%rd12954, %rd12949, %r1345;
	shl.b64 	%rd12955, %rd12949, %r1346;
	or.b64  	%rd12956, %rd12955, %rd12954;
	st.local.u64 	[%rd12193], %rd12956;
	ld.local.u64 	%rd12957, [%rd7130];
	shr.u64 	%rd12958, %rd12953, %r1078;
	shl.b64 	%rd12959, %rd12953, %r1079;
	or.b64  	%rd12960, %rd12959, %rd12958;
	st.local.u64 	[%rd7130], %rd12960;
	ld.local.u64 	%rd12961, [%rd7136];
	shr.u64 	%rd12962, %rd12957, %r1349;
	shl.b64 	%rd12963, %rd12957, %r1350;
	or.b64  	%rd12964, %rd12963, %rd12962;
	st.local.u64 	[%rd7136], %rd12964;
	ld.local.u64 	%rd12965, [%rd9671];
	shr.u64 	%rd12966, %rd12961, %r1085;
	shl.b64 	%rd12967, %rd12961, %r1086;
	or.b64  	%rd12968, %rd12967, %rd12966;
	st.local.u64 	[%rd9671], %rd12968;
	ld.local.u64 	%rd12969, [%rd12211];
	shr.u64 	%rd12970, %rd12965, %r1088;
	shl.b64 	%rd12971, %rd12965, %r1089;
	or.b64  	%rd12972, %rd12971, %rd12970;
	st.local.u64 	[%rd12211], %rd12972;
	ld.local.u64 	%rd12973, [%rd7152];
	shr.u64 	%rd12974, %rd12969, %r1577;
	shl.b64 	%rd12975, %rd12969, %r1578;
	or.b64  	%rd12976, %rd12975, %rd12974;
	st.local.u64 	[%rd7152], %rd12976;
	ld.local.u64 	%rd12977, [%rd12221];
	shr.u64 	%rd12978, %rd12973, %r1095;
	shl.b64 	%rd12979, %rd12973, %r1096;
	or.b64  	%rd12980, %rd12979, %rd12978;
	st.local.u64 	[%rd12221], %rd12980;
	shr.u64 	%rd12981, %rd12977, %r1581;
	shl.b64 	%rd12982, %rd12977, %r1582;
	or.b64  	%rd12983, %rd12982, %rd12981;
	st.local.u64 	[%rd9689], %rd12983;
	ld.local.u64 	%rd12984, [%rd2];
	ld.local.u64 	%rd12985, [%rd2+8];
	ld.local.u64 	%rd12986, [%rd2+16];
	ld.local.u64 	%rd12987, [%rd2+24];
	ld.local.u64 	%rd12988, [%rd2+32];
	not.b64 	%rd12989, %rd12986;
	and.b64  	%rd12990, %rd12987, %rd12989;
	xor.b64  	%rd12991, %rd12990, %rd12985;
	not.b64 	%rd12992, %rd12987;
	and.b64  	%rd12993, %rd12988, %rd12992;
	xor.b64  	%rd12994, %rd12993, %rd12986;
	not.b64 	%rd12995, %rd12988;
	and.b64  	%rd12996, %rd12984, %rd12995;
	xor.b64  	%rd12997, %rd12996, %rd12987;
	shr.u64 	%rd12998, %rd12991, 32;
	cvt.u16.u64 	%rs13, %rd12998;
	shr.u64 	%rd12999, %rd12991, 40;
	cvt.u16.u64 	%rs14, %rd12999;
	shr.u64 	%rd13000, %rd12991, 48;
	cvt.u16.u64 	%rs15, %rd13000;
	shr.u64 	%rd13001, %rd12991, 56;
	cvt.u16.u64 	%rs16, %rd13001;
	cvt.u16.u64 	%rs17, %rd12994;
	shr.u64 	%rd13002, %rd12994, 8;
	cvt.u16.u64 	%rs18, %rd13002;
	shr.u64 	%rd13003, %rd12994, 16;
	cvt.u16.u64 	%rs19, %rd13003;
	shr.u64 	%rd13004, %rd12994, 24;
	cvt.u16.u64 	%rs20, %rd13004;
	shr.u64 	%rd13005, %rd12994, 32;
	cvt.u16.u64 	%rs21, %rd13005;
	shr.u64 	%rd13006, %rd12994, 40;
	cvt.u16.u64 	%rs22, %rd13006;
	shr.u64 	%rd13007, %rd12994, 48;
	cvt.u16.u64 	%rs23, %rd13007;
	shr.u64 	%rd13008, %rd12994, 56;
	cvt.u16.u64 	%rs24, %rd13008;
	cvt.u16.u64 	%rs25, %rd12997;
	shr.u64 	%rd13009, %rd12997, 8;
	cvt.u16.u64 	%rs26, %rd13009;
	shr.u64 	%rd13010, %rd12997, 16;
	cvt.u16.u64 	%rs27, %rd13010;
	shr.u64 	%rd13011, %rd12997, 24;
	cvt.u16.u64 	%rs28, %rd13011;
	shr.u64 	%rd13012, %rd12997, 32;
	cvt.u16.u64 	%rs29, %rd13012;
	shr.u64 	%rd13013, %rd12997, 40;
	cvt.u16.u64 	%rs30, %rd13013;
	shr.u64 	%rd13014, %rd12997, 48;
	cvt.u16.u64 	%rs31, %rd13014;
	shr.u64 	%rd13015, %rd12997, 56;
	cvt.u16.u64 	%rs32, %rd13015;
	st.local.u8 	[%rd4+12], %rs13;
	st.local.u8 	[%rd4+13], %rs14;
	st.local.u8 	[%rd4+14], %rs15;
	st.local.u8 	[%rd4+15], %rs16;
	st.local.u8 	[%rd4+16], %rs17;
	st.local.u8 	[%rd4+17], %rs18;
	st.local.u8 	[%rd4+18], %rs19;
	st.local.u8 	[%rd4+19], %rs20;
	st.local.u8 	[%rd4+20], %rs21;
	st.local.u8 	[%rd4+21], %rs22;
	st.local.u8 	[%rd4+22], %rs23;
	st.local.u8 	[%rd4+23], %rs24;
	st.local.u8 	[%rd4+24], %rs25;
	st.local.u8 	[%rd4+25], %rs26;
	st.local.u8 	[%rd4+26], %rs27;
	st.local.u8 	[%rd4+27], %rs28;
	st.local.u8 	[%rd4+28], %rs29;
	st.local.u8 	[%rd4+29], %rs30;
	st.local.u8 	[%rd4+30], %rs31;
	st.local.u8 	[%rd4+31], %rs32;
	setp.lt.s32 	%p4, %r1625, 1;
	@%p4 bra 	$L__BB0_10;
	ld.param.u64 	%rd13021, [mine_create2_param_1];
	cvta.to.global.u64 	%rd56, %rd13021;
	mov.b32 	%r1666, 0;
	bra.uni 	$L__BB0_9;
$L__BB0_8:
	ld.param.u32 	%r1626, [mine_create2_param_2];
	add.s32 	%r1666, %r1666, 1;
	setp.eq.s32 	%p6, %r1666, %r1626;
	@%p6 bra 	$L__BB0_10;
$L__BB0_9:
	cvt.u64.u32 	%rd13016, %r1666;
	add.s64 	%rd13017, %rd4, %rd13016;
	ld.local.u8 	%rs123, [%rd13017+12];
	add.s64 	%rd13018, %rd56, %rd13016;
	ld.global.u8 	%rs124, [%rd13018];
	setp.eq.s16 	%p5, %rs123, %rs124;
	@%p5 bra 	$L__BB0_8;
	bra.uni 	$L__BB0_12;
$L__BB0_10:
	atom.relaxed.global.cas.b32 	%r1624, [%rd1], 0, 1;
	setp.ne.s32 	%p7, %r1624, 0;
	@%p7 bra 	$L__BB0_12;
	ld.param.u64 	%rd13023, [mine_create2_param_5];
	ld.param.u64 	%rd13022, [mine_create2_param_4];
	cvta.to.global.u64 	%rd13019, %rd13022;
	cvta.to.global.u64 	%rd13020, %rd13023;
	mov.b16 	%rs125, 0;
	st.global.u8 	[%rd13019], %rs125;
	st.global.u8 	[%rd13019+1], %rs125;
	st.global.u8 	[%rd13019+2], %rs125;
	st.global.u8 	[%rd13019+3], %rs125;
	st.global.u8 	[%rd13019+4], %rs2;
	st.global.u8 	[%rd13019+5], %rs3;
	st.global.u8 	[%rd13019+6], %rs4;
	st.global.u8 	[%rd13019+7], %rs5;
	st.global.u8 	[%rd13019+8], %rs6;
	st.global.u8 	[%rd13019+9], %rs7;
	st.global.u8 	[%rd13019+10], %rs8;
	st.global.u8 	[%rd13019+11], %rs9;
	st.global.u8 	[%rd13020], %rs13;
	st.global.u8 	[%rd13020+1], %rs14;
	st.global.u8 	[%rd13020+2], %rs15;
	st.global.u8 	[%rd13020+3], %rs16;
	st.global.u8 	[%rd13020+4], %rs17;
	st.global.u8 	[%rd13020+5], %rs18;
	st.global.u8 	[%rd13020+6], %rs19;
	st.global.u8 	[%rd13020+7], %rs20;
	st.global.u8 	[%rd13020+8], %rs21;
	st.global.u8 	[%rd13020+9], %rs22;
	st.global.u8 	[%rd13020+10], %rs23;
	st.global.u8 	[%rd13020+11], %rs24;
	st.global.u8 	[%rd13020+12], %rs25;
	st.global.u8 	[%rd13020+13], %rs26;
	st.global.u8 	[%rd13020+14], %rs27;
	st.global.u8 	[%rd13020+15], %rs28;
	st.global.u8 	[%rd13020+16], %rs29;
	st.global.u8 	[%rd13020+17], %rs30;
	st.global.u8 	[%rd13020+18], %rs31;
	st.global.u8 	[%rd13020+19], %rs32;
$L__BB0_12:
	ret;

}


// ===== COMPILED SASS (sm_100) =====

	.target	sm_100

	.elftype	@"ET_EXEC"


//--------------------- .note.nv.tkinfo           --------------------------
	.section	.note.nv.tkinfo,"",@"SHT_NOTE"
	.sectionflags	@"SHF_NOTE_NV_TKINFO"
	.tkinfo
        /*0018*/ 	.word	0x00000002
        /*0030*/ 	.string	""
        /*0030*/ 	.string	"ptxas"
        /*0030*/ 	.string	"Cuda compilation tools, release 13.0, V13.0.88"
        /*0030*/ 	.string	"Build cuda_13.0.r13.0/compiler.36424714_0"
        /*0030*/ 	.string	"-arch sm_100 -m 64 "



//--------------------- .note.nv.cuinfo           --------------------------
	.section	.note.nv.cuinfo,"",@"SHT_NOTE"
	.sectionflags	@"SHF_NOTE_NV_CUINFO"
        /*0018*/ 	.short	0x0002
        /*001a*/ 	.short	0x0064
        /*001c*/ 	.short	0x0082
	.zero		2


//--------------------- .nv.info                  --------------------------
	.section	.nv.info,"",@"SHT_CUDA_INFO"
	.align	4


	//----- nvinfo : EIATTR_REGCOUNT
	.align		4
        /*0000*/ 	.byte	0x04, 0x2f
        /*0002*/ 	.short	(.L_4 - .L_3)
	.align		4
.L_3:
        /*0004*/ 	.word	index@(mine_create2)
        /*0008*/ 	.word	0x0000005f


	//----- nvinfo : EIATTR_FRAME_SIZE
	.align		4
.L_4:
        /*000c*/ 	.byte	0x04, 0x11
        /*000e*/ 	.short	(.L_6 - .L_5)
	.align		4
.L_5:
        /*0010*/ 	.word	index@(mine_create2)
        /*0014*/ 	.word	0x000001f0


	//----- nvinfo : EIATTR_MIN_STACK_SIZE
	.align		4
.L_6:
        /*0018*/ 	.byte	0x04, 0x12
        /*001a*/ 	.short	(.L_8 - .L_7)
	.align		4
.L_7:
        /*001c*/ 	.word	index@(mine_create2)
        /*0020*/ 	.word	0x000001f0
.L_8:


//--------------------- .nv.compat                --------------------------
	.section	.nv.compat,"",@"SHT_CUDA_COMPAT_INFO"
	.align	4
        /*0000*/ 	.byte	0x02, 0x09, 0x00, 0x00, 0x02, 0x02, 0x01, 0x00, 0x02, 0x05, 0x05, 0x00, 0x03, 0x07, 0x01, 0x01
        /*0010*/ 	.byte	0x02, 0x03, 0x00, 0x00, 0x02, 0x06, 0x01, 0x00, 0x04, 0x0b, 0x08, 0x00, 0x09, 0x00, 0x00, 0x00
        /*0020*/ 	.byte	0x00, 0x00, 0x00, 0x00


//--------------------- .nv.info.mine_create2     --------------------------
	.section	.nv.info.mine_create2,"",@"SHT_CUDA_INFO"
	.sectionflags	@""
	.align	4


	//----- nvinfo : EIATTR_CUDA_API_VERSION
	.align		4
        /*0000*/ 	.byte	0x04, 0x37
        /*0002*/ 	.short	(.L_10 - .L_9)
.L_9:
        /*0004*/ 	.word	0x00000082


	//----- nvinfo : EIATTR_KPARAM_INFO
	.align		4
.L_10:
        /*0008*/ 	.byte	0x04, 0x17
        /*000a*/ 	.short	(.L_12 - .L_11)
.L_11:
        /*000c*/ 	.word	0x00000000
        /*0010*/ 	.short	0x0006
        /*0012*/ 	.short	0x0030
        /*0014*/ 	.byte	0x00, 0xf5, 0x21, 0x00


	//----- nvinfo : EIATTR_KPARAM_INFO
	.align		4
.L_12:
        /*0018*/ 	.byte	0x04, 0x17
        /*001a*/ 	.short	(.L_14 - .L_13)
.L_13:
        /*001c*/ 	.word	0x00000000
        /*0020*/ 	.short	0x0005
        /*0022*/ 	.short	0x0028
        /*0024*/ 	.byte	0x00, 0xf5, 0x21, 0x00


	//----- nvinfo : EIATTR_KPARAM_INFO
	.align		4
.L_14:
        /*0028*/ 	.byte	0x04, 0x17
        /*002a*/ 	.short	(.L_16 - .L_15)
.L_15:
        /*002c*/ 	.word	0x00000000
        /*0030*/ 	.short	0x0004
        /*0032*/ 	.short	0x0020
        /*0034*/ 	.byte	0x00, 0xf5, 0x21, 0x00


	//----- nvinfo : EIATTR_KPARAM_INFO
	.align		4
.L_16:
        /*0038*/ 	.byte	0x04, 0x17
        /*003a*/ 	.short	(.L_18 - .L_17)
.L_17:
        /*003c*/ 	.word	0x00000000
        /*0040*/ 	.short	0x0003
        /*0042*/ 	.short	0x0018
        /*0044*/ 	.byte	0x00, 0xf0, 0x21, 0x00


	//----- nvinfo : EIATTR_KPARAM_INFO
	.align		4
.L_18:
        /*0048*/ 	.byte	0x04, 0x17
        /*004a*/ 	.short	(.L_20 - .L_19)
.L_19:
        /*004c*/ 	.word	0x00000000
        /*0050*/ 	.short	0x0002
        /*0052*/ 	.short	0x0010
        /*0054*/ 	.byte	0x00, 0xf0, 0x11, 0x00


	//----- nvinfo : EIATTR_KPARAM_INFO
	.align		4
.L_20:
        /*0058*/ 	.byte	0x04, 0x17
        /*005a*/ 	.short	(.L_22 - .L_21)
.L_21:
        /*005c*/ 	.word	0x00000000
        /*0060*/ 	.short	0x0001
        /*0062*/ 	.short	0x0008
        /*0064*/ 	.byte	0x00, 0xf5, 0x21, 0x00


	//----- nvinfo : EIATTR_KPARAM_INFO
	.align		4
.L_22:
        /*0068*/ 	.byte	0x04, 0x17
        /*006a*/ 	.short	(.L_24 - .L_23)
.L_23:
        /*006c*/ 	.word	0x00000000
        /*0070*/ 	.short	0x0000
        /*0072*/ 	.short	0x0000
        /*0074*/ 	.byte	0x00, 0xf5, 0x21, 0x00


	//----- nvinfo : EIATTR_SPARSE_MMA_MASK
	.align		4
.L_24:
        /*0078*/ 	.byte	0x03, 0x50
        /*007a*/ 	.short	0x0000


	//----- nvinfo : EIATTR_MAXREG_COUNT
	.align		4
        /*007c*/ 	.byte	0x03, 0x1b
        /*007e*/ 	.short	0x00ff


	//----- nvinfo : EIATTR_MERCURY_ISA_VERSION
	.align		4
        /*0080*/ 	.byte	0x03, 0x5f
        /*0082*/ 	.short	0x0101


	//----- nvinfo : EIATTR_VRC_CTA_INIT_COUNT
	.align		4
        /*0084*/ 	.byte	0x02, 0x4a
	.zero		1
	.zero		1


	//----- nvinfo : EIATTR_EXIT_INSTR_OFFSETS
	.align		4
        /*0088*/ 	.byte	0x04, 0x1c
        /*008a*/ 	.short	(.L_26 - .L_25)


	//   ....[0]....
.L_25:
        /*008c*/ 	.word	0x00000080


	//   ....[1]....
        /*0090*/ 	.word	0x0004f390


	//   ....[2]....
        /*0094*/ 	.word	0x0004f420


	//   ....[3]....
        /*0098*/ 	.word	0x0004f680


	//----- nvinfo : EIATTR_CRS_STACK_SIZE
	.align		4
.L_26:
        /*009c*/ 	.byte	0x04, 0x1e
        /*009e*/ 	.short	(.L_28 - .L_27)
.L_27:
        /*00a0*/ 	.word	0x00000000


	//----- nvinfo : EIATTR_CBANK_PARAM_SIZE
	.align		4
.L_28:
        /*00a4*/ 	.byte	0x03, 0x19
        /*00a6*/ 	.short	0x0038


	//----- nvinfo : EIATTR_PARAM_CBANK
	.align		4
        /*00a8*/ 	.byte	0x04, 0x0a
        /*00aa*/ 	.short	(.L_30 - .L_29)
	.align		4
.L_29:
        /*00ac*/ 	.word	index@(.nv.constant0.mine_create2)
        /*00b0*/ 	.short	0x0380
        /*00b2*/ 	.short	0x0038


	//----- nvinfo : EIATTR_SW_WAR
	.align		4
.L_30:
        /*00b4*/ 	.byte	0x04, 0x36
        /*00b6*/ 	.short	(.L_32 - .L_31)
.L_31:
        /*00b8*/ 	.word	0x00000008
.L_32:


//--------------------- .nv.callgraph             --------------------------
	.section	.nv.callgraph,"",@"SHT_CUDA_CALLGRAPH"
	.align	4
	.sectionentsize	8
	.align		4
        /*0000*/ 	.word	0x00000000
	.align		4
        /*0004*/ 	.word	0xffffffff
	.align		4
        /*0008*/ 	.word	0x00000000
	.align		4
        /*000c*/ 	.word	0xfffffffe
	.align		4
        /*0010*/ 	.word	0x00000000
	.align		4
        /*0014*/ 	.word	0xfffffffd
	.align		4
        /*0018*/ 	.word	0x00000000
	.align		4
        /*001c*/ 	.word	0xfffffffc


//--------------------- .nv.constant3             --------------------------
	.section	.nv.constant3,"a",@progbits
	.align	8
.nv.constant3:
	.type		roundConstants,@object
	.size		roundConstants,(rhoOffsets - roundConstants)
roundConstants:
        /*0000*/ 	.byte	0x01, 0x00, 0x00, 0x00, 0x00, 0x00, 0x00, 0x00, 0x82, 0x80, 0x00, 0x00, 0x00, 0x00, 0x00, 0x00
        /* <DEDUP_REMOVED lines=11> */
	.type		rhoOffsets,@object
	.size		rhoOffsets,(piIndexes - rhoOffsets)
rhoOffsets:
        /*00c0*/ 	.byte	0x01, 0x00, 0x00, 0x00, 0x03, 0x00, 0x00, 0x00, 0x06, 0x00, 0x00, 0x00, 0x0a, 0x00, 0x00, 0x00
        /*00d0*/ 	.byte	0x0f, 0x00, 0x00, 0x00, 0x15, 0x00, 0x00, 0x00, 0x1c, 0x00, 0x00, 0x00, 0x24, 0x00, 0x00, 0x00
        /*00e0*/ 	.byte	0x2d, 0x00, 0x00, 0x00, 0x37, 0x00, 0x00, 0x00, 0x02, 0x00, 0x00, 0x00, 0x0e, 0x00, 0x00, 0x00
        /*00f0*/ 	.byte	0x1b, 0x00, 0x00, 0x00, 0x29, 0x00, 0x00, 0x00, 0x38, 0x00, 0x00, 0x00, 0x08, 0x00, 0x00, 0x00
        /*0100*/ 	.byte	0x19, 0x00, 0x00, 0x00, 0x2b, 0x00, 0x00, 0x00, 0x3e, 0x00, 0x00, 0x00, 0x12, 0x00, 0x00, 0x00
        /*0110*/ 	.byte	0x27, 0x00, 0x00, 0x00, 0x3d, 0x00, 0x00, 0x00, 0x14, 0x00, 0x00, 0x00, 0x2c, 0x00, 0x00, 0x00
	.type		piIndexes,@object
	.size		piIndexes,(.L_2 - piIndexes)
piIndexes:
        /*0120*/ 	.byte	0x0a, 0x00, 0x00, 0x00, 0x07, 0x00, 0x00, 0x00, 0x0b, 0x00, 0x00, 0x00, 0x11, 0x00, 0x00, 0x00
        /*0130*/ 	.byte	0x12, 0x00, 0x00, 0x00, 0x03, 0x00, 0x00, 0x00, 0x05, 0x00, 0x00, 0x00, 0x10, 0x00, 0x00, 0x00
        /*0140*/ 	.byte	0x08, 0x00, 0x00, 0x00, 0x15, 0x00, 0x00, 0x00, 0x18, 0x00, 0x00, 0x00, 0x04, 0x00, 0x00, 0x00
        /*0150*/ 	.byte	0x0f, 0x00, 0x00, 0x00, 0x17, 0x00, 0x00, 0x00, 0x13, 0x00, 0x00, 0x00, 0x0d, 0x00, 0x00, 0x00
        /*0160*/ 	.byte	0x0c, 0x00, 0x00, 0x00, 0x02, 0x00, 0x00, 0x00, 0x14, 0x00, 0x00, 0x00, 0x0e, 0x00, 0x00, 0x00
        /*0170*/ 	.byte	0x16, 0x00, 0x00, 0x00, 0x09, 0x00, 0x00, 0x00, 0x06, 0x00, 0x00, 0x00, 0x01, 0x00, 0x00, 0x00
.L_2:


//--------------------- .text.mine_create2        --------------------------
	.section	.text.mine_create2,"ax",@progbits
	.align	128
        .global         mine_create2
        .type           mine_create2,@function
        .size           mine_create2,(.L_x_6 - mine_create2)
        .other          mine_create2,@"STO_CUDA_ENTRY STV_DEFAULT"
mine_create2:
.text.mine_create2:
[----:B------:R-:W0:Y:S08]  /*0000*/  LDC R1, c[0x0][0x37c] ;  /* 0x0000df00ff017b82 */ /* 0x000e300000000800 */
[----:B------:R-:W1:Y:S01]  /*0010*/  LDC.64 R2, c[0x0][0x3b0] ;  /* 0x0000ec00ff027b82 */ /* 0x000e620000000a00 */
[----:B------:R-:W1:Y:S01]  /*0020*/  LDCU.64 UR68, c[0x0][0x358] ;  /* 0x00006b00ff4477ac */ /* 0x000e620008000a00 */
[----:B0-----:R-:W-:Y:S01]  /*0030*/  VIADD R1, R1, 0xfffffe10 ;  /* 0xfffffe1001017836 */ /* 0x001fe20000000000 */
[----:B-1----:R-:W2:Y:S04]  /*0040*/  LDG.E R2, desc[UR68][R2.64] ;  /* 0x0000004402027981 */ /* 0x002ea8000c1e1900 */
[----:B------:R-:W-:-:S02]  /*0050*/  R2UR UR5, R1 ;  /* 0x00000000010572ca */ /* 0x000fc400000e0000 */
[----:B------:R-:W-:Y:S02]  /*0060*/  R2UR UR4, R1 ;  /* 0x00000000010472ca */ /* 0x000fe400000e0000 */
[----:B--2---:R-:W-:-:S13]  /*0070*/  ISETP.NE.AND P0, PT, R2, RZ, PT ;  /* 0x000000ff0200720c */ /* 0x004fda0003f05270 */
[----:B------:R-:W-:Y:S05]  /*0080*/  @P0 EXIT ;  /* 0x000000000000094d */ /* 0x000fea0003800000 */
[----:B------:R-:W0:Y:S01]  /*0090*/  LDC.64 R70, c[0x0][0x380] ;  /* 0x0000e000ff467b82 */ /* 0x000e220000000a00 */
[----:B------:R-:W1:Y:S01]  /*00a0*/  S2R R19, SR_TID.X ;  /* 0x0000000000137919 */ /* 0x000e620000002100 */
[----:B------:R-:W2:Y:S01]  /*00b0*/  LDCU.64 UR8, c[0x0][0x398] ;  /* 0x00007300ff0877ac */ /* 0x000ea20008000a00 */
[----:B0-----:R-:W3:Y:S04]  /*00c0*/  LDG.E.U8 R18, desc[UR68][R70.64+0x3] ;  /* 0x0000034446127981 */ /* 0x001ee8000c1e1100 */
[----:B------:R-:W4:Y:S04]  /*00d0*/  LDG.E.U8 R20, desc[UR68][R70.64+0x4] ;  /* 0x0000044446147981 */ /* 0x000f28000c1e1100 */
[----:B------:R-:W5:Y:S04]  /*00e0*/  LDG.E.U8 R2, desc[UR68][R70.64+0x1] ;  /* 0x0000014446027981 */ /* 0x000f68000c1e1100 */
[----:B------:R-:W2:Y:S04]  /*00f0*/  LDG.E.U8 R16, desc[UR68][R70.64+0x2] ;  /* 0x0000024446107981 */ /* 0x000ea8000c1e1100 */
        /* <DEDUP_REMOVED lines=61> */
[----:B---3--:R0:W-:Y:S04]  /*04d0*/  STL.U8 [R1+0x19b], R18 ;  /* 0x00019b1201007387 */ /* 0x0081e80000100000 */
[----:B----4-:R3:W-:Y:S04]  /*04e0*/  STL.U8 [R1+0x19c], R20 ;  /* 0x00019c1401007387 */ /* 0x0107e80000100000 */
[----:B0-----:R-:W4:Y:S04]  /*04f0*/  LDG.E.U8 R18, desc[UR68][R70.64+0x4c] ;  /* 0x00004c4446127981 */ /* 0x001f28000c1e1100 */
[----:B---3--:R-:W3:Y:S04]  /*0500*/  LDG.E.U8 R20, desc[UR68][R70.64+0x4d] ;  /* 0x00004d4446147981 */ /* 0x008ee8000c1e1100 */
[----:B-----5:R-:W-:Y:S04]  /*0510*/  STL.U8 [R1+0x199], R2 ;  /* 0x0001990201007387 */ /* 0x020fe80000100000 */
[----:B--2---:R-:W-:Y:S04]  /*0520*/  STL.U8 [R1+0x19a], R16 ;  /* 0x00019a1001007387 */ /* 0x004fe80000100000 */
[----:B------:R-:W-:Y:S04]  /*0530*/  STL.U8 [R1+0x19d], R22 ;  /* 0x00019d1601007387 */ /* 0x000fe80000100000 */
[----:B------:R0:W-:Y:S04]  /*0540*/  STL.U8 [R1+0x19e], R24 ;  /* 0x00019e1801007387 */ /* 0x0001e80000100000 */
[----:B------:R2:W-:Y:S04]  /*0550*/  STL.U8 [R1+0x19f], R26 ;  /* 0x00019f1a01007387 */ /* 0x0005e80000100000 */
[----:B------:R5:W-:Y:S04]  /*0560*/  STL.U8 [R1+0x1a0], R28 ;  /* 0x0001a01c01007387 */ /* 0x000be80000100000 */
[----:B0-----:R-:W3:Y:S04]  /*0570*/  LDG.E.U8 R24, desc[UR68][R70.64+0x51] ;  /* 0x0000514446187981 */ /* 0x001ee8000c1e1100 */
[----:B--2---:R-:W2:Y:S04]  /*0580*/  LDG.E.U8 R26, desc[UR68][R70.64+0x50] ;  /* 0x00005044461a7981 */ /* 0x004ea8000c1e1100 */
[----:B-----5:R-:W5:Y:S04]  /*0590*/  LDG.E.U8 R28, desc[UR68][R70.64+0x4f] ;  /* 0x00004f44461c7981 */ /* 0x020f68000c1e1100 */
[----:B------:R-:W2:Y:S04]  /*05a0*/  LDG.E.U8 R22, desc[UR68][R70.64+0x52] ;  /* 0x0000524446167981 */ /* 0x000ea8000c1e1100 */
[----:B------:R-:W2:Y:S04]  /*05b0*/  LDG.E.U8 R16, desc[UR68][R70.64+0x53] ;  /* 0x0000534446107981 */ /* 0x000ea8000c1e1100 */
[----:B------:R0:W2:Y:S01]  /*05c0*/  LDG.E.U8 R2, desc[UR68][R70.64+0x54] ;  /* 0x0000544446027981 */ /* 0x0000a2000c1e1100 */
[----:B------:R-:W1:Y:S03]  /*05d0*/  S2UR UR6, SR_CTAID.X ;  /* 0x00000000000679c3 */ /* 0x000e660000002500 */
[----:B------:R0:W-:Y:S05]  /*05e0*/  STL.U8 [R1+0x198], R0 ;  /* 0x0001980001007387 */ /* 0x0001ea0000100000 */
[----:B0-----:R-:W1:Y:S01]  /*05f0*/  LDC R0, c[0x0][0x360] ;  /* 0x0000d800ff007b82 */ /* 0x001e620000000800 */
[----:B------:R-:W-:Y:S04]  /*0600*/  STL.U8 [R1+0x1a5], R4 ;  /* 0x0001a50401007387 */ /* 0x000fe80000100000 */
[----:B------:R0:W-:Y:S01]  /*0610*/  STL.U8 [R1+0x1b9], R3 ;  /* 0x0001b90301007387 */ /* 0x0001e20000100000 */
[----:B-1----:R-:W-:-:S05]  /*0620*/  IMAD R0, R0, UR6, R19 ;  /* 0x0000000600007c24 */ /* 0x002fca000f8e0213 */
[----:B------:R-:W-:-:S05]  /*0630*/  IADD3 R0, P0, PT, R0, UR8, RZ ;  /* 0x0000000800007c10 */ /* 0x000fca000ff1e0ff */
[----:B------:R-:W-:Y:S01]  /*0640*/  IMAD.X R19, RZ, RZ, UR9, P0 ;  /* 0x00000009ff137e24 */ /* 0x000fe200080e06ff */
[----:B------:R1:W-:Y:S04]  /*0650*/  STL.U8 [R1+0x1a1], R14 ;  /* 0x0001a10e01007387 */ /* 0x0003e80000100000 */
[C-C-:B0-----:R-:W-:Y:S02]  /*0660*/  SHF.R.U64 R3, R0.reuse, 0x18, R19.reuse ;  /* 0x0000001800037819 */ /* 0x141fe40000001213 */
[--C-:B------:R-:W-:Y:S01]  /*0670*/  SHF.R.U64 R4, R0, 0x10, R19.reuse ;  /* 0x0000001000047819 */ /* 0x100fe20000001213 */
[----:B------:R0:W-:Y:S01]  /*0680*/  STL.U8 [R1+0x1b1], R21 ;  /* 0x0001b11501007387 */ /* 0x0001e20000100000 */
[--C-:B------:R-:W-:Y:S02]  /*0690*/  SHF.R.U32.HI R70, RZ, 0x10, R19.reuse ;  /* 0x00000010ff467819 */ /* 0x100fe40000011613 */
[----:B-1----:R-:W-:-:S02]  /*06a0*/  SHF.R.U32.HI R14, RZ, 0x18, R19 ;  /* 0x00000018ff0e7819 */ /* 0x002fc40000011613 */
[--C-:B------:R-:W-:Y:S02]  /*06b0*/  SHF.R.U32.HI R43, RZ, 0x8, R19.reuse ;  /* 0x00000008ff2b7819 */ /* 0x100fe40000011613 */
[----:B0-----:R-:W-:Y:S01]  /*06c0*/  SHF.R.U64 R21, R0, 0x8, R19 ;  /* 0x0000000800157819 */ /* 0x001fe20000001213 */
[----:B------:R-:W-:Y:S04]  /*06d0*/  STL.U8 [R1+0x1a2], R8 ;  /* 0x0001a20801007387 */ /* 0x000fe80000100000 */
        /* <DEDUP_REMOVED lines=43> */
[----:B----4-:R0:W-:Y:S04]  /*0990*/  STL.U8 [R1+0x1e4], R18 ;  /* 0x0001e41201007387 */ /* 0x0101e80000100000 */
[----:B---3--:R1:W-:Y:S01]  /*09a0*/  STL.U8 [R1+0x1e5], R20 ;  /* 0x0001e51401007387 */ /* 0x0083e20000100000 */
[----:B0-----:R-:W-:-:S02]  /*09b0*/  PRMT R18, R3, 0x7610, R18 ;  /* 0x0000761003127816 */ /* 0x001fc40000000012 */
[----:B-1----:R-:W-:Y:S01]  /*09c0*/  PRMT R20, R4, 0x7610, R20 ;  /* 0x0000761004147816 */ /* 0x002fe20000000014 */
[----:B------:R0:W-:Y:S04]  /*09d0*/  STL.U8 [R1+0x1da], R50 ;  /* 0x0001da3201007387 */ /* 0x0001e80000100000 */
        /* <DEDUP_REMOVED lines=10> */
[----:B-----5:R0:W-:Y:S04]  /*0a80*/  STL.U8 [R1+0x1e7], R28 ;  /* 0x0001e71c01007387 */ /* 0x0201e80000100000 */
[----:B--2---:R0:W-:Y:S04]  /*0a90*/  STL.U8 [R1+0x1e8], R26 ;  /* 0x0001e81a01007387 */ /* 0x0041e80000100000 */
[----:B------:R0:W-:Y:S04]  /*0aa0*/  STL.U8 [R1+0x1e9], R24 ;  /* 0x0001e91801007387 */ /* 0x0001e80000100000 */
[----:B------:R0:W-:Y:S04]  /*0ab0*/  STL.U8 [R1+0x1ea], R22 ;  /* 0x0001ea1601007387 */ /* 0x0001e80000100000 */
[----:B------:R0:W-:Y:S04]  /*0ac0*/  STL.U8 [R1+0x1eb], R16 ;  /* 0x0001eb1001007387 */ /* 0x0001e80000100000 */
[----:B------:R0:W-:Y:S04]  /*0ad0*/  STL.U8 [R1+0x1c1], RZ ;  /* 0x0001c1ff01007387 */ /* 0x0001e80000100000 */
[----:B------:R0:W-:Y:S04]  /*0ae0*/  STL.U8 [R1+0x1c2], RZ ;  /* 0x0001c2ff01007387 */ /* 0x0001e80000100000 */
[----:B------:R0:W-:Y:S04]  /*0af0*/  STL.U8 [R1+0x1c3], RZ ;  /* 0x0001c3ff01007387 */ /* 0x0001e80000100000 */
[----:B------:R0:W-:Y:S04]  /*0b00*/  STL.U8 [R1+0x1c4], RZ ;  /* 0x0001c4ff01007387 */ /* 0x0001e80000100000 */
[----:B------:R0:W-:Y:S04]  /*0b10*/  STL.64 [R1+0xc8], RZ ;  /* 0x0000c8ff01007387 */ /* 0x0001e80000100a00 */
        /* <DEDUP_REMOVED lines=25> */
[----:B------:R0:W-:Y:S04]  /*0cb0*/  STL.U8 [R1+0x1ec], R2 ;  /* 0x0001ec0201007387 */ /* 0x0001e80000100000 */
[----:B------:R0:W-:Y:S04]  /*0cc0*/  STL.U8 [R1+0x1cc], R0 ;  /* 0x0001cc0001007387 */ /* 0x0001e80000100000 */
[----:B------:R0:W-:Y:S04]  /*0cd0*/  STL.U8 [R1+0x1c8], R19 ;  /* 0x0001c81301007387 */ /* 0x0001e80000100000 */
[----:B------:R0:W-:Y:S04]  /*0ce0*/  STL.U8 [R1+0x1c9], R18 ;  /* 0x0001c91201007387 */ /* 0x0001e80000100000 */
[----:B------:R0:W-:Y:S04]  /*0cf0*/  STL.U8 [R1+0x1ca], R20 ;  /* 0x0001ca1401007387 */ /* 0x0001e80000100000 */
[----:B------:R0:W-:Y:S01]  /*0d00*/  STL.U8 [R1+0x1cb], R21 ;  /* 0x0001cb1501007387 */ /* 0x0001e20000100000 */
[----:B------:R-:W-:-:S02]  /*0d10*/  IMAD.MOV.U32 R4, RZ, RZ, 0x3 ;  /* 0x00000003ff047424 */ /* 0x000fc400078e00ff */
[----:B------:R-:W-:Y:S01]  /*0d20*/  IMAD.MOV.U32 R3, RZ, RZ, RZ ;  /* 0x000000ffff037224 */ /* 0x000fe200078e00ff */
[----:B------:R-:W-:-:S12]  /*0d30*/  UIADD3 UR5, UPT, UPT, UR5, 0xc8, URZ ;  /* 0x000000c805057890 */ /* 0x000fd8000fffe0ff */
.L_x_0:
[----:B--2---:R-:W2:Y:S01]  /*0d40*/  LDL R11, [R1+0x190] ;  /* 0x00019000010b7983 */ /* 0x004ea20000100800 */
[----:B------:R-:W-:-:S05]  /*0d50*/  IMAD.IADD R5, R1, 0x1, R4 ;  /* 0x0000000101057824 */ /* 0x000fca00078e0204 */
[----:B------:R-:W3:Y:S04]  /*0d60*/  LDL.U8 R6, [R5+0x195] ;  /* 0x0001950005067983 */ /* 0x000ee80000100000 */
[----:B--2---:R-:W3:Y:S02]  /*0d70*/  LDL.U8 R7, [R11+UR5] ;  /* 0x000000050b077983 */ /* 0x004ee40008100000 */
[----:B---3--:R-:W-:-:S05]  /*0d80*/  LOP3.LUT R6, R7, R6, RZ, 0x3c, !PT ;  /* 0x0000000607067212 */ /* 0x008fca00078e3cff */
[----:B------:R1:W-:Y:S04]  /*0d90*/  STL.U8 [R11+UR5], R6 ;  /* 0x000000060b007987 */ /* 0x0003e80008100005 */
[----:B------:R-:W2:Y:S04]  /*0da0*/  LDL R8, [R1+0x190] ;  /* 0x0001900001087983 */ /* 0x000ea80000100800 */
[----:B------:R-:W3:Y:S04]  /*0db0*/  LDL.U8 R7, [R5+0x196] ;  /* 0x0001960005077983 */ /* 0x000ee80000100000 */
[----:B--2---:R-:W3:Y:S02]  /*0dc0*/  LDL.U8 R10, [R8+UR5+0x1] ;  /* 0x00000105080a7983 */ /* 0x004ee40008100000 */
[----:B---3--:R-:W-:-:S05]  /*0dd0*/  LOP3.LUT R7, R10, R7, RZ, 0x3c, !PT ;  /* 0x000000070a077212 */ /* 0x008fca00078e3cff */
[----:B------:R2:W-:Y:S04]  /*0de0*/  STL.U8 [R8+UR5+0x1], R7 ;  /* 0x0000010708007987 */ /* 0x0005e80008100005 */
[----:B------:R-:W3:Y:S04]  /*0df0*/  LDL R10, [R1+0x190] ;  /* 0x00019000010a7983 */ /* 0x000ee80000100800 */
[----:B------:R-:W4:Y:S04]  /*0e00*/  LDL.U8 R9, [R5+0x197] ;  /* 0x0001970005097983 */ /* 0x000f280000100000 */
[----:B---3--:R-:W4:Y:S02]  /*0e10*/  LDL.U8 R12, [R10+UR5+0x2] ;  /* 0x000002050a0c7983 */ /* 0x008f240008100000 */
[----:B----4-:R-:W-:-:S05]  /*0e20*/  LOP3.LUT R9, R12, R9, RZ, 0x3c, !PT ;  /* 0x000000090c097212 */ /* 0x010fca00078e3cff */
[----:B------:R3:W-:Y:S04]  /*0e30*/  STL.U8 [R10+UR5+0x2], R9 ;  /* 0x000002090a007987 */ /* 0x0007e80008100005 */
[----:B-1----:R-:W4:Y:S04]  /*0e40*/  LDL R11, [R1+0x190] ;  /* 0x00019000010b7983 */ /* 0x002f280000100800 */
[----:B------:R-:W5:Y:S04]  /*0e50*/  LDL.U8 R6, [R5+0x198] ;  /* 0x0001980005067983 */ /* 0x000f680000100000 */
[----:B----4-:R-:W5:Y:S02]  /*0e60*/  LDL.U8 R13, [R11+UR5+0x3] ;  /* 0x000003050b0d7983 */ /* 0x010f640008100000 */
[----:B-----5:R-:W-:-:S05]  /*0e70*/  LOP3.LUT R6, R13, R6, RZ, 0x3c, !PT ;  /* 0x000000060d067212 */ /* 0x020fca00078e3cff */
[----:B------:R1:W-:Y:S04]  /*0e80*/  STL.U8 [R11+UR5+0x3], R6 ;  /* 0x000003060b007987 */ /* 0x0003e80008100005 */
[----:B--2---:R-:W2:Y:S04]  /*0e90*/  LDL R8, [R1+0x190] ;  /* 0x0001900001087983 */ /* 0x004ea80000100800 */
[----:B------:R-:W4:Y:S04]  /*0ea0*/  LDL.U8 R7, [R5+0x199] ;  /* 0x0001990005077983 */ /* 0x000f280000100000 */
[----:B--2---:R-:W4:Y:S02]  /*0eb0*/  LDL.U8 R12, [R8+UR5+0x4] ;  /* 0x00000405080c7983 */ /* 0x004f240008100000 */
[----:B----4-:R-:W-:-:S05]  /*0ec0*/  LOP3.LUT R7, R12, R7, RZ, 0x3c, !PT ;  /* 0x000000070c077212 */ /* 0x010fca00078e3cff */
[----:B------:R2:W-:Y:S04]  /*0ed0*/  STL.U8 [R8+UR5+0x4], R7 ;  /* 0x0000040708007987 */ /* 0x0005e80008100005 */
[----:B---3--:R-:W3:Y:S04]  /*0ee0*/  LDL R10, [R1+0x190] ;  /* 0x00019000010a7983 */ /* 0x008ee80000100800 */
        /* <DEDUP_REMOVED lines=94> */
[----:B------:R-:W4:Y:S04]  /*14d0*/  LDL R7, [R1+0x190] ;  /* 0x0001900001077983 */ /* 0x000f280000100800 */
[----:B-1----:R-:W5:Y:S04]  /*14e0*/  LDL.U8 R6, [R5+0x1ad] ;  /* 0x0001ad0005067983 */ /* 0x002f680000100000 */
[----:B----4-:R-:W5:Y:S02]  /*14f0*/  LDL.U8 R9, [R7+UR5+0x18] ;  /* 0x0000180507097983 */ /* 0x010f640008100000 */
[----:B-----5:R-:W-:-:S05]  /*1500*/  LOP3.LUT R6, R9, R6, RZ, 0x3c, !PT ;  /* 0x0000000609067212 */ /* 0x020fca00078e3cff */
[----:B------:R1:W-:Y:S04]  /*1510*/  STL.U8 [R7+UR5+0x18], R6 ;  /* 0x0000180607007987 */ /* 0x0003e80008100005 */
[----:B------:R-:W4:Y:S04]  /*1520*/  LDL R9, [R1+0x190] ;  /* 0x0001900001097983 */ /* 0x000f280000100800 */
[----:B--2---:R-:W2:Y:S04]  /*1530*/  LDL.U8 R8, [R5+0x1ae] ;  /* 0x0001ae0005087983 */ /* 0x004ea80000100000 */
[----:B----4-:R-:W2:Y:S02]  /*1540*/  LDL.U8 R11, [R9+UR5+0x19] ;  /* 0x00001905090b7983 */ /* 0x010ea40008100000 */
[----:B--2---:R-:W-:-:S05]  /*1550*/  LOP3.LUT R8, R11, R8, RZ, 0x3c, !PT ;  /* 0x000000080b087212 */ /* 0x004fca00078e3cff */
[----:B------:R2:W-:Y:S04]  /*1560*/  STL.U8 [R9+UR5+0x19], R8 ;  /* 0x0000190809007987 */ /* 0x0005e80008100005 */
[----:B------:R-:W4:Y:S04]  /*1570*/  LDL R11, [R1+0x190] ;  /* 0x00019000010b7983 */ /* 0x000f280000100800 */
[----:B---3--:R-:W3:Y:S04]  /*1580*/  LDL.U8 R10, [R5+0x1af] ;  /* 0x0001af00050a7983 */ /* 0x008ee80000100000 */
[----:B----4-:R-:W3:Y:S02]  /*1590*/  LDL.U8 R13, [R11+UR5+0x1a] ;  /* 0x00001a050b0d7983 */ /* 0x010ee40008100000 */
[----:B---3--:R-:W-:-:S05]  /*15a0*/  LOP3.LUT R10, R13, R10, RZ, 0x3c, !PT ;  /* 0x0000000a0d0a7212 */ /* 0x008fca00078e3cff */
[----:B------:R2:W-:Y:S04]  /*15b0*/  STL.U8 [R11+UR5+0x1a], R10 ;  /* 0x00001a0a0b007987 */ /* 0x0005e80008100005 */
[----:B-1----:R-:W3:Y:S04]  /*15c0*/  LDL R7, [R1+0x190] ;  /* 0x0001900001077983 */ /* 0x002ee80000100800 */
[----:B------:R-:W4:Y:S01]  /*15d0*/  LDL.U8 R6, [R5+0x1b0] ;  /* 0x0001b00005067983 */ /* 0x000f220000100000 */
[----:B------:R-:W-:-:S05]  /*15e0*/  IADD3 R4, P0, PT, R4, 0x1c, RZ ;  /* 0x0000001c04047810 */ /* 0x000fca0007f1e0ff */
[----:B------:R-:W-:Y:S01]  /*15f0*/  IMAD.X R3, RZ, RZ, R3, P0 ;  /* 0x000000ffff037224 */ /* 0x000fe200000e0603 */
[----:B---3--:R-:W4:Y:S01]  /*1600*/  LDL.U8 R13, [R7+UR5+0x1b] ;  /* 0x00001b05070d7983 */ /* 0x008f220008100000 */
[----:B------:R-:W-:-:S04]  /*1610*/  ISETP.NE.U32.AND P0, PT, R4, 0x57, PT ;  /* 0x000000570400780c */ /* 0x000fc80003f05070 */
[----:B------:R-:W-:Y:S02]  /*1620*/  ISETP.NE.AND.EX P0, PT, R3, RZ, PT, P0 ;  /* 0x000000ff0300720c */ /* 0x000fe40003f05300 */
[----:B----4-:R-:W-:-:S05]  /*1630*/  LOP3.LUT R6, R13, R6, RZ, 0x3c, !PT ;  /* 0x000000060d067212 */ /* 0x010fca00078e3cff */
[----:B------:R2:W-:Y:S01]  /*1640*/  STL.U8 [R7+UR5+0x1b], R6 ;  /* 0x00001b0607007987 */ /* 0x0005e20008100005 */
[----:B------:R-:W-:-:S05]  /*1650*/  UIADD3 UR5, UPT, UPT, UR5, 0x1c, URZ ;  /* 0x0000001c05057890 */ /* 0x000fca000fffe0ff */
[----:B------:R-:W-:Y:S07]  /*1660*/  @P0 BRA `(.L_x_0) ;  /* 0xfffffff400b40947 */ /* 0x000fee000383ffff */
[----:B--2---:R-:W2:Y:S01]  /*1670*/  LDL R6, [R1+0x190] ;  /* 0x0001900001067983 */ /* 0x004ea20000100800 */
[----:B------:R-:W1:Y:S01]  /*1680*/  LDCU UR9, c[0x3][0xc4] ;  /* 0x00c01880ff0977ac */ /* 0x000e620008000800 */
[----:B------:R-:W3:Y:S01]  /*1690*/  LDCU UR6, c[0x3][0x134] ;  /* 0x00c02680ff0677ac */ /* 0x000ee20008000800 */
[----:B------:R-:W4:Y:S01]  /*16a0*/  LDCU UR7, c[0x3][0x16c] ;  /* 0x00c02d80ff0777ac */ /* 0x000f220008000800 */
[----:B------:R-:W4:Y:S01]  /*16b0*/  LDCU UR8, c[0x3][0x17c] ;  /* 0x00c02f80ff0877ac */ /* 0x000f220008000800 */
[----:B--2---:R-:W2:Y:S02]  /*16c0*/  LDL.U8 R3, [R6+UR5] ;  /* 0x0000000506037983 */ /* 0x004ea40008100000 */
[----:B--2---:R-:W-:-:S05]  /*16d0*/  LOP3.LUT R3, R3, R2, RZ, 0x3c, !PT ;  /* 0x0000000203037212 */ /* 0x004fca00078e3cff */
[----:B------:R2:W-:Y:S01]  /*16e0*/  STL.U8 [R6+UR5], R3 ;  /* 0x0000000306007987 */ /* 0x0005e20008100005 */
[----:B------:R-:W3:Y:S03]  /*16f0*/  LDCU UR5, c[0x3][0x128] ;  /* 0x00c02500ff0577ac */ /* 0x000ee60008000800 */
[----:B------:R-:W4:Y:S01]  /*1700*/  LDL.64 R4, [R1+0x190] ;  /* 0x0001900001047983 */ /* 0x000f220000100a00 */
[----:B-1----:R-:W-:Y:S01]  /*1710*/  IMAD.U32 R8, RZ, RZ, UR9 ;  /* 0x00000009ff087e24 */ /* 0x002fe2000f8e00ff */
[----:B--2---:R-:W1:Y:S01]  /*1720*/  LDC R6, c[0x3][0x150] ;  /* 0x00c05400ff067b82 */ /* 0x004e620000000800 */
[----:B----4-:R-:W-:-:S05]  /*1730*/  IADD3 R4, P0, PT, R4, 0x55, RZ ;  /* 0x0000005504047810 */ /* 0x010fca0007f1e0ff */
[----:B------:R-:W-:Y:S01]  /*1740*/  IMAD.X R5, RZ, RZ, R5, P0 ;  /* 0x000000ffff057224 */ /* 0x000fe200000e0605 */
[----:B------:R-:W-:-:S04]  /*1750*/  ISETP.NE.U32.AND P0, PT, R4, 0x88, PT ;  /* 0x000000880400780c */ /* 0x000fc80003f05070 */
[----:B------:R-:W-:Y:S01]  /*1760*/  ISETP.NE.AND.EX P0, PT, R5, RZ, PT, P0 ;  /* 0x000000ff0500720c */ /* 0x000fe20003f05300 */
[----:B------:R2:W-:-:S12]  /*1770*/  STL.64 [R1+0x190], R4 ;  /* 0x0001900401007387 */ /* 0x0005d80000100a00 */
[----:B0-----:R-:W-:-:S06]  /*1780*/  @P0 IMAD.IADD R2, R1, 0x1, R4 ;  /* 0x0000000101020824 */ /* 0x001fcc00078e0204 */
[----:B------:R-:W5:Y:S01]  /*1790*/  @P0 LDL.U8 R2, [R2+0xc8] ;  /* 0x0000c80002020983 */ /* 0x000f620000100000 */
[----:B------:R-:W-:Y:S01]  /*17a0*/  R2UR UR9, R8 ;  /* 0x00000000080972ca */ /* 0x000fe200000e0000 */
[----:B---3--:R-:W-:Y:S01]  /*17b0*/  ULEA UR5, UR5, UR4, 0x3 ;  /* 0x0000000405057291 */ /* 0x008fe2000f8e18ff */
[----:B------:R-:W-:Y:S01]  /*17c0*/  BSSY.RECONVERGENT B0, `(.L_x_1) ;  /* 0x00027e6000007945 */ /* 0x000fe20003800200 */
[----:B------:R-:W-:Y:S01]  /*17d0*/  ULEA UR6, UR6, UR4, 0x3 ;  /* 0x0000000406067291 */ /* 0x000fe2000f8e18ff */
[----:B-1----:R-:W-:Y:S01]  /*17e0*/  IMAD.U32 R31, R6, 0x8, R1 ;  /* 0x00000008061f7824 */ /* 0x002fe200078e0001 */
[----:B------:R-:W-:Y:S02]  /*17f0*/  ULEA UR7, UR7, UR4, 0x3 ;  /* 0x0000000407077291 */ /* 0x000fe4000f8e18ff */
[----:B------:R-:W-:-:S06]  /*1800*/  ULEA UR8, UR8, UR4, 0x3 ;  /* 0x0000000408087291 */ /* 0x000fcc000f8e18ff */
[----:B------:R-:W-:Y:S01]  /*1810*/  UIADD3 UR9, UPT, UPT, -UR9, 0x40, URZ ;  /* 0x0000004009097890 */ /* 0x000fe2000fffe1ff */
[----:B--2---:R-:W-:Y:S11]  /*1820*/  @P0 BRA `(.L_x_2) ;  /* 0x0000027c007c0947 */ /* 0x004ff60003800000 */
[----:B------:R-:W2:Y:S01]  /*1830*/  LDL.64 R50, [R1+0xc8] ;  /* 0x0000c80001327983 */ /* 0x000ea20000100a00 */
[----:B------:R-:W0:Y:S03]  /*1840*/  LDCU.64 UR10, c[0x3][0x120] ;  /* 0x00c02400ff0a77ac */ /* 0x000e260008000a00 */
[----:B-----5:R-:W3:Y:S01]  /*1850*/  LDL.64 R2, [R1+0xe8] ;  /* 0x0000e80001027983 */ /* 0x020ee20000100a00 */
[----:B------:R-:W1:Y:S03]  /*1860*/  LDCU UR15, c[0x3][0xc0] ;  /* 0x00c01800ff0f77ac */ /* 0x000e660008000800 */
[----:B------:R-:W4:Y:S01]  /*1870*/  LDL.64 R14, [R1+0xd0] ;  /* 0x0000d000010e7983 */ /* 0x000f220000100a00 */
[----:B------:R-:W1:Y:S03]  /*1880*/  LDCU.64 UR20, c[0x3][0xc8] ;  /* 0x00c01900ff1477ac */ /* 0x000e660008000a00 */
[----:B------:R-:W4:Y:S01]  /*1890*/  LDL.64 R44, [R1+0xf0] ;  /* 0x0000f000012c7983 */ /* 0x000f220000100a00 */
[----:B------:R-:W1:Y:S03]  /*18a0*/  LDCU UR19, c[0x3][0x130] ;  /* 0x00c02600ff1377ac */ /* 0x000e660008000800 */
[----:B------:R-:W4:Y:S01]  /*18b0*/  LDL.64 R36, [R1+0xf8] ;  /* 0x0000f80001247983 */ /* 0x000f220000100a00 */
[----:B------:R-:W1:Y:S03]  /*18c0*/  LDCU.128 UR24, c[0x3][0xd0] ;  /* 0x00c01a00ff1877ac */ /* 0x000e660008000c00 */
[----:B------:R-:W4:Y:S01]  /*18d0*/  LDL.64 R42, [R1+0x110] ;  /* 0x00011000012a7983 */ /* 0x000f220000100a00 */
[----:B------:R-:W1:Y:S03]  /*18e0*/  LDCU.64 UR30, c[0x3][0x138] ;  /* 0x00c02700ff1e77ac */ /* 0x000e660008000a00 */
[----:B------:R-:W4:Y:S01]  /*18f0*/  LDL.64 R46, [R1+0x120] ;  /* 0x00012000012e7983 */ /* 0x000f220000100a00 */
[----:B------:R-:W1:Y:S03]  /*1900*/  LDCU UR37, c[0x3][0x154] ;  /* 0x00c02a80ff2577ac */ /* 0x000e660008000800 */
[----:B------:R-:W4:Y:S01]  /*1910*/  LDL.64 R40, [R1+0x138] ;  /* 0x0001380001287983 */ /* 0x000f220000100a00 */
[----:B------:R-:W1:Y:S03]  /*1920*/  LDCU.64 UR44, c[0x3][0x158] ;  /* 0x00c02b00ff2c77ac */ /* 0x000e660008000a00 */
[----:B------:R-:W4:Y:S01]  /*1930*/  LDL.64 R38, [R1+0x148] ;  /* 0x0001480001267983 */ /* 0x000f220000100a00 */
[----:B------:R-:W1:Y:S03]  /*1940*/  LDCU.64 UR42, c[0x3][0x160] ;  /* 0x00c02c00ff2a77ac */ /* 0x000e660008000a00 */
[----:B------:R-:W4:Y:S01]  /*1950*/  LDL.64 R34, [R1+0x160] ;  /* 0x0001600001227983 */ /* 0x000f220000100a00 */
[----:B------:R-:W1:Y:S03]  /*1960*/  LDCU UR53, c[0x3][0x168] ;  /* 0x00c02d00ff3577ac */ /* 0x000e660008000800 */
[----:B------:R-:W4:Y:S01]  /*1970*/  LDL.64 R32, [R1+0x170] ;  /* 0x0001700001207983 */ /* 0x000f220000100a00 */
[----:B------:R-:W1:Y:S03]  /*1980*/  LDCU UR58, c[0x3][0x114] ;  /* 0x00c02280ff3a77ac */ /* 0x000e660008000800 */
[----:B------:R-:W4:Y:S01]  /*1990*/  LDL.64 R28, [R1+0x188] ;  /* 0x00018800011c7983 */ /* 0x000f220000100a00 */
[----:B------:R-:W1:Y:S03]  /*19a0*/  LDCU UR62, c[0x3][0x178] ;  /* 0x00c02f00ff3e77ac */ /* 0x000e660008000800 */
[----:B------:R-:W4:Y:S04]  /*19b0*/  LDL.64 R26, [R1+0x118] ;  /* 0x00011800011a7983 */ /* 0x000f280000100a00 */
[----:B------:R-:W4:Y:S04]  /*19c0*/  LDL.64 R12, [R1+0x140] ;  /* 0x00014000010c7983 */ /* 0x000f280000100a00 */
[----:B------:R-:W4:Y:S04]  /*19d0*/  LDL.64 R24, [R1+0x168] ;  /* 0x0001680001187983 */ /* 0x000f280000100a00 */
[----:B------:R-:W4:Y:S04]  /*19e0*/  LDL.64 R22, [R1+0xd8] ;  /* 0x0000d80001167983 */ /* 0x000f280000100a00 */
[----:B------:R-:W4:Y:S04]  /*19f0*/  LDL.64 R4, [R1+0x100] ;  /* 0x0001000001047983 */ /* 0x000f280000100a00 */
[----:B------:R-:W4:Y:S04]  /*1a00*/  LDL.64 R16, [R1+0x128] ;  /* 0x0001280001107983 */ /* 0x000f280000100a00 */
[----:B------:R-:W4:Y:S01]  /*1a10*/  LDL.64 R10, [R1+0x178] ;  /* 0x00017800010a7983 */ /* 0x000f220000100a00 */
[----:B--2---:R-:W-:-:S05]  /*1a20*/  PRMT R6, R51, 0x7771, RZ ;  /* 0x0000777133067816 */ /* 0x004fca00000000ff */
[----:B------:R-:W-:Y:S01]  /*1a30*/  IMAD.SHL.U32 R9, R6, 0x100, RZ ;  /* 0x0000010006097824 */ /* 0x000fe200078e00ff */
[----:B------:R-:W-:Y:S01]  /*1a40*/  PRMT R30, R51, 0x7770, RZ ;  /* 0x00007770331e7816 */ /* 0x000fe200000000ff */
[----:B------:R-:W2:Y:S03]  /*1a50*/  LDL.64 R6, [R1+0x150] ;  /* 0x0001500001067983 */ /* 0x000ea60000100a00 */
[----:B------:R-:W-:Y:S02]  /*1a60*/  LOP3.LUT R49, R9, 0xff00, RZ, 0xc0, !PT ;  /* 0x0000ff0009317812 */ /* 0x000fe400078ec0ff */
[----:B------:R-:W-:Y:S02]  /*1a70*/  PRMT R9, R51, 0x7772, RZ ;  /* 0x0000777233097816 */ /* 0x000fe400000000ff */
[----:B------:R-:W-:-:S03]  /*1a80*/  LOP3.LUT R49, R49, 0xff, R30, 0xf8, !PT ;  /* 0x000000ff31317812 */ /* 0x000fc600078ef81e */
[----:B------:R-:W-:Y:S01]  /*1a90*/  IMAD.U32 R30, R9, 0x10000, RZ ;  /* 0x00010000091e7824 */ /* 0x000fe200078e00ff */
[----:B------:R-:W-:-:S04]  /*1aa0*/  PRMT R51, R51, 0x7773, RZ ;  /* 0x0000777333337816 */ /* 0x000fc800000000ff */
[----:B------:R-:W-:Y:S02]  /*1ab0*/  LOP3.LUT R30, R49, 0xff0000, R30, 0xf8, !PT ;  /* 0x00ff0000311e7812 */ /* 0x000fe400078ef81e */
[----:B---3--:R-:W-:Y:S01]  /*1ac0*/  PRMT R49, R3, 0x7771, RZ ;  /* 0x0000777103317816 */ /* 0x008fe200000000ff */
[----:B------:R-:W-:-:S04]  /*1ad0*/  IMAD.SHL.U32 R51, R51, 0x1000000, RZ ;  /* 0x0100000033337824 */ /* 0x000fc800078e00ff */
[----:B------:R-:W-:Y:S01]  /*1ae0*/  IMAD.SHL.U32 R49, R49, 0x100, RZ ;  /* 0x0000010031317824 */ /* 0x000fe200078e00ff */
[----:B----4-:R-:W-:Y:S02]  /*1af0*/  PRMT R9, R15, 0x7771, RZ ;  /* 0x000077710f097816 */ /* 0x010fe400000000ff */
[----:B------:R-:W-:Y:S02]  /*1b00*/  PRMT R52, R3, 0x7770, RZ ;  /* 0x0000777003347816 */ /* 0x000fe400000000ff */
[----:B------:R-:W-:Y:S01]  /*1b10*/  LOP3.LUT R49, R49, 0xff00, RZ, 0xc0, !PT ;  /* 0x0000ff0031317812 */ /* 0x000fe200078ec0ff */
[----:B------:R-:W-:Y:S01]  /*1b20*/  IMAD.SHL.U32 R9, R9, 0x100, RZ ;  /* 0x0000010009097824 */ /* 0x000fe200078e00ff */
[----:B------:R-:W-:Y:S02]  /*1b30*/  LOP3.LUT R63, R51, R30, RZ, 0xfc, !PT ;  /* 0x0000001e333f7212 */ /* 0x000fe400078efcff */
[----:B------:R-:W-:Y:S02]  /*1b40*/  LOP3.LUT R52, R49, 0xff, R52, 0xf8, !PT ;  /* 0x000000ff31347812 */ /* 0x000fe400078ef834 */
[----:B------:R-:W-:-:S02]  /*1b50*/  PRMT R30, R45, 0x7771, RZ ;  /* 0x000077712d1e7816 */ /* 0x000fc400000000ff */
[----:B------:R-:W-:Y:S02]  /*1b60*/  PRMT R49, R37, 0x7771, RZ ;  /* 0x0000777125317816 */ /* 0x000fe400000000ff */
[----:B------:R-:W-:Y:S01]  /*1b70*/  LOP3.LUT R53, R9, 0xff00, RZ, 0xc0, !PT ;  /* 0x0000ff0009357812 */ /* 0x000fe200078ec0ff */
[----:B------:R-:W-:Y:S01]  /*1b80*/  IMAD.SHL.U32 R30, R30, 0x100, RZ ;  /* 0x000001001e1e7824 */ /* 0x000fe200078e00ff */
[----:B------:R-:W-:Y:S01]  /*1b90*/  PRMT R9, R15, 0x7772, RZ ;  /* 0x000077720f097816 */ /* 0x000fe200000000ff */
[----:B------:R-:W-:Y:S01]  /*1ba0*/  IMAD.SHL.U32 R49, R49, 0x100, RZ ;  /* 0x0000010031317824 */ /* 0x000fe200078e00ff */
[----:B------:R-:W-:Y:S02]  /*1bb0*/  PRMT R48, R15, 0x7770, RZ ;  /* 0x000077700f307816 */ /* 0x000fe400000000ff */
[----:B------:R-:W-:Y:S01]  /*1bc0*/  LOP3.LUT R55, R30, 0xff00, RZ, 0xc0, !PT ;  /* 0x0000ff001e377812 */ /* 0x000fe200078ec0ff */
[----:B------:R-:W-:Y:S01]  /*1bd0*/  IMAD.U32 R9, R9, 0x10000, RZ ;  /* 0x0001000009097824 */ /* 0x000fe200078e00ff */
[----:B------:R-:W-:-:S02]  /*1be0*/  PRMT R51, R37, 0x7770, RZ ;  /* 0x0000777025337816 */ /* 0x000fc400000000ff */
[----:B------:R-:W-:Y:S02]  /*1bf0*/  LOP3.LUT R30, R49, 0xff00, RZ, 0xc0, !PT ;  /* 0x0000ff00311e7812 */ /* 0x000fe400078ec0ff */
[----:B------:R-:W-:Y:S02]  /*1c00*/  LOP3.LUT R48, R53, 0xff, R48, 0xf8, !PT ;  /* 0x000000ff35307812 */ /* 0x000fe400078ef830 */
[----:B------:R-:W-:Y:S02]  /*1c10*/  PRMT R15, R15, 0x7773, RZ ;  /* 0x000077730f0f7816 */ /* 0x000fe400000000ff */
[----:B------:R-:W-:Y:S02]  /*1c20*/  LOP3.LUT R51, R30, 0xff, R51, 0xf8, !PT ;  /* 0x000000ff1e337812 */ /* 0x000fe400078ef833 */
[----:B------:R-:W-:Y:S02]  /*1c30*/  LOP3.LUT R53, R48, 0xff0000, R9, 0xf8, !PT ;  /* 0x00ff000030357812 */ /* 0x000fe400078ef809 */
[----:B------:R-:W-:-:S02]  /*1c40*/  PRMT R30, R37, 0x7772, RZ ;  /* 0x00007772251e7816 */ /* 0x000fc400000000ff */
[----:B------:R-:W-:Y:S01]  /*1c50*/  PRMT R48, R45, 0x7770, RZ ;  /* 0x000077702d307816 */ /* 0x000fe200000000ff */
[----:B------:R-:W-:Y:S02]  /*1c60*/  IMAD.SHL.U32 R54, R15, 0x1000000, RZ ;  /* 0x010000000f367824 */ /* 0x000fe400078e00ff */
[----:B------:R-:W-:Y:S01]  /*1c70*/  IMAD.U32 R30, R30, 0x10000, RZ ;  /* 0x000100001e1e7824 */ /* 0x000fe200078e00ff */
[----:B------:R-:W-:Y:S02]  /*1c80*/  LOP3.LUT R58, R55, 0xff, R48, 0xf8, !PT ;  /* 0x000000ff373a7812 */ /* 0x000fe400078ef830 */
[----:B------:R-:W-:Y:S02]  /*1c90*/  PRMT R48, R43, 0x7771, RZ ;  /* 0x000077712b307816 */ /* 0x000fe400000000ff */
[----:B------:R-:W-:Y:S02]  /*1ca0*/  PRMT R9, R3, 0x7772, RZ ;  /* 0x0000777203097816 */ /* 0x000fe400000000ff */
[----:B------:R-:W-:Y:S01]  /*1cb0*/  LOP3.LUT R15, R54, R53, RZ, 0xfc, !PT ;  /* 0x00000035360f7212 */ /* 0x000fe200078efcff */
[----:B------:R-:W-:Y:S01]  /*1cc0*/  IMAD.SHL.U32 R48, R48, 0x100, RZ ;  /* 0x0000010030307824 */ /* 0x000fe200078e00ff */
[----:B------:R-:W-:Y:S01]  /*1cd0*/  LOP3.LUT R54, R51, 0xff0000, R30, 0xf8, !PT ;  /* 0x00ff000033367812 */ /* 0x000fe200078ef81e */
[----:B------:R-:W-:Y:S01]  /*1ce0*/  IMAD.U32 R9, R9, 0x10000, RZ ;  /* 0x0001000009097824 */ /* 0x000fe200078e00ff */
[----:B------:R-:W-:-:S02]  /*1cf0*/  PRMT R30, R47, 0x7771, RZ ;  /* 0x000077712f1e7816 */ /* 0x000fc400000000ff */
[----:B------:R-:W-:Y:S02]  /*1d00*/  PRMT R49, R43, 0x7770, RZ ;  /* 0x000077702b317816 */ /* 0x000fe400000000ff */
[----:B------:R-:W-:Y:S01]  /*1d10*/  LOP3.LUT R48, R48, 0xff00, RZ, 0xc0, !PT ;  /* 0x0000ff0030307812 */ /* 0x000fe200078ec0ff */
[----:B------:R-:W-:Y:S01]  /*1d20*/  IMAD.SHL.U32 R30, R30, 0x100, RZ ;  /* 0x000001001e1e7824 */ /* 0x000fe200078e00ff */
[----:B------:R-:W-:Y:S02]  /*1d30*/  LOP3.LUT R52, R52, 0xff0000, R9, 0xf8, !PT ;  /* 0x00ff000034347812 */ /* 0x000fe400078ef809 */
[----:B------:R-:W-:Y:S02]  /*1d40*/  PRMT R9, R45, 0x7772, RZ ;  /* 0x000077722d097816 */ /* 0x000fe400000000ff */
[----:B------:R-:W-:Y:S02]  /*1d50*/  PRMT R3, R3, 0x7773, RZ ;  /* 0x0000777303037816 */ /* 0x000fe400000000ff */
[----:B------:R-:W-:-:S02]  /*1d60*/  LOP3.LUT R56, R48, 0xff, R49, 0xf8, !PT ;  /* 0x000000ff30387812 */ /* 0x000fc400078ef831 */
[----:B------:R-:W-:Y:S02]  /*1d70*/  PRMT R48, R47, 0x7770, RZ ;  /* 0x000077702f307816 */ /* 0x000fe400000000ff */
[----:B------:R-:W-:Y:S01]  /*1d80*/  LOP3.LUT R49, R30, 0xff00, RZ, 0xc0, !PT ;  /* 0x0000ff001e317812 */ /* 0x000fe200078ec0ff */
[----:B------:R-:W-:Y:S02]  /*1d90*/  IMAD.U32 R9, R9, 0x10000, RZ ;  /* 0x0001000009097824 */ /* 0x000fe400078e00ff */
[----:B------:R-:W-:Y:S01]  /*1da0*/  IMAD.SHL.U32 R3, R3, 0x1000000, RZ ;  /* 0x0100000003037824 */ /* 0x000fe200078e00ff */
[----:B------:R-:W-:Y:S02]  /*1db0*/  LOP3.LUT R57, R49, 0xff, R48, 0xf8, !PT ;  /* 0x000000ff31397812 */ /* 0x000fe400078ef830 */
[----:B------:R-:W-:Y:S02]  /*1dc0*/  PRMT R49, R41, 0x7771, RZ ;  /* 0x0000777129317816 */ /* 0x000fe400000000ff */
[----:B------:R-:W-:-:S02]  /*1dd0*/  LOP3.LUT R58, R58, 0xff0000, R9, 0xf8, !PT ;  /* 0x00ff00003a3a7812 */ /* 0x000fc400078ef809 */
[----:B------:R-:W-:Y:S02]  /*1de0*/  LOP3.LUT R3, R3, R52, RZ, 0xfc, !PT ;  /* 0x0000003403037212 */ /* 0x000fe400078efcff */
[----:B------:R-:W-:Y:S01]  /*1df0*/  PRMT R45, R45, 0x7773, RZ ;  /* 0x000077732d2d7816 */ /* 0x000fe200000000ff */
[----:B------:R-:W3:Y:S01]  /*1e00*/  LDL.64 R52, [R1+0xe0] ;  /* 0x0000e00001347983 */ /* 0x000ee20000100a00 */
[----:B------:R-:W-:Y:S01]  /*1e10*/  PRMT R9, R43, 0x7772, RZ ;  /* 0x000077722b097816 */ /* 0x000fe200000000ff */
[----:B------:R-:W-:Y:S01]  /*1e20*/  IMAD.SHL.U32 R49, R49, 0x100, RZ ;  /* 0x0000010031317824 */ /* 0x000fe200078e00ff */
[----:B------:R-:W-:Y:S02]  /*1e30*/  PRMT R51, R39, 0x7771, RZ ;  /* 0x0000777127337816 */ /* 0x000fe400000000ff */
[----:B------:R-:W-:Y:S01]  /*1e40*/  PRMT R48, R47, 0x7772, RZ ;  /* 0x000077722f307816 */ /* 0x000fe200000000ff */
[----:B------:R-:W-:Y:S01]  /*1e50*/  IMAD.SHL.U32 R45, R45, 0x1000000, RZ ;  /* 0x010000002d2d7824 */ /* 0x000fe200078e00ff */
[----:B------:R-:W-:Y:S01]  /*1e60*/  PRMT R37, R37, 0x7773, RZ ;  /* 0x0000777325257816 */ /* 0x000fe200000000ff */
[----:B------:R-:W-:Y:S01]  /*1e70*/  IMAD.U32 R9, R9, 0x10000, RZ ;  /* 0x0001000009097824 */ /* 0x000fe200078e00ff */
[----:B------:R-:W-:Y:S01]  /*1e80*/  PRMT R30, R41, 0x7770, RZ ;  /* 0x00007770291e7816 */ /* 0x000fe200000000ff */
[----:B------:R-:W-:Y:S01]  /*1e90*/  IMAD.SHL.U32 R51, R51, 0x100, RZ ;  /* 0x0000010033337824 */ /* 0x000fe200078e00ff */
[----:B------:R-:W-:Y:S01]  /*1ea0*/  LOP3.LUT R49, R49, 0xff00, RZ, 0xc0, !PT ;  /* 0x0000ff0031317812 */ /* 0x000fe200078ec0ff */
[----:B------:R-:W-:Y:S01]  /*1eb0*/  IMAD.U32 R48, R48, 0x10000, RZ ;  /* 0x0001000030307824 */ /* 0x000fe200078e00ff */
[----:B------:R-:W-:Y:S01]  /*1ec0*/  LOP3.LUT R45, R45, R58, RZ, 0xfc, !PT ;  /* 0x0000003a2d2d7212 */ /* 0x000fe200078efcff */
[----:B------:R-:W-:Y:S01]  /*1ed0*/  IMAD.SHL.U32 R37, R37, 0x1000000, RZ ;  /* 0x0100000025257824 */ /* 0x000fe200078e00ff */
[----:B------:R-:W-:-:S02]  /*1ee0*/  LOP3.LUT R56, R56, 0xff0000, R9, 0xf8, !PT ;  /* 0x00ff000038387812 */ /* 0x000fc400078ef809 */
[----:B------:R-:W-:Y:S02]  /*1ef0*/  PRMT R9, R39, 0x7770, RZ ;  /* 0x0000777027097816 */ /* 0x000fe400000000ff */
[----:B------:R-:W-:Y:S02]  /*1f00*/  LOP3.LUT R58, R51, 0xff00, RZ, 0xc0, !PT ;  /* 0x0000ff00333a7812 */ /* 0x000fe400078ec0ff */
[----:B------:R-:W-:Y:S02]  /*1f10*/  LOP3.LUT R59, R49, 0xff, R30, 0xf8, !PT ;  /* 0x000000ff313b7812 */ /* 0x000fe400078ef81e */
[----:B------:R-:W-:Y:S02]  /*1f20*/  LOP3.LUT R51, R57, 0xff0000, R48, 0xf8, !PT ;  /* 0x00ff000039337812 */ /* 0x000fe400078ef830 */
[----:B------:R-:W-:Y:S02]  /*1f30*/  PRMT R30, R47, 0x7773, RZ ;  /* 0x000077732f1e7816 */ /* 0x000fe400000000ff */
[----:B------:R-:W-:-:S02]  /*1f40*/  PRMT R43, R43, 0x7773, RZ ;  /* 0x000077732b2b7816 */ /* 0x000fc400000000ff */
[----:B------:R-:W-:Y:S02]  /*1f50*/  PRMT R48, R41, 0x7772, RZ ;  /* 0x0000777229307816 */ /* 0x000fe400000000ff */
[----:B------:R-:W-:Y:S02]  /*1f60*/  LOP3.LUT R37, R37, R54, RZ, 0xfc, !PT ;  /* 0x0000003625257212 */ /* 0x000fe400078efcff */
[----:B------:R-:W-:Y:S01]  /*1f70*/  LOP3.LUT R58, R58, 0xff, R9, 0xf8, !PT ;  /* 0x000000ff3a3a7812 */ /* 0x000fe200078ef809 */
[----:B------:R-:W4:Y:S01]  /*1f80*/  LDL.64 R54, [R1+0x108] ;  /* 0x0001080001367983 */ /* 0x000f220000100a00 */
[----:B------:R-:W-:Y:S01]  /*1f90*/  PRMT R9, R39, 0x7772, RZ ;  /* 0x0000777227097816 */ /* 0x000fe200000000ff */
[----:B------:R-:W-:Y:S01]  /*1fa0*/  IMAD.SHL.U32 R30, R30, 0x1000000, RZ ;  /* 0x010000001e1e7824 */ /* 0x000fe200078e00ff */
[----:B------:R-:W-:Y:S01]  /*1fb0*/  PRMT R47, R35, 0x7771, RZ ;  /* 0x00007771232f7816 */ /* 0x000fe200000000ff */
[----:B------:R-:W-:Y:S02]  /*1fc0*/  IMAD.SHL.U32 R43, R43, 0x1000000, RZ ;  /* 0x010000002b2b7824 */ /* 0x000fe400078e00ff */
[----:B------:R-:W-:-:S02]  /*1fd0*/  IMAD.U32 R48, R48, 0x10000, RZ ;  /* 0x0001000030307824 */ /* 0x000fc400078e00ff */
[----:B------:R-:W-:Y:S01]  /*1fe0*/  IMAD.U32 R49, R9, 0x10000, RZ ;  /* 0x0001000009317824 */ /* 0x000fe200078e00ff */
[----:B------:R-:W-:Y:S02]  /*1ff0*/  LOP3.LUT R9, R30, R51, RZ, 0xfc, !PT ;  /* 0x000000331e097212 */ /* 0x000fe400078efcff */
[----:B------:R-:W-:Y:S02]  /*2000*/  LOP3.LUT R43, R43, R56, RZ, 0xfc, !PT ;  /* 0x000000382b2b7212 */ /* 0x000fe400078efcff */
[----:B------:R-:W-:Y:S01]  /*2010*/  LOP3.LUT R30, R59, 0xff0000, R48, 0xf8, !PT ;  /* 0x00ff00003b1e7812 */ /* 0x000fe200078ef830 */
[----:B------:R-:W4:Y:S01]  /*2020*/  LDL.64 R56, [R1+0x130] ;  /* 0x0001300001387983 */ /* 0x000f220000100a00 */
[----:B------:R-:W-:Y:S01]  /*2030*/  IMAD.SHL.U32 R48, R47, 0x100, RZ ;  /* 0x000001002f307824 */ /* 0x000fe200078e00ff */
[----:B------:R-:W-:Y:S02]  /*2040*/  LOP3.LUT R47, R58, 0xff0000, R49, 0xf8, !PT ;  /* 0x00ff00003a2f7812 */ /* 0x000fe400078ef831 */
[----:B------:R-:W-:-:S02]  /*2050*/  PRMT R41, R41, 0x7773, RZ ;  /* 0x0000777329297816 */ /* 0x000fc400000000ff */
[----:B------:R-:W-:Y:S02]  /*2060*/  PRMT R49, R35, 0x7770, RZ ;  /* 0x0000777023317816 */ /* 0x000fe400000000ff */
[----:B------:R-:W-:Y:S02]  /*2070*/  LOP3.LUT R58, R48, 0xff00, RZ, 0xc0, !PT ;  /* 0x0000ff00303a7812 */ /* 0x000fe400078ec0ff */
[----:B------:R-:W-:Y:S02]  /*2080*/  PRMT R39, R39, 0x7773, RZ ;  /* 0x0000777327277816 */ /* 0x000fe400000000ff */
[----:B------:R-:W-:Y:S01]  /*2090*/  PRMT R48, R35, 0x7772, RZ ;  /* 0x0000777223307816 */ /* 0x000fe200000000ff */
[----:B------:R-:W-:Y:S01]  /*20a0*/  IMAD.SHL.U32 R41, R41, 0x1000000, RZ ;  /* 0x0100000029297824 */ /* 0x000fe200078e00ff */
[----:B------:R-:W-:Y:S01]  /*20b0*/  LOP3.LUT R49, R58, 0xff, R49, 0xf8, !PT ;  /* 0x000000ff3a317812 */ /* 0x000fe200078ef831 */
[----:B------:R-:W-:Y:S02]  /*20c0*/  IMAD.SHL.U32 R58, R39, 0x1000000, RZ ;  /* 0x01000000273a7824 */ /* 0x000fe400078e00ff */
[----:B------:R-:W-:Y:S01]  /*20d0*/  IMAD.U32 R48, R48, 0x10000, RZ ;  /* 0x0001000030307824 */ /* 0x000fe200078e00ff */
[----:B------:R-:W-:-:S02]  /*20e0*/  LOP3.LUT R39, R41, R30, RZ, 0xfc, !PT ;  /* 0x0000001e29277212 */ /* 0x000fc400078efcff */
[----:B------:R-:W-:Y:S02]  /*20f0*/  LOP3.LUT R41, R58, R47, RZ, 0xfc, !PT ;  /* 0x0000002f3a297212 */ /* 0x000fe400078efcff */
[----:B------:R-:W4:Y:S01]  /*2100*/  LDL.64 R58, [R1+0x158] ;  /* 0x00015800013a7983 */ /* 0x000f220000100a00 */
[----:B------:R-:W-:-:S03]  /*2110*/  LOP3.LUT R60, R49, 0xff0000, R48, 0xf8, !PT ;  /* 0x00ff0000313c7812 */ /* 0x000fc600078ef830 */
[----:B------:R-:W4:Y:S01]  /*2120*/  LDL.64 R48, [R1+0x180] ;  /* 0x0001800001307983 */ /* 0x000f220000100a00 */
[----:B------:R-:W-:Y:S01]  /*2130*/  PRMT R30, R33, 0x7771, RZ ;  /* 0x00007771211e7816 */ /* 0x000fe200000000ff */
[----:B------:R-:W-:-:S04]  /*2140*/  IMAD.MOV.U32 R62, RZ, RZ, R50 ;  /* 0x000000ffff3e7224 */ /* 0x000fc800078e0032 */
[----:B------:R-:W-:Y:S01]  /*2150*/  IMAD.SHL.U32 R30, R30, 0x100, RZ ;  /* 0x000001001e1e7824 */ /* 0x000fe200078e00ff */
[----:B------:R0:W-:Y:S01]  /*2160*/  STL.64 [R1], R62 ;  /* 0x0000003e01007387 */ /* 0x0001e20000100a00 */
[----:B------:R-:W-:Y:S02]  /*2170*/  PRMT R47, R33, 0x7770, RZ ;  /* 0x00007770212f7816 */ /* 0x000fe400000000ff */
[----:B------:R-:W-:Y:S02]  /*2180*/  PRMT R51, R29, 0x7771, RZ ;  /* 0x000077711d337816 */ /* 0x000fe400000000ff */
[----:B0-----:R-:W-:Y:S02]  /*2190*/  LOP3.LUT R62, R30, 0xff00, RZ, 0xc0, !PT ;  /* 0x0000ff001e3e7812 */ /* 0x001fe400078ec0ff */
[----:B------:R-:W-:Y:S02]  /*21a0*/  PRMT R30, R33, 0x7772, RZ ;  /* 0x00007772211e7816 */ /* 0x000fe400000000ff */
[----:B------:R-:W-:-:S03]  /*21b0*/  LOP3.LUT R47, R62, 0xff, R47, 0xf8, !PT ;  /* 0x000000ff3e2f7812 */ /* 0x000fc600078ef82f */
[----:B------:R-:W-:Y:S02]  /*21c0*/  IMAD.U32 R64, R30, 0x10000, RZ ;  /* 0x000100001e407824 */ /* 0x000fe400078e00ff */
[----:B------:R-:W-:-:S03]  /*21d0*/  IMAD.SHL.U32 R51, R51, 0x100, RZ ;  /* 0x0000010033337824 */ /* 0x000fc600078e00ff */
[----:B------:R-:W-:Y:S02]  /*21e0*/  LOP3.LUT R64, R47, 0xff0000, R64, 0xf8, !PT ;  /* 0x00ff00002f407812 */ /* 0x000fe400078ef840 */
[----:B------:R-:W-:Y:S02]  /*21f0*/  PRMT R47, R29, 0x7772, RZ ;  /* 0x000077721d2f7816 */ /* 0x000fe400000000ff */
[----:B------:R-:W-:Y:S02]  /*2200*/  LOP3.LUT R51, R51, 0xff00, RZ, 0xc0, !PT ;  /* 0x0000ff0033337812 */ /* 0x000fe400078ec0ff */
[----:B------:R-:W-:Y:S02]  /*2210*/  PRMT R30, R29, 0x7770, RZ ;  /* 0x000077701d1e7816 */ /* 0x000fe400000000ff */
[----:B------:R-:W-:Y:S02]  /*2220*/  PRMT R35, R35, 0x7773, RZ ;  /* 0x0000777323237816 */ /* 0x000fe400000000ff */
[----:B------:R-:W-:Y:S01]  /*2230*/  PRMT R33, R33, 0x7773, RZ ;  /* 0x0000777321217816 */ /* 0x000fe200000000ff */
[----:B------:R-:W-:Y:S01]  /*2240*/  IMAD.U32 R47, R47, 0x10000, RZ ;  /* 0x000100002f2f7824 */ /* 0x000fe200078e00ff */
[----:B------:R-:W-:-:S02]  /*2250*/  PRMT R29, R29, 0x7773, RZ ;  /* 0x000077731d1d7816 */ /* 0x000fc400000000ff */
[----:B------:R-:W-:Y:S01]  /*2260*/  LOP3.LUT R30, R51, 0xff, R30, 0xf8, !PT ;  /* 0x000000ff331e7812 */ /* 0x000fe200078ef81e */
[----:B------:R-:W-:Y:S02]  /*2270*/  IMAD.SHL.U32 R35, R35, 0x1000000, RZ ;  /* 0x0100000023237824 */ /* 0x000fe400078e00ff */
[----:B------:R-:W-:Y:S01]  /*2280*/  IMAD.SHL.U32 R33, R33, 0x1000000, RZ ;  /* 0x0100000021217824 */ /* 0x000fe200078e00ff */
[----:B------:R-:W-:Y:S01]  /*2290*/  LOP3.LUT R30, R30, 0xff0000, R47, 0xf8, !PT ;  /* 0x00ff00001e1e7812 */ /* 0x000fe200078ef82f */
[----:B------:R-:W-:Y:S01]  /*22a0*/  IMAD.SHL.U32 R29, R29, 0x1000000, RZ ;  /* 0x010000001d1d7824 */ /* 0x000fe200078e00ff */
[----:B------:R-:W-:Y:S02]  /*22b0*/  LOP3.LUT R60, R35, R60, RZ, 0xfc, !PT ;  /* 0x0000003c233c7212 */ /* 0x000fe400078efcff */
[----:B------:R-:W-:Y:S02]  /*22c0*/  LOP3.LUT R64, R33, R64, RZ, 0xfc, !PT ;  /* 0x0000004021407212 */ /* 0x000fe400078efcff */
[----:B------:R-:W-:-:S02]  /*22d0*/  LOP3.LUT R33, R46, R36, R14, 0x96, !PT ;  /* 0x000000242e217212 */ /* 0x000fc400078e960e */
[----:B------:R-:W-:Y:S02]  /*22e0*/  LOP3.LUT R35, R29, R30, RZ, 0xfc, !PT ;  /* 0x0000001e1d237212 */ /* 0x000fe400078efcff */
[----:B------:R-:W-:Y:S02]  /*22f0*/  LOP3.LUT R29, R9, R37, R15, 0x96, !PT ;  /* 0x00000025091d7212 */ /* 0x000fe400078e960f */
[----:B------:R-:W-:Y:S02]  /*2300*/  LOP3.LUT R62, R32, R33, R38, 0x96, !PT ;  /* 0x00000021203e7212 */ /* 0x000fe400078e9626 */
[----:B------:R-:W-:Y:S02]  /*2310*/  LOP3.LUT R33, R64, R29, R41, 0x96, !PT ;  /* 0x0000001d40217212 */ /* 0x000fe400078e9629 */
[----:B------:R-:W-:Y:S02]  /*2320*/  PRMT R29, R27, 0x7771, RZ ;  /* 0x000077711b1d7816 */ /* 0x000fe400000000ff */
[----:B------:R-:W-:-:S02]  /*2330*/  LOP3.LUT R51, R40, R42, R2, 0x96, !PT ;  /* 0x0000002a28337212 */ /* 0x000fc400078e9602 */
[----:B------:R-:W-:Y:S01]  /*2340*/  SHF.L.W.U32.HI R30, R33, 0x1, R62 ;  /* 0x00000001211e7819 */ /* 0x000fe20000010e3e */
[----:B------:R-:W-:Y:S01]  /*2350*/  IMAD.SHL.U32 R29, R29, 0x100, RZ ;  /* 0x000001001d1d7824 */ /* 0x000fe200078e00ff */
[----:B------:R-:W-:-:S04]  /*2360*/  LOP3.LUT R51, R28, R51, R34, 0x96, !PT ;  /* 0x000000331c337212 */ /* 0x000fc800078e9622 */
[----:B------:R-:W-:Y:S02]  /*2370*/  LOP3.LUT R47, R30, R51, RZ, 0x3c, !PT ;  /* 0x000000331e2f7212 */ /* 0x000fe400078e3cff */
[----:B------:R-:W-:Y:S02]  /*2380*/  LOP3.LUT R29, R29, 0xff00, RZ, 0xc0, !PT ;  /* 0x0000ff001d1d7812 */ /* 0x000fe400078ec0ff */
[----:B------:R-:W-:-:S04]  /*2390*/  PRMT R30, R27, 0x7770, RZ ;  /* 0x000077701b1e7816 */ /* 0x000fc800000000ff */
[----:B------:R-:W-:Y:S02]  /*23a0*/  LOP3.LUT R29, R29, 0xff, R30, 0xf8, !PT ;  /* 0x000000ff1d1d7812 */ /* 0x000fe400078ef81e */
[----:B------:R-:W-:-:S05]  /*23b0*/  PRMT R30, R27, 0x7772, RZ ;  /* 0x000077721b1e7816 */ /* 0x000fca00000000ff */
[----:B------:R-:W-:-:S05]  /*23c0*/  IMAD.U32 R30, R30, 0x10000, RZ ;  /* 0x000100001e1e7824 */ /* 0x000fca00078e00ff */
[----:B------:R-:W-:Y:S02]  /*23d0*/  LOP3.LUT R29, R29, 0xff0000, R30, 0xf8, !PT ;  /* 0x00ff00001d1d7812 */ /* 0x000fe400078ef81e */
[----:B------:R-:W-:Y:S02]  /*23e0*/  PRMT R30, R27, 0x7773, RZ ;  /* 0x000077731b1e7816 */ /* 0x000fe400000000ff */
[----:B------:R-:W-:-:S03]  /*23f0*/  LOP3.LUT R66, R39, R43, R3, 0x96, !PT ;  /* 0x0000002b27427212 */ /* 0x000fc600078e9603 */
[----:B------:R-:W-:Y:S01]  /*2400*/  IMAD.SHL.U32 R30, R30, 0x1000000, RZ ;  /* 0x010000001e1e7824 */ /* 0x000fe200078e00ff */
[----:B------:R-:W-:Y:S02]  /*2410*/  LOP3.LUT R66, R35, R66, R60, 0x96, !PT ;  /* 0x0000004223427212 */ /* 0x000fe400078e963c */
[----:B------:R-:W-:Y:S02]  /*2420*/  SHF.L.W.U32.HI R61, R62, 0x1, R33 ;  /* 0x000000013e3d7819 */ /* 0x000fe40000010e21 */
[----:B------:R-:W-:Y:S02]  /*2430*/  LOP3.LUT R29, R30, R29, RZ, 0xfc, !PT ;  /* 0x0000001d1e1d7212 */ /* 0x000fe400078efcff */
[----:B------:R-:W-:Y:S02]  /*2440*/  PRMT R30, R13, 0x7771, RZ ;  /* 0x000077710d1e7816 */ /* 0x000fe400000000ff */
[----:B------:R-:W-:-:S03]  /*2450*/  LOP3.LUT R61, R61, R66, RZ, 0x3c, !PT ;  /* 0x000000423d3d7212 */ /* 0x000fc600078e3cff */
[----:B------:R-:W-:Y:S01]  /*2460*/  IMAD.SHL.U32 R30, R30, 0x100, RZ ;  /* 0x000001001e1e7824 */ /* 0x000fe200078e00ff */
[-C--:B------:R-:W-:Y:S01]  /*2470*/  LOP3.LUT R71, R63, R61.reuse, RZ, 0x3c, !PT ;  /* 0x0000003d3f477212 */ /* 0x080fe200078e3cff */
[----:B------:R0:W-:Y:S01]  /*2480*/  STL.64 [R1+0x28], R44 ;  /* 0x0000282c01007387 */ /* 0x0001e20000100a00 */
[----:B------:R-:W-:Y:S02]  /*2490*/  LOP3.LUT R69, R45, R61, RZ, 0x3c, !PT ;  /* 0x0000003d2d457212 */ /* 0x000fe400078e3cff */
[----:B------:R-:W-:Y:S02]  /*24a0*/  LOP3.LUT R63, R29, R45, R63, 0x96, !PT ;  /* 0x0000002d1d3f7212 */ /* 0x000fe400078e963f */
[----:B0-----:R-:W-:Y:S02]  /*24b0*/  LOP3.LUT R45, R30, 0xff00, RZ, 0xc0, !PT ;  /* 0x0000ff001e2d7812 */ /* 0x001fe400078ec0ff */
[----:B------:R-:W-:-:S04]  /*24c0*/  PRMT R30, R13, 0x7770, RZ ;  /* 0x000077700d1e7816 */ /* 0x000fc800000000ff */
[----:B------:R-:W-:Y:S02]  /*24d0*/  LOP3.LUT R30, R45, 0xff, R30, 0xf8, !PT ;  /* 0x000000ff2d1e7812 */ /* 0x000fe400078ef81e */
[----:B------:R-:W-:Y:S02]  /*24e0*/  PRMT R45, R25, 0x7771, RZ ;  /* 0x00007771192d7816 */ /* 0x000fe400000000ff */
[----:B------:R-:W-:Y:S02]  /*24f0*/  LOP3.LUT R68, R44, R47, RZ, 0x3c, !PT ;  /* 0x0000002f2c447212 */ /* 0x000fe400078e3cff */
[----:B------:R-:W-:Y:S01]  /*2500*/  LOP3.LUT R27, R26, R44, R50, 0x96, !PT ;  /* 0x0000002c1a1b7212 */ /* 0x000fe200078e9632 */
[----:B------:R-:W-:Y:S01]  /*2510*/  IMAD.SHL.U32 R45, R45, 0x100, RZ ;  /* 0x000001002d2d7824 */ /* 0x000fe200078e00ff */
[C---:B------:R-:W-:Y:S02]  /*2520*/  PRMT R44, R13.reuse, 0x7772, RZ ;  /* 0x000077720d2c7816 */ /* 0x040fe400000000ff */
[----:B------:R-:W-:-:S02]  /*2530*/  PRMT R13, R13, 0x7773, RZ ;  /* 0x000077730d0d7816 */ /* 0x000fc400000000ff */
[----:B------:R-:W-:Y:S01]  /*2540*/  LOP3.LUT R45, R45, 0xff00, RZ, 0xc0, !PT ;  /* 0x0000ff002d2d7812 */ /* 0x000fe200078ec0ff */
[----:B------:R-:W-:Y:S01]  /*2550*/  IMAD.U32 R65, R44, 0x10000, RZ ;  /* 0x000100002c417824 */ /* 0x000fe200078e00ff */
[----:B------:R-:W-:Y:S01]  /*2560*/  PRMT R44, R25, 0x7770, RZ ;  /* 0x00007770192c7816 */ /* 0x000fe200000000ff */
[----:B------:R-:W-:-:S03]  /*2570*/  IMAD.SHL.U32 R13, R13, 0x1000000, RZ ;  /* 0x010000000d0d7824 */ /* 0x000fc600078e00ff */
[----:B------:R-:W-:Y:S02]  /*2580*/  LOP3.LUT R30, R30, 0xff0000, R65, 0xf8, !PT ;  /* 0x00ff00001e1e7812 */ /* 0x000fe400078ef841 */
[----:B------:R-:W-:Y:S02]  /*2590*/  LOP3.LUT R45, R45, 0xff, R44, 0xf8, !PT ;  /* 0x000000ff2d2d7812 */ /* 0x000fe400078ef82c */
[----:B------:R-:W-:Y:S02]  /*25a0*/  PRMT R44, R25, 0x7772, RZ ;  /* 0x00007772192c7816 */ /* 0x000fe400000000ff */
[----:B------:R-:W-:Y:S02]  /*25b0*/  LOP3.LUT R30, R13, R30, RZ, 0xfc, !PT ;  /* 0x0000001e0d1e7212 */ /* 0x000fe400078efcff */
[----:B------:R-:W-:Y:S01]  /*25c0*/  PRMT R13, R23, 0x7771, RZ ;  /* 0x00007771170d7816 */ /* 0x000fe200000000ff */
[----:B------:R-:W-:Y:S01]  /*25d0*/  IMAD.U32 R44, R44, 0x10000, RZ ;  /* 0x000100002c2c7824 */ /* 0x000fe200078e00ff */
[----:B------:R-:W-:-:S02]  /*25e0*/  PRMT R25, R25, 0x7773, RZ ;  /* 0x0000777319197816 */ /* 0x000fc400000000ff */
[----:B------:R-:W-:Y:S01]  /*25f0*/  LOP3.LUT R70, R50, R47, RZ, 0x3c, !PT ;  /* 0x0000002f32467212 */ /* 0x000fe200078e3cff */
[----:B------:R-:W-:Y:S01]  /*2600*/  IMAD.SHL.U32 R13, R13, 0x100, RZ ;  /* 0x000001000d0d7824 */ /* 0x000fe200078e00ff */
[----:B------:R-:W-:Y:S01]  /*2610*/  LOP3.LUT R50, R45, 0xff0000, R44, 0xf8, !PT ;  /* 0x00ff00002d327812 */ /* 0x000fe200078ef82c */
[----:B------:R-:W-:Y:S01]  /*2620*/  IMAD.SHL.U32 R25, R25, 0x1000000, RZ ;  /* 0x0100000019197824 */ /* 0x000fe200078e00ff */
[----:B------:R-:W-:Y:S02]  /*2630*/  LOP3.LUT R45, R29, R61, RZ, 0x3c, !PT ;  /* 0x0000003d1d2d7212 */ /* 0x000fe400078e3cff */
[----:B------:R-:W-:Y:S02]  /*2640*/  LOP3.LUT R44, R26, R47, RZ, 0x3c, !PT ;  /* 0x0000002f1a2c7212 */ /* 0x000fe400078e3cff */
[----:B------:R-:W-:Y:S02]  /*2650*/  LOP3.LUT R29, R24, R27, R12, 0x96, !PT ;  /* 0x0000001b181d7212 */ /* 0x000fe400078e960c */
[----:B------:R-:W-:-:S02]  /*2660*/  LOP3.LUT R12, R12, R47, RZ, 0x3c, !PT ;  /* 0x0000002f0c0c7212 */ /* 0x000fc400078e3cff */
[----:B------:R-:W-:Y:S02]  /*2670*/  LOP3.LUT R26, R24, R47, RZ, 0x3c, !PT ;  /* 0x0000002f181a7212 */ /* 0x000fe400078e3cff */
[----:B------:R-:W-:Y:S02]  /*2680*/  LOP3.LUT R47, R13, 0xff00, RZ, 0xc0, !PT ;  /* 0x0000ff000d2f7812 */ /* 0x000fe400078ec0ff */
[----:B------:R-:W-:Y:S02]  /*2690*/  PRMT R27, R5, 0x7771, RZ ;  /* 0x00007771051b7816 */ /* 0x000fe400000000ff */
[C---:B------:R-:W-:Y:S02]  /*26a0*/  PRMT R24, R23.reuse, 0x7770, RZ ;  /* 0x0000777017187816 */ /* 0x040fe400000000ff */
[----:B------:R-:W-:Y:S02]  /*26b0*/  PRMT R13, R23, 0x7772, RZ ;  /* 0x00007772170d7816 */ /* 0x000fe400000000ff */
[----:B------:R-:W-:-:S02]  /*26c0*/  LOP3.LUT R50, R25, R50, RZ, 0xfc, !PT ;  /* 0x0000003219327212 */ /* 0x000fc400078efcff */
[----:B------:R-:W-:Y:S01]  /*26d0*/  SHF.L.W.U32.HI R25, R51, 0x1, R66 ;  /* 0x0000000133197819 */ /* 0x000fe20000010e42 */
[----:B------:R-:W-:Y:S01]  /*26e0*/  IMAD.SHL.U32 R65, R27, 0x100, RZ ;  /* 0x000001001b417824 */ /* 0x000fe200078e00ff */
[----:B------:R-:W-:Y:S02]  /*26f0*/  SHF.L.W.U32.HI R51, R66, 0x1, R51 ;  /* 0x0000000142337819 */ /* 0x000fe40000010e33 */
[----:B------:R-:W-:Y:S01]  /*2700*/  LOP3.LUT R66, R47, 0xff, R24, 0xf8, !PT ;  /* 0x000000ff2f427812 */ /* 0x000fe200078ef818 */
[----:B------:R-:W-:Y:S01]  /*2710*/  IMAD.U32 R47, R13, 0x10000, RZ ;  /* 0x000100000d2f7824 */ /* 0x000fe200078e00ff */
[----:B------:R-:W-:Y:S02]  /*2720*/  LOP3.LUT R24, R50, R63, R30, 0x96, !PT ;  /* 0x0000003f32187212 */ /* 0x000fe400078e961e */
[----:B------:R-:W-:Y:S01]  /*2730*/  LOP3.LUT R13, R30, R61, RZ, 0x3c, !PT ;  /* 0x0000003d1e0d7212 */ /* 0x000fe200078e3cff */
[----:B------:R0:W-:Y:S01]  /*2740*/  STL.64 [R1+0x50], R44 ;  /* 0x0000502c01007387 */ /* 0x0001e20000100a00 */
[----:B------:R-:W-:-:S05]  /*2750*/  PRMT R30, R5, 0x7772, RZ ;  /* 0x00007772051e7816 */ /* 0x000fca00000000ff */
[----:B------:R-:W-:Y:S01]  /*2760*/  IMAD.U32 R30, R30, 0x10000, RZ ;  /* 0x000100001e1e7824 */ /* 0x000fe200078e00ff */
[----:B0-----:R-:W-:Y:S02]  /*2770*/  PRMT R44, R5, 0x7770, RZ ;  /* 0x00007770052c7816 */ /* 0x001fe400000000ff */
[----:B------:R-:W-:-:S04]  /*2780*/  LOP3.LUT R45, R65, 0xff00, RZ, 0xc0, !PT ;  /* 0x0000ff00412d7812 */ /* 0x000fc800078ec0ff */
[----:B------:R-:W-:Y:S02]  /*2790*/  LOP3.LUT R45, R45, 0xff, R44, 0xf8, !PT ;  /* 0x000000ff2d2d7812 */ /* 0x000fe400078ef82c */
[----:B------:R-:W-:Y:S02]  /*27a0*/  LOP3.LUT R66, R66, 0xff0000, R47, 0xf8, !PT ;  /* 0x00ff000042427812 */ /* 0x000fe400078ef82f */
[----:B------:R-:W-:Y:S02]  /*27b0*/  LOP3.LUT R30, R45, 0xff0000, R30, 0xf8, !PT ;  /* 0x00ff00002d1e7812 */ /* 0x000fe400078ef81e */
[----:B------:R-:W-:Y:S02]  /*27c0*/  PRMT R23, R23, 0x7773, RZ ;  /* 0x0000777317177816 */ /* 0x000fe400000000ff */
[----:B------:R-:W-:Y:S02]  /*27d0*/  PRMT R45, R17, 0x7771, RZ ;  /* 0x00007771112d7816 */ /* 0x000fe400000000ff */
[----:B--2---:R-:W-:-:S02]  /*27e0*/  PRMT R47, R7, 0x7771, RZ ;  /* 0x00007771072f7816 */ /* 0x004fc400000000ff */
[----:B------:R-:W-:Y:S02]  /*27f0*/  LOP3.LUT R27, R50, R61, RZ, 0x3c, !PT ;  /* 0x0000003d321b7212 */ /* 0x000fe400078e3cff */
[----:B------:R-:W-:Y:S01]  /*2800*/  PRMT R50, R11, 0x7771, RZ ;  /* 0x000077710b327816 */ /* 0x000fe200000000ff */
[----:B------:R-:W-:Y:S02]  /*2810*/  IMAD.SHL.U32 R23, R23, 0x1000000, RZ ;  /* 0x0100000017177824 */ /* 0x000fe400078e00ff */
[----:B------:R-:W-:Y:S02]  /*2820*/  IMAD.SHL.U32 R61, R45, 0x100, RZ ;  /* 0x000001002d3d7824 */ /* 0x000fe400078e00ff */
[----:B------:R-:W-:Y:S02]  /*2830*/  IMAD.SHL.U32 R47, R47, 0x100, RZ ;  /* 0x000001002f2f7824 */ /* 0x000fe400078e00ff */
[----:B------:R-:W-:Y:S01]  /*2840*/  IMAD.SHL.U32 R50, R50, 0x100, RZ ;  /* 0x0000010032327824 */ /* 0x000fe200078e00ff */
[----:B------:R-:W-:-:S02]  /*2850*/  LOP3.LUT R23, R23, R66, RZ, 0xfc, !PT ;  /* 0x0000004217177212 */ /* 0x000fc400078efcff */
[----:B------:R-:W-:Y:S02]  /*2860*/  PRMT R44, R17, 0x7770, RZ ;  /* 0x00007770112c7816 */ /* 0x000fe400000000ff */
[----:B------:R-:W-:Y:S01]  /*2870*/  LOP3.LUT R61, R61, 0xff00, RZ, 0xc0, !PT ;  /* 0x0000ff003d3d7812 */ /* 0x000fe200078ec0ff */
[----:B------:R0:W-:Y:S01]  /*2880*/  STL.64 [R1+0x78], R12 ;  /* 0x0000780c01007387 */ /* 0x0001e20000100a00 */
[----:B------:R-:W-:Y:S02]  /*2890*/  PRMT R45, R7, 0x7770, RZ ;  /* 0x00007770072d7816 */ /* 0x000fe400000000ff */
[----:B------:R-:W-:Y:S02]  /*28a0*/  LOP3.LUT R66, R47, 0xff00, RZ, 0xc0, !PT ;  /* 0x0000ff002f427812 */ /* 0x000fe400078ec0ff */
[----:B------:R-:W-:Y:S02]  /*28b0*/  LOP3.LUT R50, R50, 0xff00, RZ, 0xc0, !PT ;  /* 0x0000ff0032327812 */ /* 0x000fe400078ec0ff */
[----:B0-----:R-:W-:-:S02]  /*28c0*/  PRMT R13, R11, 0x7770, RZ ;  /* 0x000077700b0d7816 */ /* 0x001fc400000000ff */
[----:B------:R-:W-:Y:S02]  /*28d0*/  LOP3.LUT R12, R61, 0xff, R44, 0xf8, !PT ;  /* 0x000000ff3d0c7812 */ /* 0x000fe400078ef82c */
[----:B------:R-:W-:Y:S02]  /*28e0*/  LOP3.LUT R44, R66, 0xff, R45, 0xf8, !PT ;  /* 0x000000ff422c7812 */ /* 0x000fe400078ef82d */
[----:B------:R-:W-:Y:S02]  /*28f0*/  PRMT R45, R17, 0x7772, RZ ;  /* 0x00007772112d7816 */ /* 0x000fe400000000ff */
[----:B------:R-:W-:Y:S02]  /*2900*/  LOP3.LUT R13, R50, 0xff, R13, 0xf8, !PT ;  /* 0x000000ff320d7812 */ /* 0x000fe400078ef80d */
[----:B------:R-:W-:Y:S02]  /*2910*/  PRMT R50, R11, 0x7772, RZ ;  /* 0x000077720b327816 */ /* 0x000fe400000000ff */
[----:B------:R-:W-:Y:S01]  /*2920*/  PRMT R47, R7, 0x7772, RZ ;  /* 0x00007772072f7816 */ /* 0x000fe200000000ff */
[----:B------:R-:W-:Y:S01]  /*2930*/  IMAD.U32 R45, R45, 0x10000, RZ ;  /* 0x000100002d2d7824 */ /* 0x000fe200078e00ff */
[----:B------:R-:W-:-:S02]  /*2940*/  PRMT R5, R5, 0x7773, RZ ;  /* 0x0000777305057816 */ /* 0x000fc400000000ff */
[----:B------:R-:W-:Y:S01]  /*2950*/  PRMT R17, R17, 0x7773, RZ ;  /* 0x0000777311117816 */ /* 0x000fe200000000ff */
[----:B------:R-:W-:Y:S01]  /*2960*/  IMAD.U32 R50, R50, 0x10000, RZ ;  /* 0x0001000032327824 */ /* 0x000fe200078e00ff */
[----:B------:R-:W-:Y:S01]  /*2970*/  PRMT R7, R7, 0x7773, RZ ;  /* 0x0000777307077816 */ /* 0x000fe200000000ff */
[----:B------:R-:W-:Y:S01]  /*2980*/  IMAD.U32 R47, R47, 0x10000, RZ ;  /* 0x000100002f2f7824 */ /* 0x000fe200078e00ff */
[----:B------:R-:W-:Y:S01]  /*2990*/  PRMT R11, R11, 0x7773, RZ ;  /* 0x000077730b0b7816 */ /* 0x000fe200000000ff */
[----:B------:R-:W-:Y:S01]  /*29a0*/  IMAD.SHL.U32 R5, R5, 0x1000000, RZ ;  /* 0x0100000005057824 */ /* 0x000fe200078e00ff */
[----:B------:R-:W-:Y:S01]  /*29b0*/  LOP3.LUT R12, R12, 0xff0000, R45, 0xf8, !PT ;  /* 0x00ff00000c0c7812 */ /* 0x000fe200078ef82d */
[----:B------:R-:W-:Y:S01]  /*29c0*/  IMAD.SHL.U32 R17, R17, 0x1000000, RZ ;  /* 0x0100000011117824 */ /* 0x000fe200078e00ff */
[----:B------:R-:W-:Y:S01]  /*29d0*/  LOP3.LUT R13, R13, 0xff0000, R50, 0xf8, !PT ;  /* 0x00ff00000d0d7812 */ /* 0x000fe200078ef832 */
[----:B------:R-:W-:Y:S01]  /*29e0*/  IMAD.SHL.U32 R7, R7, 0x1000000, RZ ;  /* 0x0100000007077824 */ /* 0x000fe200078e00ff */
[----:B------:R-:W-:Y:S01]  /*29f0*/  LOP3.LUT R44, R44, 0xff0000, R47, 0xf8, !PT ;  /* 0x00ff00002c2c7812 */ /* 0x000fe200078ef82f */
[----:B------:R-:W-:Y:S01]  /*2a00*/  IMAD.SHL.U32 R50, R11, 0x1000000, RZ ;  /* 0x010000000b327824 */ /* 0x000fe200078e00ff */
[----:B------:R-:W-:-:S02]  /*2a10*/  LOP3.LUT R5, R5, R30, RZ, 0xfc, !PT ;  /* 0x0000001e05057212 */ /* 0x000fc400078efcff */
[----:B------:R-:W-:Y:S02]  /*2a20*/  LOP3.LUT R17, R17, R12, RZ, 0xfc, !PT ;  /* 0x0000000c11117212 */ /* 0x000fe400078efcff */
[----:B------:R-:W-:Y:S02]  /*2a30*/  LOP3.LUT R30, R7, R44, RZ, 0xfc, !PT ;  /* 0x0000002c071e7212 */ /* 0x000fe400078efcff */
[----:B------:R-:W-:Y:S02]  /*2a40*/  LOP3.LUT R11, R50, R13, RZ, 0xfc, !PT ;  /* 0x0000000d320b7212 */ /* 0x000fe400078efcff */
[----:B------:R-:W-:Y:S02]  /*2a50*/  LOP3.LUT R7, R16, R4, R22, 0x96, !PT ;  /* 0x0000000410077212 */ /* 0x000fe400078e9616 */
[----:B------:R-:W-:Y:S02]  /*2a60*/  LOP3.LUT R45, R17, R5, R23, 0x96, !PT ;  /* 0x00000005112d7212 */ /* 0x000fe400078e9617 */
[----:B------:R-:W-:-:S02]  /*2a70*/  LOP3.LUT R50, R10, R7, R6, 0x96, !PT ;  /* 0x000000070a327212 */ /* 0x000fc400078e9606 */
[----:B------:R-:W-:-:S04]  /*2a80*/  LOP3.LUT R45, R11, R45, R30, 0x96, !PT ;  /* 0x0000002d0b2d7212 */ /* 0x000fc800078e961e */
[----:B------:R-:W-:Y:S02]  /*2a90*/  SHF.L.W.U32.HI R12, R45, 0x1, R50 ;  /* 0x000000012d0c7819 */ /* 0x000fe40000010e32 */
[----:B------:R-:W-:Y:S02]  /*2aa0*/  SHF.L.W.U32.HI R13, R50, 0x1, R45 ;  /* 0x00000001320d7819 */ /* 0x000fe40000010e2d */
[----:B------:R-:W-:Y:S01]  /*2ab0*/  LOP3.LUT R7, R12, R29, RZ, 0x3c, !PT ;  /* 0x0000001d0c077212 */ /* 0x000fe200078e3cff */
[----:B------:R0:W-:Y:S01]  /*2ac0*/  STL.64 [R1+0xa0], R26 ;  /* 0x0000a01a01007387 */ /* 0x0001e20000100a00 */
[----:B------:R-:W-:Y:S02]  /*2ad0*/  SHF.L.W.U32.HI R44, R29, 0x1, R24 ;  /* 0x000000011d2c7819 */ /* 0x000fe40000010e18 */
[----:B------:R-:W-:Y:S01]  /*2ae0*/  SHF.L.W.U32.HI R29, R24, 0x1, R29 ;  /* 0x00000001181d7819 */ /* 0x000fe20000010e1d */
[----:B------:R2:W-:Y:S01]  /*2af0*/  STL.64 [R1+0x8], R14 ;  /* 0x0000080e01007387 */ /* 0x0005e20000100a00 */
[----:B------:R-:W-:-:S02]  /*2b00*/  LOP3.LUT R12, R36, R7, RZ, 0x3c, !PT ;  /* 0x00000007240c7212 */ /* 0x000fc400078e3cff */
[-C--:B------:R-:W-:Y:S01]  /*2b10*/  LOP3.LUT R46, R46, R7.reuse, RZ, 0x3c, !PT ;  /* 0x000000072e2e7212 */ /* 0x080fe200078e3cff */
[----:B------:R1:W-:Y:S01]  /*2b20*/  STL.64 [R1+0x30], R36 ;  /* 0x0000302401007387 */ /* 0x0003e20000100a00 */
[----:B0-----:R-:W-:Y:S02]  /*2b30*/  LOP3.LUT R27, R13, R24, RZ, 0x3c, !PT ;  /* 0x000000180d1b7212 */ /* 0x001fe400078e3cff */
[-C--:B------:R-:W-:Y:S02]  /*2b40*/  LOP3.LUT R24, R38, R7.reuse, RZ, 0x3c, !PT ;  /* 0x0000000726187212 */ /* 0x080fe400078e3cff */
[-C--:B--2---:R-:W-:Y:S02]  /*2b50*/  LOP3.LUT R14, R14, R7.reuse, RZ, 0x3c, !PT ;  /* 0x000000070e0e7212 */ /* 0x084fe400078e3cff */
[----:B-1----:R-:W-:Y:S02]  /*2b60*/  LOP3.LUT R36, R32, R7, RZ, 0x3c, !PT ;  /* 0x0000000720247212 */ /* 0x002fe400078e3cff */
[----:B---3--:R-:W-:-:S05]  /*2b70*/  PRMT R7, R53, 0x7771, RZ ;  /* 0x0000777135077816 */ /* 0x008fca00000000ff */
[----:B------:R-:W-:Y:S01]  /*2b80*/  IMAD.SHL.U32 R7, R7, 0x100, RZ ;  /* 0x0000010007077824 */ /* 0x000fe200078e00ff */
[----:B------:R-:W-:-:S04]  /*2b90*/  LOP3.LUT R13, R37, R27, RZ, 0x3c, !PT ;  /* 0x0000001b250d7212 */ /* 0x000fc800078e3cff */
[----:B------:R-:W-:Y:S02]  /*2ba0*/  LOP3.LUT R32, R7, 0xff00, RZ, 0xc0, !PT ;  /* 0x0000ff0007207812 */ /* 0x000fe400078ec0ff */
[----:B------:R-:W-:Y:S02]  /*2bb0*/  PRMT R7, R53, 0x7772, RZ ;  /* 0x0000777235077816 */ /* 0x000fe400000000ff */
[----:B------:R-:W-:Y:S01]  /*2bc0*/  LOP3.LUT R26, R25, R45, RZ, 0x3c, !PT ;  /* 0x0000002d191a7212 */ /* 0x000fe200078e3cff */
[----:B------:R0:W-:Y:S01]  /*2bd0*/  STL.64 [R1+0x30], R12 ;  /* 0x0000300c01007387 */ /* 0x0001e20000100a00 */
[-C--:B------:R-:W-:Y:S02]  /*2be0*/  LOP3.LUT R47, R9, R27.reuse, RZ, 0x3c, !PT ;  /* 0x0000001b092f7212 */ /* 0x080fe400078e3cff */
[-C--:B------:R-:W-:Y:S02]  /*2bf0*/  LOP3.LUT R25, R41, R27.reuse, RZ, 0x3c, !PT ;  /* 0x0000001b29197212 */ /* 0x080fe400078e3cff */
[----:B------:R-:W-:-:S02]  /*2c00*/  LOP3.LUT R15, R15, R27, RZ, 0x3c, !PT ;  /* 0x0000001b0f0f7212 */ /* 0x000fc400078e3cff */
[----:B------:R-:W-:Y:S02]  /*2c10*/  LOP3.LUT R37, R64, R27, RZ, 0x3c, !PT ;  /* 0x0000001b40257212 */ /* 0x000fe400078e3cff */
[----:B----4-:R-:W-:Y:S01]  /*2c20*/  PRMT R27, R55, 0x7771, RZ ;  /* 0x00007771371b7816 */ /* 0x010fe200000000ff */
[----:B0-----:R-:W-:Y:S01]  /*2c30*/  IMAD.U32 R12, R7, 0x10000, RZ ;  /* 0x00010000070c7824 */ /* 0x001fe200078e00ff */
[----:B------:R-:W-:-:S03]  /*2c40*/  PRMT R7, R55, 0x7772, RZ ;  /* 0x0000777237077816 */ /* 0x000fc600000000ff */
[----:B------:R-:W-:Y:S01]  /*2c50*/  IMAD.SHL.U32 R27, R27, 0x100, RZ ;  /* 0x000001001b1b7824 */ /* 0x000fe200078e00ff */
[C---:B------:R-:W-:Y:S01]  /*2c60*/  PRMT R9, R53.reuse, 0x7770, RZ ;  /* 0x0000777035097816 */ /* 0x040fe200000000ff */
[----:B------:R0:W-:Y:S01]  /*2c70*/  STL.64 [R1+0x80], R24 ;  /* 0x0000801801007387 */ /* 0x0001e20000100a00 */
[----:B------:R-:W-:Y:S02]  /*2c80*/  PRMT R53, R53, 0x7773, RZ ;  /* 0x0000777335357816 */ /* 0x000fe400000000ff */
[----:B------:R-:W-:Y:S02]  /*2c90*/  LOP3.LUT R41, R32, 0xff, R9, 0xf8, !PT ;  /* 0x000000ff20297812 */ /* 0x000fe400078ef809 */
[----:B------:R-:W-:Y:S01]  /*2ca0*/  PRMT R9, R55, 0x7770, RZ ;  /* 0x0000777037097816 */ /* 0x000fe200000000ff */
[----:B------:R-:W-:Y:S01]  /*2cb0*/  IMAD.SHL.U32 R53, R53, 0x1000000, RZ ;  /* 0x0100000035357824 */ /* 0x000fe200078e00ff */
[----:B------:R-:W-:Y:S01]  /*2cc0*/  LOP3.LUT R32, R27, 0xff00, RZ, 0xc0, !PT ;  /* 0x0000ff001b207812 */ /* 0x000fe200078ec0ff */
[----:B0-----:R-:W-:Y:S01]  /*2cd0*/  IMAD.U32 R24, R7, 0x10000, RZ ;  /* 0x0001000007187824 */ /* 0x001fe200078e00ff */
[----:B------:R-:W-:-:S02]  /*2ce0*/  PRMT R7, R57, 0x7771, RZ ;  /* 0x0000777139077816 */ /* 0x000fc400000000ff */
[----:B------:R-:W-:Y:S02]  /*2cf0*/  LOP3.LUT R12, R41, 0xff0000, R12, 0xf8, !PT ;  /* 0x00ff0000290c7812 */ /* 0x000fe400078ef80c */
[----:B------:R-:W-:Y:S01]  /*2d00*/  LOP3.LUT R9, R32, 0xff, R9, 0xf8, !PT ;  /* 0x000000ff20097812 */ /* 0x000fe200078ef809 */
[----:B------:R-:W-:Y:S01]  /*2d10*/  IMAD.SHL.U32 R7, R7, 0x100, RZ ;  /* 0x0000010007077824 */ /* 0x000fe200078e00ff */
[----:B------:R-:W-:Y:S02]  /*2d20*/  LOP3.LUT R51, R51, R50, RZ, 0x3c, !PT ;  /* 0x0000003233337212 */ /* 0x000fe400078e3cff */
[----:B------:R-:W-:Y:S02]  /*2d30*/  LOP3.LUT R53, R53, R12, RZ, 0xfc, !PT ;  /* 0x0000000c35357212 */ /* 0x000fe400078efcff */
[----:B------:R-:W-:Y:S02]  /*2d40*/  LOP3.LUT R12, R9, 0xff0000, R24, 0xf8, !PT ;  /* 0x00ff0000090c7812 */ /* 0x000fe400078ef818 */
[----:B------:R-:W-:-:S02]  /*2d50*/  LOP3.LUT R32, R7, 0xff00, RZ, 0xc0, !PT ;  /* 0x0000ff0007207812 */ /* 0x000fc400078ec0ff */
[C---:B------:R-:W-:Y:S02]  /*2d60*/  PRMT R9, R57.reuse, 0x7770, RZ ;  /* 0x0000777039097816 */ /* 0x040fe400000000ff */
[----:B------:R-:W-:Y:S02]  /*2d70*/  PRMT R7, R57, 0x7772, RZ ;  /* 0x0000777239077816 */ /* 0x000fe400000000ff */
[----:B------:R-:W-:Y:S02]  /*2d80*/  LOP3.LUT R24, R52, R51, RZ, 0x3c, !PT ;  /* 0x0000003334187212 */ /* 0x000fe400078e3cff */
[----:B------:R-:W-:Y:S01]  /*2d90*/  LOP3.LUT R25, R53, R26, RZ, 0x3c, !PT ;  /* 0x0000001a35197212 */ /* 0x000fe200078e3cff */
[----:B------:R-:W-:Y:S01]  /*2da0*/  STL.64 [R1+0x18], R52 ;  /* 0x0000183401007387 */ /* 0x000fe20000100a00 */
[----:B------:R-:W-:Y:S01]  /*2db0*/  PRMT R55, R55, 0x7773, RZ ;  /* 0x0000777337377816 */ /* 0x000fe200000000ff */
[----:B------:R-:W-:Y:S01]  /*2dc0*/  IMAD.U32 R7, R7, 0x10000, RZ ;  /* 0x0001000007077824 */ /* 0x000fe200078e00ff */
[----:B------:R-:W-:Y:S01]  /*2dd0*/  LOP3.LUT R32, R32, 0xff, R9, 0xf8, !PT ;  /* 0x000000ff20207812 */ /* 0x000fe200078ef809 */
[----:B------:R0:W-:Y:S01]  /*2de0*/  STL.64 [R1+0x18], R24 ;  /* 0x0000181801007387 */ /* 0x0001e20000100a00 */
[----:B------:R-:W-:-:S02]  /*2df0*/  PRMT R9, R59, 0x7771, RZ ;  /* 0x000077713b097816 */ /* 0x000fc400000000ff */
[----:B------:R-:W-:Y:S01]  /*2e00*/  PRMT R57, R57, 0x7773, RZ ;  /* 0x0000777339397816 */ /* 0x000fe200000000ff */
[----:B------:R-:W-:Y:S01]  /*2e10*/  IMAD.SHL.U32 R55, R55, 0x1000000, RZ ;  /* 0x0100000037377824 */ /* 0x000fe200078e00ff */
[----:B------:R-:W-:Y:S01]  /*2e20*/  LOP3.LUT R32, R32, 0xff0000, R7, 0xf8, !PT ;  /* 0x00ff000020207812 */ /* 0x000fe200078ef807 */
[----:B------:R-:W-:Y:S02]  /*2e30*/  IMAD.SHL.U32 R9, R9, 0x100, RZ ;  /* 0x0000010009097824 */ /* 0x000fe400078e00ff */
[----:B------:R-:W-:Y:S01]  /*2e40*/  IMAD.SHL.U32 R7, R57, 0x1000000, RZ ;  /* 0x0100000039077824 */ /* 0x000fe200078e00ff */
[----:B0-----:R-:W-:Y:S01]  /*2e50*/  PRMT R24, R49, 0x7771, RZ ;  /* 0x0000777131187816 */ /* 0x001fe200000000ff */
[----:B------:R0:W-:Y:S01]  /*2e60*/  STL.64 [R1+0xa8], R36 ;  /* 0x0000a82401007387 */ /* 0x0001e20000100a00 */
[----:B------:R-:W-:-:S03]  /*2e70*/  LOP3.LUT R55, R55, R12, RZ, 0xfc, !PT ;  /* 0x0000000c37377212 */ /* 0x000fc600078efcff */
[----:B------:R-:W-:Y:S01]  /*2e80*/  IMAD.SHL.U32 R25, R24, 0x100, RZ ;  /* 0x0000010018197824 */ /* 0x000fe200078e00ff */
[----:B------:R-:W-:Y:S02]  /*2e90*/  LOP3.LUT R7, R7, R32, RZ, 0xfc, !PT ;  /* 0x0000002007077212 */ /* 0x000fe400078efcff */
[----:B------:R-:W-:Y:S02]  /*2ea0*/  LOP3.LUT R12, R54, R51, RZ, 0x3c, !PT ;  /* 0x00000033360c7212 */ /* 0x000fe400078e3cff */
[----:B------:R-:W-:Y:S02]  /*2eb0*/  LOP3.LUT R32, R25, 0xff00, RZ, 0xc0, !PT ;  /* 0x0000ff0019207812 */ /* 0x000fe400078ec0ff */
[----:B0-----:R-:W-:Y:S02]  /*2ec0*/  LOP3.LUT R37, R9, 0xff00, RZ, 0xc0, !PT ;  /* 0x0000ff0009257812 */ /* 0x001fe400078ec0ff */
[----:B------:R-:W-:Y:S02]  /*2ed0*/  PRMT R9, R59, 0x7772, RZ ;  /* 0x000077723b097816 */ /* 0x000fe400000000ff */
[----:B------:R-:W-:-:S02]  /*2ee0*/  LOP3.LUT R13, R55, R26, RZ, 0x3c, !PT ;  /* 0x0000001a370d7212 */ /* 0x000fc400078e3cff */
[----:B------:R-:W-:Y:S02]  /*2ef0*/  PRMT R24, R59, 0x7770, RZ ;  /* 0x000077703b187816 */ /* 0x000fe400000000ff */
[----:B------:R-:W-:Y:S01]  /*2f00*/  PRMT R25, R49, 0x7772, RZ ;  /* 0x0000777231197816 */ /* 0x000fe200000000ff */
[----:B------:R-:W-:Y:S01]  /*2f10*/  IMAD.U32 R9, R9, 0x10000, RZ ;  /* 0x0001000009097824 */ /* 0x000fe200078e00ff */
[----:B------:R-:W-:Y:S01]  /*2f20*/  PRMT R27, R49, 0x7770, RZ ;  /* 0x00007770311b7816 */ /* 0x000fe200000000ff */
[----:B------:R-:W-:Y:S01]  /*2f30*/  STL.64 [R1+0x40], R54 ;  /* 0x0000403601007387 */ /* 0x000fe20000100a00 */
[----:B------:R-:W-:Y:S01]  /*2f40*/  LOP3.LUT R24, R37, 0xff, R24, 0xf8, !PT ;  /* 0x000000ff25187812 */ /* 0x000fe200078ef818 */
[----:B------:R-:W-:Y:S01]  /*2f50*/  IMAD.U32 R25, R25, 0x10000, RZ ;  /* 0x0001000019197824 */ /* 0x000fe200078e00ff */
[----:B------:R-:W-:Y:S01]  /*2f60*/  PRMT R59, R59, 0x7773, RZ ;  /* 0x000077733b3b7816 */ /* 0x000fe200000000ff */
[----:B------:R0:W-:Y:S01]  /*2f70*/  STL.64 [R1+0x40], R12 ;  /* 0x0000400c01007387 */ /* 0x0001e20000100a00 */
[----:B------:R-:W-:-:S02]  /*2f80*/  PRMT R49, R49, 0x7773, RZ ;  /* 0x0000777331317816 */ /* 0x000fc400000000ff */
[----:B------:R-:W-:Y:S01]  /*2f90*/  LOP3.LUT R24, R24, 0xff0000, R9, 0xf8, !PT ;  /* 0x00ff000018187812 */ /* 0x000fe200078ef809 */
[----:B------:R-:W-:Y:S02]  /*2fa0*/  IMAD.SHL.U32 R59, R59, 0x1000000, RZ ;  /* 0x010000003b3b7824 */ /* 0x000fe400078e00ff */
[----:B------:R-:W-:Y:S01]  /*2fb0*/  IMAD.SHL.U32 R9, R49, 0x1000000, RZ ;  /* 0x0100000031097824 */ /* 0x000fe200078e00ff */
[----:B0-----:R-:W-:-:S04]  /*2fc0*/  LOP3.LUT R12, R32, 0xff, R27, 0xf8, !PT ;  /* 0x000000ff200c7812 */ /* 0x001fc800078ef81b */
[----:B------:R-:W-:Y:S02]  /*2fd0*/  LOP3.LUT R12, R12, 0xff0000, R25, 0xf8, !PT ;  /* 0x00ff00000c0c7812 */ /* 0x000fe400078ef819 */
[----:B------:R-:W-:Y:S02]  /*2fe0*/  LOP3.LUT R13, R56, R54, R52, 0x96, !PT ;  /* 0x00000036380d7212 */ /* 0x000fe400078e9634 */
[----:B------:R-:W-:Y:S02]  /*2ff0*/  LOP3.LUT R52, R7, R55, R53, 0x96, !PT ;  /* 0x0000003707347212 */ /* 0x000fe400078e9635 */
[----:B------:R-:W-:Y:S02]  /*3000*/  LOP3.LUT R59, R59, R24, RZ, 0xfc, !PT ;  /* 0x000000183b3b7212 */ /* 0x000fe400078efcff */
[----:B------:R-:W-:Y:S02]  /*3010*/  LOP3.LUT R9, R9, R12, RZ, 0xfc, !PT ;  /* 0x0000000c09097212 */ /* 0x000fe400078efcff */
[----:B------:R-:W-:-:S02]  /*3020*/  LOP3.LUT R24, R48, R13, R58, 0x96, !PT ;  /* 0x0000000d30187212 */ /* 0x000fc400078e963a */
[----:B------:R-:W-:Y:S02]  /*3030*/  LOP3.LUT R13, R9, R52, R59, 0x96, !PT ;  /* 0x00000034090d7212 */ /* 0x000fe400078e963b */
[----:B------:R-:W-:Y:S02]  /*3040*/  LOP3.LUT R57, R7, R26, RZ, 0x3c, !PT ;  /* 0x0000001a07397212 */ /* 0x000fe400078e3cff */
[----:B------:R-:W-:Y:S02]  /*3050*/  SHF.L.W.U32.HI R7, R13, 0x1, R24 ;  /* 0x000000010d077819 */ /* 0x000fe40000010e18 */
[----:B------:R-:W-:Y:S02]  /*3060*/  SHF.L.W.U32.HI R12, R24, 0x1, R13 ;  /* 0x00000001180c7819 */ /* 0x000fe40000010e0d */
[----:B------:R-:W-:Y:S02]  /*3070*/  LOP3.LUT R7, R7, R62, RZ, 0x3c, !PT ;  /* 0x0000003e07077212 */ /* 0x000fe400078e3cff */
[----:B------:R-:W-:-:S02]  /*3080*/  LOP3.LUT R33, R12, R33, RZ, 0x3c, !PT ;  /* 0x000000210c217212 */ /* 0x000fc400078e3cff */
[----:B------:R-:W-:Y:S01]  /*3090*/  LOP3.LUT R29, R29, R24, RZ, 0x3c, !PT ;  /* 0x000000181d1d7212 */ /* 0x000fe200078e3cff */
[----:B------:R-:W-:Y:S01]  /*30a0*/  ULEA UR10, UR10, UR4, 0x3 ;  /* 0x000000040a0a7291 */ /* 0x000fe2000f8e18ff */
[----:B------:R-:W-:Y:S01]  /*30b0*/  LOP3.LUT R44, R44, R13, RZ, 0x3c, !PT ;  /* 0x0000000d2c2c7212 */ /* 0x000fe200078e3cff */
[----:B------:R0:W-:Y:S01]  /*30c0*/  STL.64 [R1+0x10], R22 ;  /* 0x0000101601007387 */ /* 0x0001e20000100a00 */
[-C--:B------:R-:W-:Y:S02]  /*30d0*/  LOP3.LUT R12, R22, R7.reuse, RZ, 0x3c, !PT ;  /* 0x00000007160c7212 */ /* 0x080fe400078e3cff */
[-C--:B------:R-:W-:Y:S01]  /*30e0*/  LOP3.LUT R16, R16, R7.reuse, RZ, 0x3c, !PT ;  /* 0x0000000710107212 */ /* 0x080fe200078e3cff */
[----:B------:R1:W-:Y:S01]  /*30f0*/  STL.64 [R1+0x38], R4 ;  /* 0x0000380401007387 */ /* 0x0003e20000100a00 */
[-C--:B------:R-:W-:Y:S02]  /*3100*/  LOP3.LUT R6, R6, R7.reuse, RZ, 0x3c, !PT ;  /* 0x0000000706067212 */ /* 0x080fe400078e3cff */
[----:B------:R-:W-:-:S02]  /*3110*/  LOP3.LUT R10, R10, R7, RZ, 0x3c, !PT ;  /* 0x000000070a0a7212 */ /* 0x000fc400078e3cff */
[----:B------:R-:W-:Y:S02]  /*3120*/  LOP3.LUT R13, R23, R33, RZ, 0x3c, !PT ;  /* 0x00000021170d7212 */ /* 0x000fe400078e3cff */
[-C--:B------:R-:W-:Y:S02]  /*3130*/  LOP3.LUT R42, R42, R29.reuse, RZ, 0x3c, !PT ;  /* 0x0000001d2a2a7212 */ /* 0x080fe400078e3cff */
[-C--:B0-----:R-:W-:Y:S02]  /*3140*/  LOP3.LUT R22, R2, R29.reuse, RZ, 0x3c, !PT ;  /* 0x0000001d02167212 */ /* 0x081fe400078e3cff */
[----:B------:R-:W-:Y:S02]  /*3150*/  LOP3.LUT R40, R40, R29, RZ, 0x3c, !PT ;  /* 0x0000001d28287212 */ /* 0x000fe400078e3cff */
[----:B-1----:R-:W-:Y:S02]  /*3160*/  LOP3.LUT R4, R4, R7, RZ, 0x3c, !PT ;  /* 0x0000000704047212 */ /* 0x002fe400078e3cff */
[----:B------:R-:W-:-:S02]  /*3170*/  LOP3.LUT R24, R34, R29, RZ, 0x3c, !PT ;  /* 0x0000001d22187212 */ /* 0x000fc400078e3cff */
[----:B------:R-:W-:Y:S02]  /*3180*/  LOP3.LUT R28, R28, R29, RZ, 0x3c, !PT ;  /* 0x0000001d1c1c7212 */ /* 0x000fe400078e3cff */
[-C--:B------:R-:W-:Y:S02]  /*3190*/  LOP3.LUT R56, R56, R51.reuse, RZ, 0x3c, !PT ;  /* 0x0000003338387212 */ /* 0x080fe400078e3cff */
[----:B------:R-:W-:Y:S02]  /*31a0*/  LOP3.LUT R58, R58, R51, RZ, 0x3c, !PT ;  /* 0x000000333a3a7212 */ /* 0x000fe400078e3cff */
[----:B------:R-:W-:Y:S02]  /*31b0*/  LOP3.LUT R59, R59, R26, RZ, 0x3c, !PT ;  /* 0x0000001a3b3b7212 */ /* 0x000fe400078e3cff */
[-C--:B------:R-:W-:Y:S02]  /*31c0*/  LOP3.LUT R5, R5, R33.reuse, RZ, 0x3c, !PT ;  /* 0x0000002105057212 */ /* 0x080fe400078e3cff */
[----:B------:R-:W-:-:S02]  /*31d0*/  LOP3.LUT R17, R17, R33, RZ, 0x3c, !PT ;  /* 0x0000002111117212 */ /* 0x000fc400078e3cff */
[-C--:B------:R-:W-:Y:S02]  /*31e0*/  LOP3.LUT R7, R30, R33.reuse, RZ, 0x3c, !PT ;  /* 0x000000211e077212 */ /* 0x080fe400078e3cff */
[----:B------:R-:W-:Y:S02]  /*31f0*/  LOP3.LUT R11, R11, R33, RZ, 0x3c, !PT ;  /* 0x000000210b0b7212 */ /* 0x000fe400078e3cff */
[----:B------:R-:W-:Y:S02]  /*3200*/  LOP3.LUT R48, R48, R51, RZ, 0x3c, !PT ;  /* 0x0000003330307212 */ /* 0x000fe400078e3cff */
[----:B------:R-:W-:Y:S02]  /*3210*/  LOP3.LUT R49, R9, R26, RZ, 0x3c, !PT ;  /* 0x0000001a09317212 */ /* 0x000fe400078e3cff */
[-C--:B------:R-:W-:Y:S02]  /*3220*/  LOP3.LUT R23, R3, R44.reuse, RZ, 0x3c, !PT ;  /* 0x0000002c03177212 */ /* 0x080fe400078e3cff */
[----:B------:R-:W-:-:S02]  /*3230*/  LOP3.LUT R43, R43, R44, RZ, 0x3c, !PT ;  /* 0x0000002c2b2b7212 */ /* 0x000fc400078e3cff */
[-C--:B------:R-:W-:Y:S02]  /*3240*/  LOP3.LUT R41, R39, R44.reuse, RZ, 0x3c, !PT ;  /* 0x0000002c27297212 */ /* 0x080fe400078e3cff */
[-C--:B------:R-:W-:Y:S02]  /*3250*/  LOP3.LUT R25, R60, R44.reuse, RZ, 0x3c, !PT ;  /* 0x0000002c3c197212 */ /* 0x080fe400078e3cff */
[----:B------:R-:W-:Y:S01]  /*3260*/  LOP3.LUT R29, R35, R44, RZ, 0x3c, !PT ;  /* 0x0000002c231d7212 */ /* 0x000fe200078e3cff */
[----:B------:R0:W-:Y:S04]  /*3270*/  STL.64 [R1+0x20], R2 ;  /* 0x0000200201007387 */ /* 0x0001e80000100a00 */
[----:B------:R-:W-:Y:S04]  /*3280*/  STL.64 [R1], R70 ;  /* 0x0000004601007387 */ /* 0x000fe80000100a00 */
[----:B------:R-:W-:Y:S04]  /*3290*/  STL.64 [R1+0x28], R68 ;  /* 0x0000284401007387 */ /* 0x000fe80000100a00 */
[----:B------:R-:W-:Y:S04]  /*32a0*/  STL.64 [R1+0x58], R46 ;  /* 0x0000582e01007387 */ /* 0x000fe80000100a00 */
[----:B------:R-:W-:Y:S04]  /*32b0*/  STL.64 [R1+0x8], R14 ;  /* 0x0000080e01007387 */ /* 0x000fe80000100a00 */
[----:B------:R-:W-:Y:S04]  /*32c0*/  STL.64 [R1+0x68], R56 ;  /* 0x0000683801007387 */ /* 0x000fe80000100a00 */
[----:B------:R-:W-:Y:S04]  /*32d0*/  STL.64 [R1+0x90], R58 ;  /* 0x0000903a01007387 */ /* 0x000fe80000100a00 */
[----:B------:R-:W-:Y:S04]  /*32e0*/  STL.64 [R1+0x10], R12 ;  /* 0x0000100c01007387 */ /* 0x000fe80000100a00 */
[----:B------:R1:W-:Y:S04]  /*32f0*/  STL.64 [R1+0x38], R4 ;  /* 0x0000380401007387 */ /* 0x0003e80000100a00 */
[----:B------:R-:W-:Y:S04]  /*3300*/  STL.64 [R1+0x60], R16 ;  /* 0x0000601001007387 */ /* 0x000fe80000100a00 */
[----:B------:R2:W-:Y:S04]  /*3310*/  STL.64 [R1+0x88], R6 ;  /* 0x0000880601007387 */ /* 0x0005e80000100a00 */
[----:B------:R3:W-:Y:S04]  /*3320*/  STL.64 [R1+0xb0], R10 ;  /* 0x0000b00a01007387 */ /* 0x0007e80000100a00 */
[----:B------:R-:W-:Y:S04]  /*3330*/  STL.64 [R1+0xb8], R48 ;  /* 0x0000b83001007387 */ /* 0x000fe80000100a00 */
[----:B------:R-:W-:Y:S04]  /*3340*/  STL.64 [R1+0x20], R22 ;  /* 0x0000201601007387 */ /* 0x000fe80000100a00 */
[----:B------:R-:W-:Y:S04]  /*3350*/  STL.64 [R1+0x48], R42 ;  /* 0x0000482a01007387 */ /* 0x000fe80000100a00 */
[----:B------:R-:W-:Y:S04]  /*3360*/  STL.64 [R1+0x70], R40 ;  /* 0x0000702801007387 */ /* 0x000fe80000100a00 */
[----:B------:R-:W-:Y:S04]  /*3370*/  STL.64 [R1+0x98], R24 ;  /* 0x0000981801007387 */ /* 0x000fe80000100a00 */
[----:B------:R-:W-:Y:S04]  /*3380*/  STL.64 [R1+0xc0], R28 ;  /* 0x0000c01c01007387 */ /* 0x000fe80000100a00 */
[----:B0-----:R-:W3:Y:S01]  /*3390*/  LDL.64 R2, [UR10] ;  /* 0x0000000aff027983 */ /* 0x001ee20008100a00 */
[----:B------:R-:W-:-:S02]  /*33a0*/  UIADD3 UR16, UPT, UPT, -UR15, URZ, URZ ;  /* 0x000000ff0f107290 */ /* 0x000fc4000fffe1ff */
[----:B------:R-:W-:Y:S02]  /*33b0*/  ULOP3.LUT UR15, UR15, 0x3f, URZ, 0xc0, !UPT ;  /* 0x0000003f0f0f7892 */ /* 0x000fe4000f8ec0ff */
[----:B------:R-:W-:Y:S02]  /*33c0*/  ULOP3.LUT UR16, UR16, 0x3f, URZ, 0xc0, !UPT ;  /* 0x0000003f10107892 */ /* 0x000fe4000f8ec0ff */
[----:B------:R-:W-:Y:S02]  /*33d0*/  ULEA UR11, UR11, UR4, 0x3 ;  /* 0x000000040b0b7291 */ /* 0x000fe4000f8e18ff */
[C---:B-1----:R-:W-:Y:S02]  /*33e0*/  SHF.L.U32 R4, R14.reuse, UR15, RZ ;  /* 0x0000000f0e047c19 */ /* 0x042fe400080006ff */
[C-C-:B--2---:R-:W-:Y:S02]  /*33f0*/  SHF.R.U64 R7, R14.reuse, UR16, R15.reuse ;  /* 0x000000100e077c19 */ /* 0x144fe4000800120f */
[----:B------:R-:W-:-:S02]  /*3400*/  SHF.L.U64.HI R5, R14, UR15, R15 ;  /* 0x0000000f0e057c19 */ /* 0x000fc4000801020f */
[----:B------:R-:W-:Y:S02]  /*3410*/  SHF.R.U32.HI R14, RZ, UR16, R15 ;  /* 0x00000010ff0e7c19 */ /* 0x000fe4000801160f */
[----:B------:R-:W-:Y:S02]  /*3420*/  LOP3.LUT R4, R4, R7, RZ, 0xfc, !PT ;  /* 0x0000000704047212 */ /* 0x000fe400078efcff */
[----:B------:R-:W-:-:S05]  /*3430*/  LOP3.LUT R5, R5, R14, RZ, 0xfc, !PT ;  /* 0x0000000e05057212 */ /* 0x000fca00078efcff */
[----:B------:R0:W-:Y:S01]  /*3440*/  STL.64 [UR10], R4 ;  /* 0x00000004ff007987 */ /* 0x0001e20008100a0a */
[----:B------:R-:W1:Y:S03]  /*3450*/  LDCU UR10, c[0x3][0x12c] ;  /* 0x00c02580ff0a77ac */ /* 0x000e660008000800 */
[----:B------:R-:W0:Y:S01]  /*3460*/  LDL.64 R6, [UR11] ;  /* 0x0000000bff067983 */ /* 0x000e220008100a00 */
[CCC-:B---3--:R-:W-:Y:S02]  /*3470*/  SHF.L.U64.HI R11, R2.reuse, R8.reuse, R3.reuse ;  /* 0x00000008020b7219 */ /* 0x1c8fe40000010203 */
[C---:B------:R-:W-:Y:S02]  /*3480*/  SHF.L.U32 R9, R2.reuse, R8, RZ ;  /* 0x0000000802097219 */ /* 0x040fe400000006ff */
[--C-:B------:R-:W-:Y:S02]  /*3490*/  SHF.R.U64 R8, R2, UR9, R3.reuse ;  /* 0x0000000902087c19 */ /* 0x100fe40008001203 */
[----:B------:R-:W-:-:S02]  /*34a0*/  SHF.R.U32.HI R2, RZ, UR9, R3 ;  /* 0x00000009ff027c19 */ /* 0x000fc40008011603 */
[----:B------:R-:W-:Y:S02]  /*34b0*/  LOP3.LUT R8, R8, R9, RZ, 0xfc, !PT ;  /* 0x0000000908087212 */ /* 0x000fe400078efcff */
[----:B------:R-:W-:-:S05]  /*34c0*/  LOP3.LUT R9, R2, R11, RZ, 0xfc, !PT ;  /* 0x0000000b02097212 */ /* 0x000fca00078efcff */
[----:B------:R2:W-:Y:S04]  /*34d0*/  STL.64 [UR11], R8 ;  /* 0x00000008ff007987 */ /* 0x0005e80008100a0b */
[----:B------:R-:W2:Y:S01]  /*34e0*/  LDL.64 R2, [UR5] ;  /* 0x00000005ff027983 */ /* 0x000ea20008100a00 */
[----:B------:R-:W-:Y:S02]  /*34f0*/  UIADD3 UR12, UPT, UPT, -UR20, URZ, URZ ;  /* 0x000000ff140c7290 */ /* 0x000fe4000fffe1ff */
[----:B------:R-:W-:Y:S02]  /*3500*/  ULOP3.LUT UR14, UR20, 0x3f, URZ, 0xc0, !UPT ;  /* 0x0000003f140e7892 */ /* 0x000fe4000f8ec0ff */
[----:B------:R-:W-:Y:S02]  /*3510*/  ULOP3.LUT UR12, UR12, 0x3f, URZ, 0xc0, !UPT ;  /* 0x0000003f0c0c7892 */ /* 0x000fe4000f8ec0ff */
[----:B------:R-:W-:-:S02]  /*3520*/  UIADD3 UR11, UPT, UPT, -UR21, URZ, URZ ;  /* 0x000000ff150b7290 */ /* 0x000fc4000fffe1ff */
[C-C-:B0-----:R-:W-:Y:S01]  /*3530*/  SHF.L.U64.HI R4, R6.reuse, UR14, R7.reuse ;  /* 0x0000000e06047c19 */ /* 0x141fe20008010207 */
[----:B------:R-:W-:Y:S01]  /*3540*/  ULOP3.LUT UR13, UR21, 0x3f, URZ, 0xc0, !UPT ;  /* 0x0000003f150d7892 */ /* 0x000fe2000f8ec0ff */
[C-C-:B------:R-:W-:Y:S01]  /*3550*/  SHF.R.U64 R5, R6.reuse, UR12, R7.reuse ;  /* 0x0000000c06057c19 */ /* 0x140fe20008001207 */
[----:B------:R-:W-:Y:S01]  /*3560*/  ULOP3.LUT UR11, UR11, 0x3f, URZ, 0xc0, !UPT ;  /* 0x0000003f0b0b7892 */ /* 0x000fe2000f8ec0ff */
[----:B------:R-:W-:Y:S01]  /*3570*/  SHF.R.U32.HI R11, RZ, UR12, R7 ;  /* 0x0000000cff0b7c19 */ /* 0x000fe20008011607 */
[----:B-1----:R-:W-:Y:S01]  /*3580*/  ULEA UR10, UR10, UR4, 0x3 ;  /* 0x000000040a0a7291 */ /* 0x002fe2000f8e18ff */
[----:B------:R-:W-:Y:S01]  /*3590*/  SHF.L.U32 R6, R6, UR14, RZ ;  /* 0x0000000e06067c19 */ /* 0x000fe200080006ff */
[----:B------:R-:W-:Y:S01]  /*35a0*/  ULEA UR19, UR19, UR4, 0x3 ;  /* 0x0000000413137291 */ /* 0x000fe2000f8e18ff */
[----:B------:R-:W-:Y:S01]  /*35b0*/  LOP3.LUT R7, R4, R11, RZ, 0xfc, !PT ;  /* 0x0000000b04077212 */ /* 0x000fe200078efcff */
[----:B------:R-:W-:Y:S01]  /*35c0*/  ULOP3.LUT UR17, UR24, 0x3f, URZ, 0xc0, !UPT ;  /* 0x0000003f18117892 */ /* 0x000fe2000f8ec0ff */
[----:B------:R-:W-:Y:S01]  /*35d0*/  LOP3.LUT R6, R6, R5, RZ, 0xfc, !PT ;  /* 0x0000000506067212 */ /* 0x000fe200078efcff */
[----:B------:R-:W-:-:S02]  /*35e0*/  UIADD3 UR18, UPT, UPT, -UR25, URZ, URZ ;  /* 0x000000ff19127290 */ /* 0x000fc4000fffe1ff */
[----:B------:R-:W-:Y:S02]  /*35f0*/  ULOP3.LUT UR28, UR25, 0x3f, URZ, 0xc0, !UPT ;  /* 0x0000003f191c7892 */ /* 0x000fe4000f8ec0ff */
[----:B------:R0:W-:Y:S01]  /*3600*/  STL.64 [UR5], R6 ;  /* 0x00000006ff007987 */ /* 0x0001e20008100a05 */
[----:B------:R-:W1:Y:S03]  /*3610*/  LDCU.128 UR20, c[0x3][0x140] ;  /* 0x00c02800ff1477ac */ /* 0x000e660008000c00 */
[----:B------:R-:W0:Y:S01]  /*3620*/  LDL.64 R4, [UR10] ;  /* 0x0000000aff047983 */ /* 0x000e220008100a00 */
[--C-:B--2---:R-:W-:Y:S02]  /*3630*/  SHF.R.U32.HI R9, RZ, UR11, R3.reuse ;  /* 0x0000000bff097c19 */ /* 0x104fe40008011603 */
[C-C-:B------:R-:W-:Y:S02]  /*3640*/  SHF.L.U64.HI R8, R2.reuse, UR13, R3.reuse ;  /* 0x0000000d02087c19 */ /* 0x140fe40008010203 */
[----:B------:R-:W-:-:S02]  /*3650*/  SHF.R.U64 R3, R2, UR11, R3 ;  /* 0x0000000b02037c19 */ /* 0x000fc40008001203 */
[----:B------:R-:W-:Y:S02]  /*3660*/  SHF.L.U32 R2, R2, UR13, RZ ;  /* 0x0000000d02027c19 */ /* 0x000fe400080006ff */
[----:B------:R-:W-:Y:S02]  /*3670*/  LOP3.LUT R9, R8, R9, RZ, 0xfc, !PT ;  /* 0x0000000908097212 */ /* 0x000fe400078efcff */
[----:B------:R-:W-:-:S05]  /*3680*/  LOP3.LUT R8, R2, R3, RZ, 0xfc, !PT ;  /* 0x0000000302087212 */ /* 0x000fca00078efcff */
[----:B------:R2:W-:Y:S04]  /*3690*/  STL.64 [UR10], R8 ;  /* 0x00000008ff007987 */ /* 0x0005e80008100a0a */
[----:B------:R-:W2:Y:S01]  /*36a0*/  LDL.64 R2, [UR19] ;  /* 0x00000013ff027983 */ /* 0x000ea20008100a00 */
[----:B------:R-:W-:-:S04]  /*36b0*/  UIADD3 UR10, UPT, UPT, -UR24, URZ, URZ ;  /* 0x000000ff180a7290 */ /* 0x000fc8000fffe1ff */
[----:B------:R-:W-:Y:S02]  /*36c0*/  ULOP3.LUT UR10, UR10, 0x3f, URZ, 0xc0, !UPT ;  /* 0x0000003f0a0a7892 */ /* 0x000fe4000f8ec0ff */
[----:B------:R-:W-:Y:S01]  /*36d0*/  ULOP3.LUT UR18, UR18, 0x3f, URZ, 0xc0, !UPT ;  /* 0x0000003f12127892 */ /* 0x000fe2000f8ec0ff */
[----:B0-----:R-:W-:-:S03]  /*36e0*/  SHF.L.U64.HI R6, R4, UR17, R5 ;  /* 0x0000001104067c19 */ /* 0x001fc60008010205 */
[--C-:B------:R-:W-:Y:S02]  /*36f0*/  SHF.R.U32.HI R7, RZ, UR10, R5.reuse ;  /* 0x0000000aff077c19 */ /* 0x100fe40008011605 */
[C---:B------:R-:W-:Y:S02]  /*3700*/  SHF.R.U64 R5, R4.reuse, UR10, R5 ;  /* 0x0000000a04057c19 */ /* 0x040fe40008001205 */
[----:B------:R-:W-:Y:S02]  /*3710*/  SHF.L.U32 R4, R4, UR17, RZ ;  /* 0x0000001104047c19 */ /* 0x000fe400080006ff */
[----:B------:R-:W-:Y:S02]  /*3720*/  LOP3.LUT R7, R6, R7, RZ, 0xfc, !PT ;  /* 0x0000000706077212 */ /* 0x000fe400078efcff */
[----:B------:R-:W-:Y:S01]  /*3730*/  LOP3.LUT R6, R4, R5, RZ, 0xfc, !PT ;  /* 0x0000000504067212 */ /* 0x000fe200078efcff */
[----:B------:R-:W-:-:S04]  /*3740*/  ULEA UR24, UR30, UR4, 0x3 ;  /* 0x000000041e187291 */ /* 0x000fc8000f8e18ff */
[----:B------:R0:W-:Y:S04]  /*3750*/  STL.64 [UR19], R6 ;  /* 0x00000006ff007987 */ /* 0x0001e80008100a13 */
[----:B------:R-:W0:Y:S01]  /*3760*/  LDL.64 R4, [UR6] ;  /* 0x00000006ff047983 */ /* 0x000e220008100a00 */
[--C-:B--2---:R-:W-:Y:S02]  /*3770*/  SHF.R.U32.HI R9, RZ, UR18, R3.reuse ;  /* 0x00000012ff097c19 */ /* 0x104fe40008011603 */
[C-C-:B------:R-:W-:Y:S02]  /*3780*/  SHF.L.U64.HI R8, R2.reuse, UR28, R3.reuse ;  /* 0x0000001c02087c19 */ /* 0x140fe40008010203 */
[C---:B------:R-:W-:Y:S02]  /*3790*/  SHF.R.U64 R3, R2.reuse, UR18, R3 ;  /* 0x0000001202037c19 */ /* 0x040fe40008001203 */
[----:B------:R-:W-:-:S02]  /*37a0*/  SHF.L.U32 R2, R2, UR28, RZ ;  /* 0x0000001c02027c19 */ /* 0x000fc400080006ff */
        /* <DEDUP_REMOVED lines=9> */
[----:B------:R-:W-:Y:S01]  /*3840*/  ULEA UR25, UR31, UR4, 0x3 ;  /* 0x000000041f197291 */ /* 0x000fe2000f8e18ff */
[--C-:B------:R-:W-:Y:S01]  /*3850*/  SHF.R.U32.HI R7, RZ, UR19, R5.reuse ;  /* 0x00000013ff077c19 */ /* 0x100fe20008011605 */
[----:B------:R-:W-:Y:S01]  /*3860*/  ULOP3.LUT UR29, UR29, 0x3f, URZ, 0xc0, !UPT ;  /* 0x0000003f1d1d7892 */ /* 0x000fe2000f8ec0ff */
[C---:B------:R-:W-:Y:S01]  /*3870*/  SHF.R.U64 R5, R4.reuse, UR19, R5 ;  /* 0x0000001304057c19 */ /* 0x040fe20008001205 */
[----:B------:R-:W-:Y:S01]  /*3880*/  ULOP3.LUT UR31, UR27, 0x3f, URZ, 0xc0, !UPT ;  /* 0x0000003f1b1f7892 */ /* 0x000fe2000f8ec0ff */
[----:B------:R-:W-:Y:S02]  /*3890*/  SHF.L.U32 R4, R4, UR30, RZ ;  /* 0x0000001e04047c19 */ /* 0x000fe400080006ff */
[----:B------:R-:W-:Y:S02]  /*38a0*/  LOP3.LUT R7, R6, R7, RZ, 0xfc, !PT ;  /* 0x0000000706077212 */ /* 0x000fe400078efcff */
[----:B------:R-:W-:Y:S01]  /*38b0*/  LOP3.LUT R6, R4, R5, RZ, 0xfc, !PT ;  /* 0x0000000504067212 */ /* 0x000fe200078efcff */
[----:B-1----:R-:W-:-:S04]  /*38c0*/  ULEA UR20, UR20, UR4, 0x3 ;  /* 0x0000000414147291 */ /* 0x002fc8000f8e18ff */
        /* <DEDUP_REMOVED lines=8> */
[----:B------:R1:W-:Y:S01]  /*3950*/  STL.64 [UR25], R8 ;  /* 0x00000008ff007987 */ /* 0x0003e20008100a19 */
[----:B------:R-:W2:Y:S03]  /*3960*/  LDCU.128 UR24, c[0x3][0xe0] ;  /* 0x00c01c00ff1877ac */ /* 0x000ea60008000c00 */
[----:B------:R-:W1:Y:S01]  /*3970*/  LDL.64 R2, [UR20] ;  /* 0x00000014ff027983 */ /* 0x000e620008100a00 */
[----:B------:R-:W-:Y:S02]  /*3980*/  ULEA UR21, UR21, UR4, 0x3 ;  /* 0x0000000415157291 */ /* 0x000fe4000f8e18ff */
[----:B--2---:R-:W-:Y:S02]  /*3990*/  UIADD3 UR32, UPT, UPT, -UR24, URZ, URZ ;  /* 0x000000ff18207290 */ /* 0x004fe4000fffe1ff */
[----:B------:R-:W-:Y:S02]  /*39a0*/  ULOP3.LUT UR24, UR24, 0x3f, URZ, 0xc0, !UPT ;  /* 0x0000003f18187892 */ /* 0x000fe4000f8ec0ff */
[----:B------:R-:W-:-:S02]  /*39b0*/  ULOP3.LUT UR32, UR32, 0x3f, URZ, 0xc0, !UPT ;  /* 0x0000003f20207892 */ /* 0x000fc4000f8ec0ff */
[----:B------:R-:W-:Y:S02]  /*39c0*/  UIADD3 UR33, UPT, UPT, -UR25, URZ, URZ ;  /* 0x000000ff19217290 */ /* 0x000fe4000fffe1ff */
[C-C-:B0-----:R-:W-:Y:S02]  /*39d0*/  SHF.L.U64.HI R6, R4.reuse, UR24, R5.reuse ;  /* 0x0000001804067c19 */ /* 0x141fe40008010205 */
[--C-:B------:R-:W-:Y:S01]  /*39e0*/  SHF.R.U32.HI R7, RZ, UR32, R5.reuse ;  /* 0x00000020ff077c19 */ /* 0x100fe20008011605 */
[----:B------:R-:W-:Y:S01]  /*39f0*/  ULOP3.LUT UR33, UR33, 0x3f, URZ, 0xc0, !UPT ;  /* 0x0000003f21217892 */ /* 0x000fe2000f8ec0ff */
[C---:B------:R-:W-:Y:S01]  /*3a00*/  SHF.R.U64 R5, R4.reuse, UR32, R5 ;  /* 0x0000002004057c19 */ /* 0x040fe20008001205 */
[----:B------:R-:W-:Y:S01]  /*3a10*/  ULOP3.LUT UR25, UR25, 0x3f, URZ, 0xc0, !UPT ;  /* 0x0000003f19197892 */ /* 0x000fe2000f8ec0ff */
[----:B------:R-:W-:Y:S02]  /*3a20*/  SHF.L.U32 R4, R4, UR24, RZ ;  /* 0x0000001804047c19 */ /* 0x000fe400080006ff */
[----:B------:R-:W-:-:S02]  /*3a30*/  LOP3.LUT R7, R6, R7, RZ, 0xfc, !PT ;  /* 0x0000000706077212 */ /* 0x000fc400078efcff */
[----:B------:R-:W-:Y:S01]  /*3a40*/  LOP3.LUT R6, R4, R5, RZ, 0xfc, !PT ;  /* 0x0000000504067212 */ /* 0x000fe200078efcff */
[----:B------:R-:W-:-:S04]  /*3a50*/  ULEA UR22, UR22, UR4, 0x3 ;  /* 0x0000000416167291 */ /* 0x000fc8000f8e18ff */
[----:B------:R0:W-:Y:S04]  /*3a60*/  STL.64 [UR20], R6 ;  /* 0x00000006ff007987 */ /* 0x0001e80008100a14 */
[----:B------:R-:W0:Y:S01]  /*3a70*/  LDL.64 R4, [UR21] ;  /* 0x00000015ff047983 */ /* 0x000e220008100a00 */
[--C-:B-1----:R-:W-:Y:S02]  /*3a80*/  SHF.R.U32.HI R9, RZ, UR33, R3.reuse ;  /* 0x00000021ff097c19 */ /* 0x102fe40008011603 */
[C-C-:B------:R-:W-:Y:S02]  /*3a90*/  SHF.L.U64.HI R8, R2.reuse, UR25, R3.reuse ;  /* 0x0000001902087c19 */ /* 0x140fe40008010203 */
[C---:B------:R-:W-:Y:S02]  /*3aa0*/  SHF.R.U64 R3, R2.reuse, UR33, R3 ;  /* 0x0000002102037c19 */ /* 0x040fe40008001203 */
[----:B------:R-:W-:-:S02]  /*3ab0*/  SHF.L.U32 R2, R2, UR25, RZ ;  /* 0x0000001902027c19 */ /* 0x000fc400080006ff */
[----:B------:R-:W-:Y:S02]  /*3ac0*/  LOP3.LUT R9, R8, R9, RZ, 0xfc, !PT ;  /* 0x0000000908097212 */ /* 0x000fe400078efcff */
[----:B------:R-:W-:-:S05]  /*3ad0*/  LOP3.LUT R8, R2, R3, RZ, 0xfc, !PT ;  /* 0x0000000302087212 */ /* 0x000fca00078efcff */
[----:B------:R1:W-:Y:S04]  /*3ae0*/  STL.64 [UR21], R8 ;  /* 0x00000008ff007987 */ /* 0x0003e80008100a15 */
[----:B------:R-:W1:Y:S01]  /*3af0*/  LDL.64 R2, [UR22] ;  /* 0x00000016ff027983 */ /* 0x000e620008100a00 */
[----:B------:R-:W-:Y:S02]  /*3b00*/  UIADD3 UR34, UPT, UPT, -UR26, URZ, URZ ;  /* 0x000000ff1a227290 */ /* 0x000fe4000fffe1ff */
[----:B------:R-:W-:Y:S02]  /*3b10*/  ULOP3.LUT UR26, UR26, 0x3f, URZ, 0xc0, !UPT ;  /* 0x0000003f1a1a7892 */ /* 0x000fe4000f8ec0ff */
[----:B------:R-:W-:Y:S02]  /*3b20*/  ULOP3.LUT UR34, UR34, 0x3f, URZ, 0xc0, !UPT ;  /* 0x0000003f22227892 */ /* 0x000fe4000f8ec0ff */
[----:B------:R-:W-:-:S02]  /*3b30*/  UIADD3 UR35, UPT, UPT, -UR27, URZ, URZ ;  /* 0x000000ff1b237290 */ /* 0x000fc4000fffe1ff */
[----:B------:R-:W-:Y:S02]  /*3b40*/  ULOP3.LUT UR36, UR27, 0x3f, URZ, 0xc0, !UPT ;  /* 0x0000003f1b247892 */ /* 0x000fe4000f8ec0ff */
[----:B------:R-:W-:Y:S02]  /*3b50*/  ULOP3.LUT UR35, UR35, 0x3f, URZ, 0xc0, !UPT ;  /* 0x0000003f23237892 */ /* 0x000fe4000f8ec0ff */
[----:B------:R-:W-:Y:S01]  /*3b60*/  ULEA UR23, UR23, UR4, 0x3 ;  /* 0x0000000417177291 */ /* 0x000fe2000f8e18ff */
[--C-:B0-----:R-:W-:Y:S02]  /*3b70*/  SHF.R.U32.HI R7, RZ, UR34, R5.reuse ;  /* 0x00000022ff077c19 */ /* 0x101fe40008011605 */
[C-C-:B------:R-:W-:Y:S02]  /*3b80*/  SHF.L.U64.HI R6, R4.reuse, UR26, R5.reuse ;  /* 0x0000001a04067c19 */ /* 0x140fe40008010205 */
[C---:B------:R-:W-:Y:S02]  /*3b90*/  SHF.R.U64 R5, R4.reuse, UR34, R5 ;  /* 0x0000002204057c19 */ /* 0x040fe40008001205 */
[----:B------:R-:W-:-:S02]  /*3ba0*/  SHF.L.U32 R4, R4, UR26, RZ ;  /* 0x0000001a04047c19 */ /* 0x000fc400080006ff */
[----:B------:R-:W-:Y:S02]  /*3bb0*/  LOP3.LUT R7, R6, R7, RZ, 0xfc, !PT ;  /* 0x0000000706077212 */ /* 0x000fe400078efcff */
[----:B------:R-:W-:-:S05]  /*3bc0*/  LOP3.LUT R6, R4, R5, RZ, 0xfc, !PT ;  /* 0x0000000504067212 */ /* 0x000fca00078efcff */
        /* <DEDUP_REMOVED lines=8> */
[----:B------:R1:W-:Y:S01]  /*3c50*/  STL.64 [UR23], R8 ;  /* 0x00000008ff007987 */ /* 0x0003e20008100a17 */
[----:B------:R-:W2:Y:S03]  /*3c60*/  LDCU.128 UR20, c[0x3][0xf0] ;  /* 0x00c01e00ff1477ac */ /* 0x000ea60008000c00 */
[----:B------:R-:W1:Y:S01]  /*3c70*/  LDL.64 R2, [R31] ;  /* 0x000000001f027983 */ /* 0x000e620000100a00 */
[----:B--2---:R-:W-:Y:S02]  /*3c80*/  UIADD3 UR27, UPT, UPT, -UR20, URZ, URZ ;  /* 0x000000ff141b7290 */ /* 0x004fe4000fffe1ff */
        /* <DEDUP_REMOVED lines=12> */
[----:B------:R-:W-:-:S04]  /*3d50*/  ULEA UR21, UR44, UR4, 0x3 ;  /* 0x000000042c157291 */ /* 0x000fc8000f8e18ff */
[----:B------:R0:W-:Y:S04]  /*3d60*/  STL.64 [R31], R6 ;  /* 0x000000061f007387 */ /* 0x0001e80000100a00 */
        /* <DEDUP_REMOVED lines=13> */
[----:B------:R-:W-:Y:S02]  /*3e40*/  ULEA UR20, UR45, UR4, 0x3 ;  /* 0x000000042d147291 */ /* 0x000fe4000f8e18ff */
[----:B------:R-:W-:Y:S02]  /*3e50*/  ULOP3.LUT UR44, UR44, 0x3f, URZ, 0xc0, !UPT ;  /* 0x0000003f2c2c7892 */ /* 0x000fe4000f8ec0ff */
[----:B------:R-:W-:Y:S01]  /*3e60*/  ULOP3.LUT UR45, UR23, 0x3f, URZ, 0xc0, !UPT ;  /* 0x0000003f172d7892 */ /* 0x000fe2000f8ec0ff */
[--C-:B0-----:R-:W-:Y:S02]  /*3e70*/  SHF.R.U32.HI R7, RZ, UR39, R5.reuse ;  /* 0x00000027ff077c19 */ /* 0x101fe40008011605 */
[C-C-:B------:R-:W-:Y:S02]  /*3e80*/  SHF.L.U64.HI R6, R4.reuse, UR41, R5.reuse ;  /* 0x0000002904067c19 */ /* 0x140fe40008010205 */
[C---:B------:R-:W-:Y:S02]  /*3e90*/  SHF.R.U64 R5, R4.reuse, UR39, R5 ;  /* 0x0000002704057c19 */ /* 0x040fe40008001205 */
[----:B------:R-:W-:-:S02]  /*3ea0*/  SHF.L.U32 R4, R4, UR41, RZ ;  /* 0x0000002904047c19 */ /* 0x000fc400080006ff */
[----:B------:R-:W-:Y:S02]  /*3eb0*/  LOP3.LUT R7, R6, R7, RZ, 0xfc, !PT ;  /* 0x0000000706077212 */ /* 0x000fe400078efcff */
        /* <DEDUP_REMOVED lines=14> */
[----:B------:R-:W-:Y:S01]  /*3fa0*/  ULEA UR53, UR53, UR4, 0x3 ;  /* 0x0000000435357291 */ /* 0x000fe2000f8e18ff */
[----:B------:R-:W3:Y:S01]  /*3fb0*/  LDCU.64 UR42, c[0x3][0x170] ;  /* 0x00c02e00ff2a77ac */ /* 0x000ee20008000a00 */
[----:B--2---:R-:W-:Y:S02]  /*3fc0*/  UIADD3 UR46, UPT, UPT, -UR20, URZ, URZ ;  /* 0x000000ff142e7290 */ /* 0x004fe4000fffe1ff */
[----:B------:R-:W-:-:S02]  /*3fd0*/  ULOP3.LUT UR48, UR20, 0x3f, URZ, 0xc0, !UPT ;  /* 0x0000003f14307892 */ /* 0x000fc4000f8ec0ff */
[----:B------:R-:W-:Y:S02]  /*3fe0*/  ULOP3.LUT UR46, UR46, 0x3f, URZ, 0xc0, !UPT ;  /* 0x0000003f2e2e7892 */ /* 0x000fe4000f8ec0ff */
[----:B------:R-:W-:Y:S02]  /*3ff0*/  UIADD3 UR49, UPT, UPT, -UR21, URZ, URZ ;  /* 0x000000ff15317290 */ /* 0x000fe4000fffe1ff */
[C-C-:B0-----:R-:W-:Y:S02]  /*4000*/  SHF.L.U64.HI R6, R4.reuse, UR48, R5.reuse ;  /* 0x0000003004067c19 */ /* 0x141fe40008010205 */
[--C-:B------:R-:W-:Y:S01]  /*4010*/  SHF.R.U32.HI R7, RZ, UR46, R5.reuse ;  /* 0x0000002eff077c19 */ /* 0x100fe20008011605 */
[----:B------:R-:W-:Y:S01]  /*4020*/  ULOP3.LUT UR49, UR49, 0x3f, URZ, 0xc0, !UPT ;  /* 0x0000003f31317892 */ /* 0x000fe2000f8ec0ff */
[C---:B------:R-:W-:Y:S01]  /*4030*/  SHF.R.U64 R5, R4.reuse, UR46, R5 ;  /* 0x0000002e04057c19 */ /* 0x040fe20008001205 */
[----:B------:R-:W-:Y:S01]  /*4040*/  ULOP3.LUT UR52, UR21, 0x3f, URZ, 0xc0, !UPT ;  /* 0x0000003f15347892 */ /* 0x000fe2000f8ec0ff */
        /* <DEDUP_REMOVED lines=19> */
[----:B---3--:R-:W-:Y:S01]  /*4180*/  ULEA UR57, UR42, UR4, 0x3 ;  /* 0x000000042a397291 */ /* 0x008fe2000f8e18ff */
[----:B------:R-:W2:Y:S01]  /*4190*/  LDCU.128 UR20, c[0x3][0x110] ;  /* 0x00c02200ff1477ac */ /* 0x000ea20008000c00 */
[--C-:B0-----:R-:W-:Y:S02]  /*41a0*/  SHF.R.U32.HI R7, RZ, UR51, R5.reuse ;  /* 0x00000033ff077c19 */ /* 0x101fe40008011605 */
[C-C-:B------:R-:W-:Y:S02]  /*41b0*/  SHF.L.U64.HI R6, R4.reuse, UR55, R5.reuse ;  /* 0x0000003704067c19 */ /* 0x140fe40008010205 */
[----:B------:R-:W-:-:S02]  /*41c0*/  SHF.R.U64 R5, R4, UR51, R5 ;  /* 0x0000003304057c19 */ /* 0x000fc40008001205 */
[----:B------:R-:W-:Y:S02]  /*41d0*/  SHF.L.U32 R4, R4, UR55, RZ ;  /* 0x0000003704047c19 */ /* 0x000fe400080006ff */
[----:B------:R-:W-:Y:S02]  /*41e0*/  LOP3.LUT R7, R6, R7, RZ, 0xfc, !PT ;  /* 0x0000000706077212 */ /* 0x000fe400078efcff */
[----:B------:R-:W-:-:S05]  /*41f0*/  LOP3.LUT R6, R4, R5, RZ, 0xfc, !PT ;  /* 0x0000000504067212 */ /* 0x000fca00078efcff */
[----:B------:R0:W-:Y:S01]  /*4200*/  STL.64 [UR53], R6 ;  /* 0x00000006ff007987 */ /* 0x0001e20008100a35 */
[--C-:B-1----:R-:W-:Y:S02]  /*4210*/  SHF.R.U32.HI R9, RZ, UR54, R3.reuse ;  /* 0x00000036ff097c19 */ /* 0x102fe40008011603 */
[C-C-:B------:R-:W-:Y:S02]  /*4220*/  SHF.L.U64.HI R8, R2.reuse, UR56, R3.reuse ;  /* 0x0000003802087c19 */ /* 0x140fe40008010203 */
[C---:B------:R-:W-:Y:S02]  /*4230*/  SHF.R.U64 R5, R2.reuse, UR54, R3 ;  /* 0x0000003602057c19 */ /* 0x040fe40008001203 */
[----:B------:R-:W-:Y:S02]  /*4240*/  SHF.L.U32 R4, R2, UR56, RZ ;  /* 0x0000003802047c19 */ /* 0x000fe400080006ff */
[----:B------:R-:W0:Y:S01]  /*4250*/  LDL.64 R2, [UR7] ;  /* 0x00000007ff027983 */ /* 0x000e220008100a00 */
[----:B------:R-:W-:-:S02]  /*4260*/  LOP3.LUT R9, R8, R9, RZ, 0xfc, !PT ;  /* 0x0000000908097212 */ /* 0x000fc400078efcff */
[----:B------:R-:W-:-:S05]  /*4270*/  LOP3.LUT R8, R4, R5, RZ, 0xfc, !PT ;  /* 0x0000000504087212 */ /* 0x000fca00078efcff */
[----:B------:R1:W-:Y:S04]  /*4280*/  STL.64 [UR7], R8 ;  /* 0x00000008ff007987 */ /* 0x0003e80008100a07 */
[----:B------:R-:W1:Y:S01]  /*4290*/  LDL.64 R4, [UR57] ;  /* 0x00000039ff047983 */ /* 0x000e620008100a00 */
[----:B--2---:R-:W-:Y:S02]  /*42a0*/  UIADD3 UR61, UPT, UPT, -UR20, URZ, URZ ;  /* 0x000000ff143d7290 */ /* 0x004fe4000fffe1ff */
[----:B------:R-:W-:Y:S02]  /*42b0*/  ULOP3.LUT UR60, UR20, 0x3f, URZ, 0xc0, !UPT ;  /* 0x0000003f143c7892 */ /* 0x000fe4000f8ec0ff */
[----:B------:R-:W-:Y:S02]  /*42c0*/  ULOP3.LUT UR61, UR61, 0x3f, URZ, 0xc0, !UPT ;  /* 0x0000003f3d3d7892 */ /* 0x000fe4000f8ec0ff */
[----:B------:R-:W-:-:S02]  /*42d0*/  UIADD3 UR21, UPT, UPT, -UR21, URZ, URZ ;  /* 0x000000ff15157290 */ /* 0x000fc4000fffe1ff */
[----:B------:R-:W-:Y:S02]  /*42e0*/  ULOP3.LUT UR58, UR58, 0x3f, URZ, 0xc0, !UPT ;  /* 0x0000003f3a3a7892 */ /* 0x000fe4000f8ec0ff */
[----:B------:R-:W-:Y:S02]  /*42f0*/  ULOP3.LUT UR59, UR21, 0x3f, URZ, 0xc0, !UPT ;  /* 0x0000003f153b7892 */ /* 0x000fe4000f8ec0ff */
[----:B------:R-:W-:Y:S02]  /*4300*/  ULEA UR63, UR43, UR4, 0x3 ;  /* 0x000000042b3f7291 */ /* 0x000fe4000f8e18ff */
[----:B------:R-:W-:Y:S02]  /*4310*/  ULEA UR62, UR62, UR4, 0x3 ;  /* 0x000000043e3e7291 */ /* 0x000fe4000f8e18ff */
[----:B------:R-:W-:Y:S01]  /*4320*/  UIADD3 UR22, UPT, UPT, -UR22, URZ, URZ ;  /* 0x000000ff16167290 */ /* 0x000fe2000fffe1ff */
[----:B------:R-:W2:Y:S01]  /*4330*/  LDCU.64 UR20, c[0x3][0x118] ;  /* 0x00c02300ff1477ac */ /* 0x000ea20008000a00 */
[----:B0-----:R-:W-:-:S02]  /*4340*/  SHF.R.U32.HI R7, RZ, UR61, R3 ;  /* 0x0000003dff077c19 */ /* 0x001fc40008011603 */
[C-C-:B------:R-:W-:Y:S01]  /*4350*/  SHF.L.U64.HI R6, R2.reuse, UR60, R3.reuse ;  /* 0x0000003c02067c19 */ /* 0x140fe20008010203 */
[----:B------:R-:W-:Y:S01]  /*4360*/  UIADD3 UR23, UPT, UPT, -UR23, URZ, URZ ;  /* 0x000000ff17177290 */ /* 0x000fe2000fffe1ff */
[C---:B------:R-:W-:Y:S01]  /*4370*/  SHF.R.U64 R3, R2.reuse, UR61, R3 ;  /* 0x0000003d02037c19 */ /* 0x040fe20008001203 */
[----:B------:R-:W0:Y:S01]  /*4380*/  LDCU.64 UR42, c[0x3][0x138] ;  /* 0x00c02700ff2a77ac */ /* 0x000e220008000a00 */
[----:B------:R-:W-:Y:S02]  /*4390*/  SHF.L.U32 R2, R2, UR60, RZ ;  /* 0x0000003c02027c19 */ /* 0x000fe400080006ff */
[----:B------:R-:W-:Y:S02]  /*43a0*/  LOP3.LUT R7, R6, R7, RZ, 0xfc, !PT ;  /* 0x0000000706077212 */ /* 0x000fe400078efcff */
[----:B------:R-:W-:Y:S02]  /*43b0*/  LOP3.LUT R6, R2, R3, RZ, 0xfc, !PT ;  /* 0x0000000302067212 */ /* 0x000fe400078efcff */
[----:B-1----:R-:W-:-:S02]  /*43c0*/  SHF.R.U32.HI R9, RZ, UR59, R5 ;  /* 0x0000003bff097c19 */ /* 0x002fc40008011605 */
[C-C-:B------:R-:W-:Y:S02]  /*43d0*/  SHF.L.U64.HI R8, R4.reuse, UR58, R5.reuse ;  /* 0x0000003a04087c19 */ /* 0x140fe40008010205 */
[C---:B------:R-:W-:Y:S02]  /*43e0*/  SHF.R.U64 R3, R4.reuse, UR59, R5 ;  /* 0x0000003b04037c19 */ /* 0x040fe40008001205 */
[----:B------:R-:W-:Y:S02]  /*43f0*/  SHF.L.U32 R4, R4, UR58, RZ ;  /* 0x0000003a04047c19 */ /* 0x000fe400080006ff */
[----:B------:R-:W-:Y:S02]  /*4400*/  LOP3.LUT R9, R8, R9, RZ, 0xfc, !PT ;  /* 0x0000000908097212 */ /* 0x000fe400078efcff */
[----:B------:R-:W-:Y:S01]  /*4410*/  LOP3.LUT R8, R4, R3, RZ, 0xfc, !PT ;  /* 0x0000000304087212 */ /* 0x000fe200078efcff */
[----:B------:R1:W-:Y:S04]  /*4420*/  STL.64 [UR57], R6 ;  /* 0x00000006ff007987 */ /* 0x0003e80008100a39 */
[----:B------:R-:W3:Y:S04]  /*4430*/  LDL.64 R2, [UR63] ;  /* 0x0000003fff027983 */ /* 0x000ee80008100a00 */
[----:B------:R4:W-:Y:S04]  /*4440*/  STL.64 [UR63], R8 ;  /* 0x00000008ff007987 */ /* 0x0009e80008100a3f */
[----:B------:R-:W1:Y:S01]  /*4450*/  LDL.64 R4, [UR62] ;  /* 0x0000003eff047983 */ /* 0x000e620008100a00 */
[----:B------:R-:W-:-:S02]  /*4460*/  ULOP3.LUT UR64, UR22, 0x3f, URZ, 0xc0, !UPT ;  /* 0x0000003f16407892 */ /* 0x000fc4000f8ec0ff */
[----:B--2---:R-:W-:Y:S02]  /*4470*/  ULOP3.LUT UR66, UR20, 0x3f, URZ, 0xc0, !UPT ;  /* 0x0000003f14427892 */ /* 0x004fe4000f8ec0ff */
[----:B------:R-:W-:Y:S02]  /*4480*/  ULOP3.LUT UR65, UR23, 0x3f, URZ, 0xc0, !UPT ;  /* 0x0000003f17417892 */ /* 0x000fe4000f8ec0ff */
[----:B------:R-:W-:Y:S01]  /*4490*/  ULOP3.LUT UR67, UR21, 0x3f, URZ, 0xc0, !UPT ;  /* 0x0000003f15437892 */ /* 0x000fe2000f8ec0ff */
[----:B------:R-:W2:Y:S01]  /*44a0*/  LDCU.64 UR20, c[0x3][URZ] ;  /* 0x00c00000ff1477ac */ /* 0x000ea20008000a00 */
[----:B------:R-:W0:Y:S01]  /*44b0*/  LDCU UR23, c[0x3][0xc4] ;  /* 0x00c01880ff1777ac */ /* 0x000e220008000800 */
[----:B------:R-:W0:Y:S01]  /*44c0*/  LDCU UR22, c[0x3][0xc4] ;  /* 0x00c01880ff1677ac */ /* 0x000e220008000800 */
[--C-:B---3--:R-:W-:Y:S02]  /*44d0*/  SHF.R.U64 R11, R2, UR64, R3.reuse ;  /* 0x00000040020b7c19 */ /* 0x108fe40008001203 */
[----:B------:R-:W-:-:S02]  /*44e0*/  SHF.R.U32.HI R10, RZ, UR64, R3 ;  /* 0x00000040ff0a7c19 */ /* 0x000fc40008011603 */
[C---:B------:R-:W-:Y:S02]  /*44f0*/  SHF.L.U64.HI R3, R2.reuse, UR66, R3 ;  /* 0x0000004202037c19 */ /* 0x040fe40008010203 */
[----:B------:R-:W-:Y:S02]  /*4500*/  SHF.L.U32 R2, R2, UR66, RZ ;  /* 0x0000004202027c19 */ /* 0x000fe400080006ff */
[C-C-:B-1----:R-:W-:Y:S02]  /*4510*/  SHF.L.U64.HI R6, R4.reuse, UR67, R5.reuse ;  /* 0x0000004304067c19 */ /* 0x142fe40008010205 */
[C-C-:B------:R-:W-:Y:S02]  /*4520*/  SHF.R.U64 R7, R4.reuse, UR65, R5.reuse ;  /* 0x0000004104077c19 */ /* 0x140fe40008001205 */
[----:B----4-:R-:W-:Y:S02]  /*4530*/  SHF.R.U32.HI R9, RZ, UR65, R5 ;  /* 0x00000041ff097c19 */ /* 0x010fe40008011605 */
[----:B------:R-:W-:-:S02]  /*4540*/  SHF.L.U32 R4, R4, UR67, RZ ;  /* 0x0000004304047c19 */ /* 0x000fc400080006ff */
[----:B------:R-:W-:Y:S02]  /*4550*/  LOP3.LUT R2, R2, R11, RZ, 0xfc, !PT ;  /* 0x0000000b02027212 */ /* 0x000fe400078efcff */
[----:B------:R-:W-:Y:S02]  /*4560*/  LOP3.LUT R3, R3, R10, RZ, 0xfc, !PT ;  /* 0x0000000a03037212 */ /* 0x000fe400078efcff */
[----:B------:R-:W-:Y:S02]  /*4570*/  LOP3.LUT R5, R6, R9, RZ, 0xfc, !PT ;  /* 0x0000000906057212 */ /* 0x000fe400078efcff */
[----:B------:R-:W-:Y:S01]  /*4580*/  LOP3.LUT R4, R4, R7, RZ, 0xfc, !PT ;  /* 0x0000000704047212 */ /* 0x000fe200078efcff */
[----:B------:R-:W-:Y:S04]  /*4590*/  STL.64 [UR62], R2 ;  /* 0x00000002ff007987 */ /* 0x000fe80008100a3e */
[----:B------:R1:W-:Y:S04]  /*45a0*/  STL.64 [UR8], R4 ;  /* 0x00000004ff007987 */ /* 0x0003e80008100a08 */
[----:B------:R-:W3:Y:S04]  /*45b0*/  LDL.64 R46, [R1+0x28] ;  /* 0x00002800012e7983 */ /* 0x000ee80000100a00 */
[----:B------:R-:W3:Y:S04]  /*45c0*/  LDL.64 R38, [R1+0x30] ;  /* 0x0000300001267983 */ /* 0x000ee80000100a00 */
[----:B------:R-:W3:Y:S04]  /*45d0*/  LDL.64 R24, [R1+0x38] ;  /* 0x0000380001187983 */ /* 0x000ee80000100a00 */
[----:B------:R-:W4:Y:S04]  /*45e0*/  LDL.64 R26, [R1+0x40] ;  /* 0x00004000011a7983 */ /* 0x000f280000100a00 */
[----:B------:R-:W2:Y:S04]  /*45f0*/  LDL.64 R14, [R1+0x48] ;  /* 0x00004800010e7983 */ /* 0x000ea80000100a00 */
        /* <DEDUP_REMOVED lines=19> */
[----:B-1----:R-:W2:Y:S01]  /*4730*/  LDL.64 R4, [R1] ;  /* 0x0000000001047983 */ /* 0x002ea20000100a00 */
[----:B---3--:R-:W-:-:S02]  /*4740*/  LOP3.LUT R3, R47, R25, R39, 0xb4, !PT ;  /* 0x000000192f037212 */ /* 0x008fc400078eb427 */
[----:B------:R-:W-:Y:S02]  /*4750*/  LOP3.LUT R2, R46, R24, R38, 0xb4, !PT ;  /* 0x000000182e027212 */ /* 0x000fe400078eb426 */
[----:B----4-:R-:W-:Y:S02]  /*4760*/  LOP3.LUT R11, R39, R27, R25, 0xb4, !PT ;  /* 0x0000001b270b7212 */ /* 0x010fe400078eb419 */
[----:B------:R-:W-:Y:S02]  /*4770*/  LOP3.LUT R12, R38, R26, R24, 0xb4, !PT ;  /* 0x0000001a260c7212 */ /* 0x000fe400078eb418 */
[----:B--2---:R-:W-:Y:S02]  /*4780*/  LOP3.LUT R28, R24, R14, R26, 0xb4, !PT ;  /* 0x0000000e181c7212 */ /* 0x004fe400078eb41a */
[----:B------:R-:W-:Y:S02]  /*4790*/  LOP3.LUT R25, R25, R15, R27, 0xb4, !PT ;  /* 0x0000000f19197212 */ /* 0x000fe400078eb41b */
[----:B------:R-:W-:-:S02]  /*47a0*/  LOP3.LUT R29, R27, R47, R15, 0xb4, !PT ;  /* 0x0000002f1b1d7212 */ /* 0x000fc400078eb40f */
[----:B------:R-:W-:Y:S02]  /*47b0*/  LOP3.LUT R26, R26, R46, R14, 0xb4, !PT ;  /* 0x0000002e1a1a7212 */ /* 0x000fe400078eb40e */
[----:B------:R-:W-:Y:S02]  /*47c0*/  LOP3.LUT R24, R14, R38, R46, 0xb4, !PT ;  /* 0x000000260e187212 */ /* 0x000fe400078eb42e */
[----:B------:R-:W-:Y:S02]  /*47d0*/  LOP3.LUT R27, R15, R39, R47, 0xb4, !PT ;  /* 0x000000270f1b7212 */ /* 0x000fe400078eb42f */
[----:B------:R-:W-:Y:S02]  /*47e0*/  LOP3.LUT R57, R16, R36, R6, 0xb4, !PT ;  /* 0x0000002410397212 */ /* 0x000fe400078eb406 */
        /* <DEDUP_REMOVED lines=29> */
[----:B------:R-:W-:Y:S02]  /*49c0*/  LOP3.LUT R61, R70, UR20, R66, 0x9c, !PT ;  /* 0x00000014463d7c12 */ /* 0x000fe4000f8e9c42 */
        /* <DEDUP_REMOVED lines=10> */
[----:B------:R-:W-:Y:S02]  /*4a70*/  SHF.L.W.U32.HI R9, R52, 0x1, R13 ;  /* 0x0000000134097819 */ /* 0x000fe40000010e0d */
[----:B------:R-:W-:Y:S01]  /*4a80*/  LOP3.LUT R17, R71, UR21, R67, 0x9c, !PT ;  /* 0x0000001547117c12 */ /* 0x000fe2000f8e9c43 */
[----:B------:R-:W1:Y:S01]  /*4a90*/  LDCU.64 UR20, c[0x3][0x120] ;  /* 0x00c02400ff1477ac */ /* 0x000e620008000a00 */
[-C--:B------:R-:W-:Y:S02]  /*4aa0*/  LOP3.LUT R55, R68, R4.reuse, R8, 0xb4, !PT ;  /* 0x0000000444377212 */ /* 0x080fe400078eb408 */
[----:B------:R-:W-:-:S02]  /*4ab0*/  LOP3.LUT R61, R61, R4, RZ, 0x3c, !PT ;  /* 0x000000043d3d7212 */ /* 0x000fc400078e3cff */
[----:B------:R-:W-:Y:S02]  /*4ac0*/  LOP3.LUT R15, R74, R76, R72, 0xb4, !PT ;  /* 0x0000004c4a0f7212 */ /* 0x000fe400078eb448 */
[----:B------:R-:W-:Y:S02]  /*4ad0*/  LOP3.LUT R35, R70, R8, R68, 0xb4, !PT ;  /* 0x0000000846237212 */ /* 0x000fe400078eb444 */
[----:B------:R-:W-:Y:S02]  /*4ae0*/  LOP3.LUT R4, R6, R2, R57, 0x96, !PT ;  /* 0x0000000206047212 */ /* 0x000fe400078e9639 */
[----:B------:R-:W-:Y:S02]  /*4af0*/  LOP3.LUT R8, R9, R66, RZ, 0x3c, !PT ;  /* 0x0000004209087212 */ /* 0x000fe400078e3cff */
[----:B------:R-:W-:Y:S02]  /*4b00*/  LOP3.LUT R65, R42, R27, R30, 0x96, !PT ;  /* 0x0000001b2a417212 */ /* 0x000fe400078e961e */
[----:B------:R-:W-:-:S02]  /*4b10*/  LOP3.LUT R5, R17, R5, RZ, 0x3c, !PT ;  /* 0x0000000511057212 */ /* 0x000fc400078e3cff */
[C---:B------:R-:W-:Y:S02]  /*4b20*/  LOP3.LUT R17, R61.reuse, R4, R15, 0x96, !PT ;  /* 0x000000043d117212 */ /* 0x040fe400078e960f */
[-C--:B------:R-:W-:Y:S02]  /*4b30*/  LOP3.LUT R70, R61, R8.reuse, RZ, 0x3c, !PT ;  /* 0x000000083d467212 */ /* 0x080fe400078e3cff */
[-C--:B------:R-:W-:Y:S02]  /*4b40*/  LOP3.LUT R2, R2, R8.reuse, RZ, 0x3c, !PT ;  /* 0x0000000802027212 */ /* 0x080fe400078e3cff */
[-C--:B------:R-:W-:Y:S02]  /*4b50*/  LOP3.LUT R4, R57, R8.reuse, RZ, 0x3c, !PT ;  /* 0x0000000839047212 */ /* 0x080fe400078e3cff */
[----:B------:R-:W-:Y:S02]  /*4b60*/  LOP3.LUT R6, R6, R8, RZ, 0x3c, !PT ;  /* 0x0000000806067212 */ /* 0x000fe400078e3cff */
[----:B------:R-:W-:-:S02]  /*4b70*/  LOP3.LUT R65, R40, R65, R41, 0x96, !PT ;  /* 0x0000004128417212 */ /* 0x000fc400078e9629 */
[----:B------:R-:W-:Y:S02]  /*4b80*/  SHF.L.W.U32.HI R68, R13, 0x1, R52 ;  /* 0x000000010d447819 */ /* 0x000fe40000010e34 */
[----:B------:R-:W-:Y:S02]  /*4b90*/  LOP3.LUT R8, R15, R8, RZ, 0x3c, !PT ;  /* 0x000000080f087212 */ /* 0x000fe400078e3cff */
[----:B------:R-:W-:Y:S02]  /*4ba0*/  LOP3.LUT R15, R47, R28, R35, 0x96, !PT ;  /* 0x0000001c2f0f7212 */ /* 0x000fe400078e9623 */
[----:B------:R-:W-:Y:S02]  /*4bb0*/  LOP3.LUT R46, R36, R25, R50, 0x96, !PT ;  /* 0x00000019242e7212 */ /* 0x000fe400078e9632 */
[----:B------:R-:W-:Y:S02]  /*4bc0*/  LOP3.LUT R64, R75, R77, R73, 0xb4, !PT ;  /* 0x0000004d4b407212 */ /* 0x000fe400078eb449 */
[----:B------:R-:W-:-:S02]  /*4bd0*/  LOP3.LUT R68, R68, R65, RZ, 0x3c, !PT ;  /* 0x0000004144447212 */ /* 0x000fc400078e3cff */
[----:B------:R-:W-:Y:S02]  /*4be0*/  LOP3.LUT R62, R7, R3, R10, 0x96, !PT ;  /* 0x00000003073e7212 */ /* 0x000fe400078e960a */
[----:B------:R-:W-:Y:S02]  /*4bf0*/  LOP3.LUT R15, R45, R15, R48, 0x96, !PT ;  /* 0x0000000f2d0f7212 */ /* 0x000fe400078e9630 */
[----:B------:R-:W-:Y:S02]  /*4c00*/  LOP3.LUT R46, R49, R46, R34, 0x96, !PT ;  /* 0x0000002e312e7212 */ /* 0x000fe400078e9622 */
[C---:B------:R-:W-:Y:S02]  /*4c10*/  LOP3.LUT R62, R5.reuse, R62, R64, 0x96, !PT ;  /* 0x0000003e053e7212 */ /* 0x040fe400078e9640 */
[-C--:B------:R-:W-:Y:S02]  /*4c20*/  LOP3.LUT R71, R5, R68.reuse, RZ, 0x3c, !PT ;  /* 0x0000004405477212 */ /* 0x080fe400078e3cff */
[----:B------:R-:W-:-:S02]  /*4c30*/  LOP3.LUT R5, R10, R68, RZ, 0x3c, !PT ;  /* 0x000000440a057212 */ /* 0x000fc400078e3cff */
[----:B------:R-:W-:-:S04]  /*4c40*/  SHF.L.W.U32.HI R10, R46, 0x1, R15 ;  /* 0x000000012e0a7819 */ /* 0x000fc80000010e0f */
[----:B------:R-:W-:Y:S02]  /*4c50*/  LOP3.LUT R61, R10, R17, RZ, 0x3c, !PT ;  /* 0x000000110a3d7212 */ /* 0x000fe400078e3cff */
[----:B------:R-:W-:Y:S02]  /*4c60*/  LOP3.LUT R9, R64, R68, RZ, 0x3c, !PT ;  /* 0x0000004440097212 */ /* 0x000fe400078e3cff */
[-C--:B------:R-:W-:Y:S02]  /*4c70*/  LOP3.LUT R10, R63, R61.reuse, RZ, 0x3c, !PT ;  /* 0x0000003d3f0a7212 */ /* 0x080fe400078e3cff */
[-C--:B------:R-:W-:Y:S02]  /*4c80*/  LOP3.LUT R12, R12, R61.reuse, RZ, 0x3c, !PT ;  /* 0x0000003d0c0c7212 */ /* 0x080fe400078e3cff */
[-C--:B------:R-:W-:Y:S02]  /*4c90*/  LOP3.LUT R14, R14, R61.reuse, RZ, 0x3c, !PT ;  /* 0x0000003d0e0e7212 */ /* 0x080fe400078e3cff */
[----:B------:R-:W-:-:S02]  /*4ca0*/  LOP3.LUT R16, R16, R61, RZ, 0x3c, !PT ;  /* 0x0000003d10107212 */ /* 0x000fc400078e3cff */
[----:B------:R-:W-:Y:S02]  /*4cb0*/  LOP3.LUT R22, R22, R61, RZ, 0x3c, !PT ;  /* 0x0000003d16167212 */ /* 0x000fe400078e3cff */
[----:B------:R-:W-:Y:S02]  /*4cc0*/  SHF.L.W.U32.HI R57, R66, 0x1, R65 ;  /* 0x0000000142397819 */ /* 0x000fe40000010e41 */
[----:B------:R-:W-:Y:S02]  /*4cd0*/  LOP3.LUT R61, R39, R26, R55, 0x96, !PT ;  /* 0x0000001a273d7212 */ /* 0x000fe400078e9637 */
[----:B------:R-:W-:Y:S02]  /*4ce0*/  LOP3.LUT R64, R53, R29, R38, 0x96, !PT ;  /* 0x0000001d35407212 */ /* 0x000fe400078e9626 */
[----:B------:R-:W-:Y:S02]  /*4cf0*/  SHF.L.W.U32.HI R66, R65, 0x1, R66 ;  /* 0x0000000141427819 */ /* 0x000fe40000010e42 */
[----:B------:R-:W-:-:S02]  /*4d00*/  LOP3.LUT R61, R56, R61, R37, 0x96, !PT ;  /* 0x0000003d383d7212 */ /* 0x000fc400078e9625 */
[----:B------:R-:W-:Y:S02]  /*4d10*/  LOP3.LUT R64, R51, R64, R54, 0x96, !PT ;  /* 0x0000004033407212 */ /* 0x000fe400078e9636 */
[----:B------:R-:W-:Y:S02]  /*4d20*/  LOP3.LUT R66, R66, R15, RZ, 0x3c, !PT ;  /* 0x0000000f42427212 */ /* 0x000fe400078e3cff */
[----:B------:R-:W-:Y:S02]  /*4d30*/  SHF.L.W.U32.HI R15, R15, 0x1, R46 ;  /* 0x000000010f0f7819 */ /* 0x000fe40000010e2e */
[----:B------:R-:W-:Y:S02]  /*4d40*/  LOP3.LUT R46, R57, R46, RZ, 0x3c, !PT ;  /* 0x0000002e392e7212 */ /* 0x000fe400078e3cff */
[----:B------:R-:W-:Y:S02]  /*4d50*/  SHF.L.W.U32.HI R57, R61, 0x1, R64 ;  /* 0x000000013d397819 */ /* 0x000fe40000010e40 */
[----:B------:R-:W-:-:S02]  /*4d60*/  LOP3.LUT R3, R3, R68, RZ, 0x3c, !PT ;  /* 0x0000004403037212 */ /* 0x000fc400078e3cff */
[----:B------:R-:W-:Y:S02]  /*4d70*/  LOP3.LUT R7, R7, R68, RZ, 0x3c, !PT ;  /* 0x0000004407077212 */ /* 0x000fe400078e3cff */
[----:B------:R-:W-:Y:S02]  /*4d80*/  LOP3.LUT R57, R57, R52, RZ, 0x3c, !PT ;  /* 0x0000003439397212 */ /* 0x000fe400078e3cff */
[----:B------:R-:W-:Y:S02]  /*4d90*/  SHF.L.W.U32.HI R68, R62, 0x1, R17 ;  /* 0x000000013e447819 */ /* 0x000fe40000010e11 */
[----:B------:R-:W-:Y:S02]  /*4da0*/  SHF.L.W.U32.HI R52, R64, 0x1, R61 ;  /* 0x0000000140347819 */ /* 0x000fe40000010e3d */
[----:B------:R-:W-:Y:S02]  /*4db0*/  SHF.L.W.U32.HI R17, R17, 0x1, R62 ;  /* 0x0000000111117819 */ /* 0x000fe40000010e3e */
[----:B------:R-:W-:Y:S01]  /*4dc0*/  LOP3.LUT R62, R15, R62, RZ, 0x3c, !PT ;  /* 0x0000003e0f3e7212 */ /* 0x000fe200078e3cff */
[----:B------:R-:W-:Y:S01]  /*4dd0*/  STL.64 [R1], R70 ;  /* 0x0000004601007387 */ /* 0x000fe20000100a00 */
[----:B------:R-:W-:-:S02]  /*4de0*/  LOP3.LUT R52, R52, R13, RZ, 0x3c, !PT ;  /* 0x0000000d34347212 */ /* 0x000fc400078e3cff */
[----:B------:R-:W-:Y:S01]  /*4df0*/  LOP3.LUT R13, R11, R62, RZ, 0x3c, !PT ;  /* 0x0000003e0b0d7212 */ /* 0x000fe200078e3cff */
[----:B------:R2:W-:Y:S01]  /*4e00*/  STL.64 [R1+0x28], R2 ;  /* 0x0000280201007387 */ /* 0x0005e20000100a00 */
[----:B------:R-:W-:Y:S02]  /*4e10*/  LOP3.LUT R63, R17, R64, RZ, 0x3c, !PT ;  /* 0x00000040113f7212 */ /* 0x000fe400078e3cff */
[-C--:B------:R-:W-:Y:S01]  /*4e20*/  LOP3.LUT R15, R59, R62.reuse, RZ, 0x3c, !PT ;  /* 0x0000003e3b0f7212 */ /* 0x080fe200078e3cff */
[----:B------:R-:W-:Y:S01]  /*4e30*/  STL.64 [R1+0x50], R4 ;  /* 0x0000500401007387 */ /* 0x000fe20000100a00 */
[-C--:B------:R-:W-:Y:S02]  /*4e40*/  LOP3.LUT R17, R60, R62.reuse, RZ, 0x3c, !PT ;  /* 0x0000003e3c117212 */ /* 0x080fe400078e3cff */
[-C--:B------:R-:W-:Y:S01]  /*4e50*/  LOP3.LUT R11, R58, R62.reuse, RZ, 0x3c, !PT ;  /* 0x0000003e3a0b7212 */ /* 0x080fe200078e3cff */
[----:B------:R3:W-:Y:S01]  /*4e60*/  STL.64 [R1+0x78], R6 ;  /* 0x0000780601007387 */ /* 0x0007e20000100a00 */
[----:B------:R-:W-:-:S02]  /*4e70*/  LOP3.LUT R23, R23, R62, RZ, 0x3c, !PT ;  /* 0x0000003e17177212 */ /* 0x000fc400078e3cff */
[----:B------:R-:W-:Y:S01]  /*4e80*/  LOP3.LUT R58, R55, R66, RZ, 0x3c, !PT ;  /* 0x00000042373a7212 */ /* 0x000fe200078e3cff */
[----:B------:R0:W-:Y:S01]  /*4e90*/  STL.64 [R1+0xa0], R8 ;  /* 0x0000a00801007387 */ /* 0x0001e20000100a00 */
[----:B------:R-:W-:Y:S02]  /*4ea0*/  LOP3.LUT R59, R38, R46, RZ, 0x3c, !PT ;  /* 0x0000002e263b7212 */ /* 0x000fe400078e3cff */
[----:B------:R-:W-:Y:S01]  /*4eb0*/  LOP3.LUT R61, R68, R61, RZ, 0x3c, !PT ;  /* 0x0000003d443d7212 */ /* 0x000fe200078e3cff */
[----:B------:R-:W-:Y:S01]  /*4ec0*/  STL.64 [R1+0x30], R12 ;  /* 0x0000300c01007387 */ /* 0x000fe20000100a00 */
[----:B------:R-:W-:Y:S02]  /*4ed0*/  LOP3.LUT R64, R26, R66, RZ, 0x3c, !PT ;  /* 0x000000421a407212 */ /* 0x000fe400078e3cff */
[----:B------:R-:W-:Y:S01]  /*4ee0*/  LOP3.LUT R65, R29, R46, RZ, 0x3c, !PT ;  /* 0x0000002e1d417212 */ /* 0x000fe200078e3cff */
[----:B------:R-:W-:Y:S01]  /*4ef0*/  STL.64 [R1+0x58], R14 ;  /* 0x0000580e01007387 */ /* 0x000fe20000100a00 */
[----:B------:R-:W-:-:S02]  /*4f00*/  LOP3.LUT R68, R39, R66, RZ, 0x3c, !PT ;  /* 0x0000004227447212 */ /* 0x000fc400078e3cff */
[----:B------:R-:W-:Y:S01]  /*4f10*/  LOP3.LUT R69, R53, R46, RZ, 0x3c, !PT ;  /* 0x0000002e35457212 */ /* 0x000fe200078e3cff */
[----:B------:R-:W-:Y:S01]  /*4f20*/  STL.64 [R1+0x80], R16 ;  /* 0x0000801001007387 */ /* 0x000fe20000100a00 */
[----:B------:R-:W-:Y:S02]  /*4f30*/  LOP3.LUT R72, R37, R66, RZ, 0x3c, !PT ;  /* 0x0000004225487212 */ /* 0x000fe400078e3cff */
[-C--:B------:R-:W-:Y:S01]  /*4f40*/  LOP3.LUT R73, R54, R46.reuse, RZ, 0x3c, !PT ;  /* 0x0000002e36497212 */ /* 0x080fe200078e3cff */
[----:B------:R-:W-:Y:S01]  /*4f50*/  STL.64 [R1+0xa8], R22 ;  /* 0x0000a81601007387 */ /* 0x000fe20000100a00 */
[----:B------:R-:W-:Y:S02]  /*4f60*/  LOP3.LUT R67, R51, R46, RZ, 0x3c, !PT ;  /* 0x0000002e33437212 */ /* 0x000fe400078e3cff */
[----:B------:R-:W-:Y:S01]  /*4f70*/  LOP3.LUT R66, R56, R66, RZ, 0x3c, !PT ;  /* 0x0000004238427212 */ /* 0x000fe200078e3cff */
[----:B------:R-:W-:Y:S01]  /*4f80*/  STL.64 [R1+0x18], R58 ;  /* 0x0000183a01007387 */ /* 0x000fe20000100a00 */
[----:B------:R-:W-:-:S02]  /*4f90*/  LOP3.LUT R51, R50, R57, RZ, 0x3c, !PT ;  /* 0x0000003932337212 */ /* 0x000fc400078e3cff */
[-C--:B------:R-:W-:Y:S01]  /*4fa0*/  LOP3.LUT R50, R35, R52.reuse, RZ, 0x3c, !PT ;  /* 0x0000003423327212 */ /* 0x080fe200078e3cff */
[----:B------:R-:W-:Y:S01]  /*4fb0*/  STL.64 [R1+0x40], R64 ;  /* 0x0000404001007387 */ /* 0x000fe20000100a00 */
[-C--:B------:R-:W-:Y:S02]  /*4fc0*/  LOP3.LUT R29, R25, R57.reuse, RZ, 0x3c, !PT ;  /* 0x00000039191d7212 */ /* 0x080fe400078e3cff */
[-C--:B------:R-:W-:Y:S01]  /*4fd0*/  LOP3.LUT R37, R36, R57.reuse, RZ, 0x3c, !PT ;  /* 0x0000003924257212 */ /* 0x080fe200078e3cff */
[----:B------:R-:W-:Y:S01]  /*4fe0*/  STL.64 [R1+0x68], R68 ;  /* 0x0000684401007387 */ /* 0x000fe20000100a00 */
[-C--:B------:R-:W-:Y:S02]  /*4ff0*/  LOP3.LUT R28, R28, R52.reuse, RZ, 0x3c, !PT ;  /* 0x000000341c1c7212 */ /* 0x080fe400078e3cff */
[----:B------:R-:W-:Y:S01]  /*5000*/  LOP3.LUT R36, R47, R52, RZ, 0x3c, !PT ;  /* 0x000000342f247212 */ /* 0x000fe200078e3cff */
[----:B------:R-:W-:Y:S01]  /*5010*/  STL.64 [R1+0x90], R72 ;  /* 0x0000904801007387 */ /* 0x000fe20000100a00 */
[----:B------:R-:W-:-:S02]  /*5020*/  LOP3.LUT R39, R34, R57, RZ, 0x3c, !PT ;  /* 0x0000003922277212 */ /* 0x000fc400078e3cff */
[-C--:B------:R-:W-:Y:S01]  /*5030*/  LOP3.LUT R38, R48, R52.reuse, RZ, 0x3c, !PT ;  /* 0x0000003430267212 */ /* 0x080fe200078e3cff */
[----:B------:R-:W-:Y:S01]  /*5040*/  STL.64 [R1+0xb8], R66 ;  /* 0x0000b84201007387 */ /* 0x000fe20000100a00 */
[----:B------:R-:W-:Y:S02]  /*5050*/  LOP3.LUT R49, R49, R57, RZ, 0x3c, !PT ;  /* 0x0000003931317212 */ /* 0x000fe400078e3cff */
[----:B------:R-:W-:Y:S01]  /*5060*/  LOP3.LUT R48, R45, R52, RZ, 0x3c, !PT ;  /* 0x000000342d307212 */ /* 0x000fe200078e3cff */
[----:B------:R-:W-:Y:S01]  /*5070*/  STL.64 [R1+0x10], R50 ;  /* 0x0000103201007387 */ /* 0x000fe20000100a00 */
[----:B------:R-:W-:Y:S02]  /*5080*/  LOP3.LUT R44, R44, R61, RZ, 0x3c, !PT ;  /* 0x0000003d2c2c7212 */ /* 0x000fe400078e3cff */
[----:B------:R-:W-:Y:S01]  /*5090*/  LOP3.LUT R45, R30, R63, RZ, 0x3c, !PT ;  /* 0x0000003f1e2d7212 */ /* 0x000fe200078e3cff */
[----:B------:R-:W-:Y:S01]  /*50a0*/  STL.64 [R1+0x38], R28 ;  /* 0x0000381c01007387 */ /* 0x000fe20000100a00 */
[----:B------:R-:W-:Y:S01]  /*50b0*/  LOP3.LUT R24, R24, R61, RZ, 0x3c, !PT ;  /* 0x0000003d18187212 */ /* 0x000fe200078e3cff */
[----:B-1----:R-:W-:Y:S01]  /*50c0*/  ULEA UR20, UR20, UR4, 0x3 ;  /* 0x0000000414147291 */ /* 0x002fe2000f8e18ff */
[----:B------:R-:W-:Y:S01]  /*50d0*/  LOP3.LUT R25, R27, R63, RZ, 0x3c, !PT ;  /* 0x0000003f1b197212 */ /* 0x000fe200078e3cff */
[----:B------:R-:W-:Y:S01]  /*50e0*/  STL.64 [R1+0x60], R36 ;  /* 0x0000602401007387 */ /* 0x000fe20000100a00 */
[----:B------:R-:W-:-:S02]  /*50f0*/  LOP3.LUT R26, R33, R61, RZ, 0x3c, !PT ;  /* 0x0000003d211a7212 */ /* 0x000fc400078e3cff */
[----:B------:R-:W-:Y:S01]  /*5100*/  LOP3.LUT R27, R42, R63, RZ, 0x3c, !PT ;  /* 0x0000003f2a1b7212 */ /* 0x000fe200078e3cff */
[----:B------:R-:W-:Y:S01]  /*5110*/  STL.64 [R1+0x88], R38 ;  /* 0x0000882601007387 */ /* 0x000fe20000100a00 */
[----:B------:R-:W-:Y:S02]  /*5120*/  LOP3.LUT R32, R32, R61, RZ, 0x3c, !PT ;  /* 0x0000003d20207212 */ /* 0x000fe400078e3cff */
[----:B------:R-:W-:Y:S01]  /*5130*/  LOP3.LUT R33, R41, R63, RZ, 0x3c, !PT ;  /* 0x0000003f29217212 */ /* 0x000fe200078e3cff */
[----:B------:R-:W-:Y:S01]  /*5140*/  STL.64 [R1+0xb0], R48 ;  /* 0x0000b03001007387 */ /* 0x000fe20000100a00 */
[----:B------:R-:W-:Y:S02]  /*5150*/  LOP3.LUT R34, R43, R61, RZ, 0x3c, !PT ;  /* 0x0000003d2b227212 */ /* 0x000fe400078e3cff */
[----:B------:R-:W-:Y:S01]  /*5160*/  LOP3.LUT R35, R40, R63, RZ, 0x3c, !PT ;  /* 0x0000003f28237212 */ /* 0x000fe200078e3cff */
[----:B------:R-:W-:Y:S04]  /*5170*/  STL.64 [R1+0x20], R44 ;  /* 0x0000202c01007387 */ /* 0x000fe80000100a00 */
[----:B------:R-:W-:Y:S04]  /*5180*/  STL.64 [R1+0x48], R24 ;  /* 0x0000481801007387 */ /* 0x000fe80000100a00 */
[----:B------:R-:W-:Y:S04]  /*5190*/  STL.64 [R1+0x70], R26 ;  /* 0x0000701a01007387 */ /* 0x000fe80000100a00 */
[----:B------:R-:W-:Y:S04]  /*51a0*/  STL.64 [R1+0x98], R32 ;  /* 0x0000982001007387 */ /* 0x000fe80000100a00 */
[----:B------:R-:W-:Y:S04]  /*51b0*/  STL.64 [R1+0xc0], R34 ;  /* 0x0000c02201007387 */ /* 0x000fe80000100a00 */
[----:B------:R1:W-:Y:S04]  /*51c0*/  STL.64 [R1+0x8], R10 ;  /* 0x0000080a01007387 */ /* 0x0003e80000100a00 */
[----:B--2---:R-:W0:Y:S01]  /*51d0*/  LDL.64 R2, [UR20] ;  /* 0x00000014ff027983 */ /* 0x004e220008100a00 */
[C---:B---3--:R-:W-:Y:S01]  /*51e0*/  SHF.R.U64 R7, R10.reuse, UR16, R11 ;  /* 0x000000100a077c19 */ /* 0x048fe2000800120b */
[----:B------:R-:W-:Y:S01]  /*51f0*/  ULEA UR21, UR21, UR4, 0x3 ;  /* 0x0000000415157291 */ /* 0x000fe2000f8e18ff */
[----:B------:R-:W-:-:S02]  /*5200*/  SHF.L.U32 R4, R10, UR15, RZ ;  /* 0x0000000f0a047c19 */ /* 0x000fc400080006ff */
[--C-:B------:R-:W-:Y:S02]  /*5210*/  SHF.L.U64.HI R5, R10, UR15, R11.reuse ;  /* 0x0000000f0a057c19 */ /* 0x100fe4000801020b */
[----:B------:R-:W-:Y:S02]  /*5220*/  SHF.R.U32.HI R6, RZ, UR16, R11 ;  /* 0x00000010ff067c19 */ /* 0x000fe4000801160b */
[----:B------:R-:W-:Y:S02]  /*5230*/  LOP3.LUT R4, R4, R7, RZ, 0xfc, !PT ;  /* 0x0000000704047212 */ /* 0x000fe400078efcff */
[----:B------:R-:W-:-:S05]  /*5240*/  LOP3.LUT R5, R5, R6, RZ, 0xfc, !PT ;  /* 0x0000000605057212 */ /* 0x000fca00078efcff */
[----:B------:R2:W-:Y:S01]  /*5250*/  STL.64 [UR20], R4 ;  /* 0x00000004ff007987 */ /* 0x0005e20008100a14 */
[----:B------:R-:W3:Y:S03]  /*5260*/  LDCU UR20, c[0x3][0x12c] ;  /* 0x00c02580ff1477ac */ /* 0x000ee60008000800 */
[----:B------:R-:W2:Y:S01]  /*5270*/  LDL.64 R6, [UR21] ;  /* 0x00000015ff067983 */ /* 0x000ea20008100a00 */
[C---:B0-----:R-:W-:Y:S02]  /*5280*/  SHF.L.U32 R9, R2.reuse, UR23, RZ ;  /* 0x0000001702097c19 */ /* 0x041fe400080006ff */
[C-C-:B------:R-:W-:Y:S02]  /*5290*/  SHF.R.U64 R8, R2.reuse, UR9, R3.reuse ;  /* 0x0000000902087c19 */ /* 0x140fe40008001203 */
[--C-:B-1----:R-:W-:Y:S02]  /*52a0*/  SHF.L.U64.HI R11, R2, UR22, R3.reuse ;  /* 0x00000016020b7c19 */ /* 0x102fe40008010203 */
[----:B------:R-:W-:-:S02]  /*52b0*/  SHF.R.U32.HI R2, RZ, UR9, R3 ;  /* 0x00000009ff027c19 */ /* 0x000fc40008011603 */
[----:B------:R-:W-:Y:S02]  /*52c0*/  LOP3.LUT R8, R8, R9, RZ, 0xfc, !PT ;  /* 0x0000000908087212 */ /* 0x000fe400078efcff */
[----:B------:R-:W-:-:S05]  /*52d0*/  LOP3.LUT R9, R2, R11, RZ, 0xfc, !PT ;  /* 0x0000000b02097212 */ /* 0x000fca00078efcff */
[----:B------:R0:W-:Y:S01]  /*52e0*/  STL.64 [UR21], R8 ;  /* 0x00000008ff007987 */ /* 0x0001e20008100a15 */
[----:B------:R-:W1:Y:S03]  /*52f0*/  LDCU UR21, c[0x3][0x130] ;  /* 0x00c02600ff1577ac */ /* 0x000e660008000800 */
[----:B------:R-:W0:Y:S01]  /*5300*/  LDL.64 R2, [UR5] ;  /* 0x00000005ff027983 */ /* 0x000e220008100a00 */
[C-C-:B--2---:R-:W-:Y:S02]  /*5310*/  SHF.L.U64.HI R4, R6.reuse, UR14, R7.reuse ;  /* 0x0000000e06047c19 */ /* 0x144fe40008010207 */
[C-C-:B------:R-:W-:Y:S01]  /*5320*/  SHF.R.U64 R5, R6.reuse, UR12, R7.reuse ;  /* 0x0000000c06057c19 */ /* 0x140fe20008001207 */
[----:B---3--:R-:W-:Y:S01]  /*5330*/  ULEA UR20, UR20, UR4, 0x3 ;  /* 0x0000000414147291 */ /* 0x008fe2000f8e18ff */
[----:B------:R-:W-:Y:S02]  /*5340*/  SHF.R.U32.HI R11, RZ, UR12, R7 ;  /* 0x0000000cff0b7c19 */ /* 0x000fe40008011607 */
[----:B------:R-:W-:-:S02]  /*5350*/  SHF.L.U32 R6, R6, UR14, RZ ;  /* 0x0000000e06067c19 */ /* 0x000fc400080006ff */
[----:B------:R-:W-:Y:S02]  /*5360*/  LOP3.LUT R7, R4, R11, RZ, 0xfc, !PT ;  /* 0x0000000b04077212 */ /* 0x000fe400078efcff */
[----:B------:R-:W-:Y:S01]  /*5370*/  LOP3.LUT R6, R6, R5, RZ, 0xfc, !PT ;  /* 0x0000000506067212 */ /* 0x000fe200078efcff */
[----:B-1----:R-:W-:-:S04]  /*5380*/  ULEA UR21, UR21, UR4, 0x3 ;  /* 0x0000000415157291 */ /* 0x002fc8000f8e18ff */
[----:B------:R1:W-:Y:S04]  /*5390*/  STL.64 [UR5], R6 ;  /* 0x00000006ff007987 */ /* 0x0003e80008100a05 */
[----:B------:R-:W1:Y:S01]  /*53a0*/  LDL.64 R4, [UR20] ;  /* 0x00000014ff047983 */ /* 0x000e620008100a00 */
[--C-:B0-----:R-:W-:Y:S02]  /*53b0*/  SHF.R.U32.HI R9, RZ, UR11, R3.reuse ;  /* 0x0000000bff097c19 */ /* 0x101fe40008011603 */
[C-C-:B------:R-:W-:Y:S02]  /*53c0*/  SHF.L.U64.HI R8, R2.reuse, UR13, R3.reuse ;  /* 0x0000000d02087c19 */ /* 0x140fe40008010203 */
[C---:B------:R-:W-:Y:S02]  /*53d0*/  SHF.R.U64 R3, R2.reuse, UR11, R3 ;  /* 0x0000000b02037c19 */ /* 0x040fe40008001203 */
[----:B------:R-:W-:-:S02]  /*53e0*/  SHF.L.U32 R2, R2, UR13, RZ ;  /* 0x0000000d02027c19 */ /* 0x000fc400080006ff */
[----:B------:R-:W-:Y:S02]  /*53f0*/  LOP3.LUT R9, R8, R9, RZ, 0xfc, !PT ;  /* 0x0000000908097212 */ /* 0x000fe400078efcff */
[----:B------:R-:W-:-:S05]  /*5400*/  LOP3.LUT R8, R2, R3, RZ, 0xfc, !PT ;  /* 0x0000000302087212 */ /* 0x000fca00078efcff */
[----:B------:R0:W-:Y:S04]  /*5410*/  STL.64 [UR20], R8 ;  /* 0x00000008ff007987 */ /* 0x0001e80008100a14 */
[----:B------:R-:W2:Y:S01]  /*5420*/  LDL.64 R2, [UR21] ;  /* 0x00000015ff027983 */ /* 0x000ea20008100a00 */
[--C-:B-1----:R-:W-:Y:S02]  /*5430*/  SHF.R.U32.HI R7, RZ, UR10, R5.reuse ;  /* 0x0000000aff077c19 */ /* 0x102fe40008011605 */
[C-C-:B------:R-:W-:Y:S02]  /*5440*/  SHF.L.U64.HI R6, R4.reuse, UR17, R5.reuse ;  /* 0x0000001104067c19 */ /* 0x140fe40008010205 */
[C---:B------:R-:W-:Y:S02]  /*5450*/  SHF.R.U64 R5, R4.reuse, UR10, R5 ;  /* 0x0000000a04057c19 */ /* 0x040fe40008001205 */
[----:B------:R-:W-:-:S02]  /*5460*/  SHF.L.U32 R4, R4, UR17, RZ ;  /* 0x0000001104047c19 */ /* 0x000fc400080006ff */
[----:B------:R-:W-:Y:S02]  /*5470*/  LOP3.LUT R7, R6, R7, RZ, 0xfc, !PT ;  /* 0x0000000706077212 */ /* 0x000fe400078efcff */
[----:B------:R-:W-:Y:S01]  /*5480*/  LOP3.LUT R6, R4, R5, RZ, 0xfc, !PT ;  /* 0x0000000504067212 */ /* 0x000fe200078efcff */
[----:B------:R-:W-:-:S04]  /*5490*/  ULEA UR42, UR42, UR4, 0x3 ;  /* 0x000000042a2a7291 */ /* 0x000fc8000f8e18ff */
[----:B------:R1:W-:Y:S01]  /*54a0*/  STL.64 [UR21], R6 ;  /* 0x00000006ff007987 */ /* 0x0003e20008100a15 */
[----:B------:R-:W3:Y:S03]  /*54b0*/  LDCU.128 UR20, c[0x3][0x140] ;  /* 0x00c02800ff1477ac */ /* 0x000ee60008000c00 */
[----:B------:R-:W1:Y:S01]  /*54c0*/  LDL.64 R4, [UR6] ;  /* 0x00000006ff047983 */ /* 0x000e620008100a00 */
[--C-:B--2---:R-:W-:Y:S02]  /*54d0*/  SHF.R.U32.HI R11, RZ, UR18, R3.reuse ;  /* 0x00000012ff0b7c19 */ /* 0x104fe40008011603 */
[C-C-:B0-----:R-:W-:Y:S02]  /*54e0*/  SHF.L.U64.HI R8, R2.reuse, UR28, R3.reuse ;  /* 0x0000001c02087c19 */ /* 0x141fe40008010203 */
        /* <DEDUP_REMOVED lines=8> */
[C---:B------:R-:W-:Y:S01]  /*5570*/  SHF.R.U64 R5, R4.reuse, UR19, R5 ;  /* 0x0000001304057c19 */ /* 0x040fe20008001205 */
[----:B------:R-:W-:Y:S01]  /*5580*/  ULEA UR43, UR43, UR4, 0x3 ;  /* 0x000000042b2b7291 */ /* 0x000fe2000f8e18ff */
[----:B------:R-:W-:-:S02]  /*5590*/  SHF.L.U32 R4, R4, UR30, RZ ;  /* 0x0000001e04047c19 */ /* 0x000fc400080006ff */
[----:B------:R-:W-:Y:S02]  /*55a0*/  LOP3.LUT R7, R6, R7, RZ, 0xfc, !PT ;  /* 0x0000000706077212 */ /* 0x000fe400078efcff */
[----:B------:R-:W-:Y:S01]  /*55b0*/  LOP3.LUT R6, R4, R5, RZ, 0xfc, !PT ;  /* 0x0000000504067212 */ /* 0x000fe200078efcff */
[----:B---3--:R-:W-:-:S04]  /*55c0*/  ULEA UR20, UR20, UR4, 0x3 ;  /* 0x0000000414147291 */ /* 0x008fc8000f8e18ff */
        /* <DEDUP_REMOVED lines=8> */
[----:B------:R0:W-:Y:S01]  /*5650*/  STL.64 [UR43], R8 ;  /* 0x00000008ff007987 */ /* 0x0001e20008100a2b */
[----:B------:R-:W-:Y:S02]  /*5660*/  ULEA UR21, UR21, UR4, 0x3 ;  /* 0x0000000415157291 */ /* 0x000fe4000f8e18ff */
[----:B------:R-:W-:Y:S01]  /*5670*/  ULEA UR22, UR22, UR4, 0x3 ;  /* 0x0000000416167291 */ /* 0x000fe2000f8e18ff */
[----:B------:R-:W2:Y:S01]  /*5680*/  LDL.64 R2, [UR20] ;  /* 0x00000014ff027983 */ /* 0x000ea20008100a00 */
[--C-:B-1----:R-:W-:Y:S01]  /*5690*/  SHF.R.U32.HI R7, RZ, UR32, R5.reuse ;  /* 0x00000020ff077c19 */ /* 0x102fe20008011605 */
[----:B------:R-:W-:Y:S01]  /*56a0*/  ULEA UR23, UR23, UR4, 0x3 ;  /* 0x0000000417177291 */ /* 0x000fe2000f8e18ff */
[C-C-:B------:R-:W-:Y:S01]  /*56b0*/  SHF.L.U64.HI R6, R4.reuse, UR24, R5.reuse ;  /* 0x0000001804067c19 */ /* 0x140fe20008010205 */
[----:B------:R-:W1:Y:S01]  /*56c0*/  LDCU.64 UR42, c[0x3][0x138] ;  /* 0x00c02700ff2a77ac */ /* 0x000e620008000a00 */
[C---:B------:R-:W-:Y:S02]  /*56d0*/  SHF.R.U64 R5, R4.reuse, UR32, R5 ;  /* 0x0000002004057c19 */ /* 0x040fe40008001205 */
[----:B------:R-:W-:-:S02]  /*56e0*/  SHF.L.U32 R4, R4, UR24, RZ ;  /* 0x0000001804047c19 */ /* 0x000fc400080006ff */
[----:B------:R-:W-:Y:S02]  /*56f0*/  LOP3.LUT R7, R6, R7, RZ, 0xfc, !PT ;  /* 0x0000000706077212 */ /* 0x000fe400078efcff */
[----:B------:R-:W-:-:S05]  /*5700*/  LOP3.LUT R6, R4, R5, RZ, 0xfc, !PT ;  /* 0x0000000504067212 */ /* 0x000fca00078efcff */
[----:B------:R3:W-:Y:S04]  /*5710*/  STL.64 [UR20], R6 ;  /* 0x00000006ff007987 */ /* 0x0007e80008100a14 */
[----:B------:R-:W3:Y:S01]  /*5720*/  LDL.64 R4, [UR21] ;  /* 0x00000015ff047983 */ /* 0x000ee20008100a00 */
[--C-:B--2---:R-:W-:Y:S02]  /*5730*/  SHF.R.U32.HI R11, RZ, UR33, R3.reuse ;  /* 0x00000021ff0b7c19 */ /* 0x104fe40008011603 */
[C-C-:B0-----:R-:W-:Y:S02]  /*5740*/  SHF.L.U64.HI R8, R2.reuse, UR25, R3.reuse ;  /* 0x0000001902087c19 */ /* 0x141fe40008010203 */
[C---:B------:R-:W-:Y:S02]  /*5750*/  SHF.R.U64 R3, R2.reuse, UR33, R3 ;  /* 0x0000002102037c19 */ /* 0x040fe40008001203 */
[----:B------:R-:W-:-:S02]  /*5760*/  SHF.L.U32 R2, R2, UR25, RZ ;  /* 0x0000001902027c19 */ /* 0x000fc400080006ff */
[----:B------:R-:W-:Y:S02]  /*5770*/  LOP3.LUT R9, R8, R11, RZ, 0xfc, !PT ;  /* 0x0000000b08097212 */ /* 0x000fe400078efcff */
[----:B------:R-:W-:-:S05]  /*5780*/  LOP3.LUT R8, R2, R3, RZ, 0xfc, !PT ;  /* 0x0000000302087212 */ /* 0x000fca00078efcff */
[----:B------:R0:W-:Y:S01]  /*5790*/  STL.64 [UR21], R8 ;  /* 0x00000008ff007987 */ /* 0x0001e20008100a15 */
[----:B------:R-:W2:Y:S03]  /*57a0*/  LDCU.64 UR20, c[0x3][0x158] ;  /* 0x00c02b00ff1477ac */ /* 0x000ea60008000a00 */
[----:B------:R-:W4:Y:S01]  /*57b0*/  LDL.64 R2, [UR22] ;  /* 0x00000016ff027983 */ /* 0x000f220008100a00 */
[--C-:B---3--:R-:W-:Y:S02]  /*57c0*/  SHF.R.U32.HI R7, RZ, UR34, R5.reuse ;  /* 0x00000022ff077c19 */ /* 0x108fe40008011605 */
[C-C-:B------:R-:W-:Y:S02]  /*57d0*/  SHF.L.U64.HI R6, R4.reuse, UR26, R5.reuse ;  /* 0x0000001a04067c19 */ /* 0x140fe40008010205 */
[C---:B------:R-:W-:Y:S02]  /*57e0*/  SHF.R.U64 R5, R4.reuse, UR34, R5 ;  /* 0x0000002204057c19 */ /* 0x040fe40008001205 */
[----:B------:R-:W-:-:S02]  /*57f0*/  SHF.L.U32 R4, R4, UR26, RZ ;  /* 0x0000001a04047c19 */ /* 0x000fc400080006ff */
[----:B------:R-:W-:Y:S02]  /*5800*/  LOP3.LUT R7, R6, R7, RZ, 0xfc, !PT ;  /* 0x0000000706077212 */ /* 0x000fe400078efcff */
[----:B------:R-:W-:-:S05]  /*5810*/  LOP3.LUT R6, R4, R5, RZ, 0xfc, !PT ;  /* 0x0000000504067212 */ /* 0x000fca00078efcff */
[----:B------:R3:W-:Y:S01]  /*5820*/  STL.64 [UR22], R6 ;  /* 0x00000006ff007987 */ /* 0x0007e20008100a16 */
[----:B------:R-:W1:Y:S03]  /*5830*/  LDCU UR22, c[0x3][0x154] ;  /* 0x00c02a80ff1677ac */ /* 0x000e660008000800 */
[----:B------:R-:W3:Y:S01]  /*5840*/  LDL.64 R4, [UR23] ;  /* 0x00000017ff047983 */ /* 0x000ee20008100a00 */
[--C-:B----4-:R-:W-:Y:S02]  /*5850*/  SHF.R.U32.HI R11, RZ, UR35, R3.reuse ;  /* 0x00000023ff0b7c19 */ /* 0x110fe40008011603 */
[C-C-:B0-----:R-:W-:Y:S02]  /*5860*/  SHF.L.U64.HI R8, R2.reuse, UR36, R3.reuse ;  /* 0x0000002402087c19 */ /* 0x141fe40008010203 */
[C---:B------:R-:W-:Y:S02]  /*5870*/  SHF.R.U64 R3, R2.reuse, UR35, R3 ;  /* 0x0000002302037c19 */ /* 0x040fe40008001203 */
[----:B------:R-:W-:-:S02]  /*5880*/  SHF.L.U32 R2, R2, UR36, RZ ;  /* 0x0000002402027c19 */ /* 0x000fc400080006ff */
[----:B------:R-:W-:Y:S02]  /*5890*/  LOP3.LUT R9, R8, R11, RZ, 0xfc, !PT ;  /* 0x0000000b08097212 */ /* 0x000fe400078efcff */
[----:B------:R-:W-:-:S05]  /*58a0*/  LOP3.LUT R8, R2, R3, RZ, 0xfc, !PT ;  /* 0x0000000302087212 */ /* 0x000fca00078efcff */
[----:B------:R0:W-:Y:S01]  /*58b0*/  STL.64 [UR23], R8 ;  /* 0x00000008ff007987 */ /* 0x0001e20008100a17 */
[----:B-1----:R-:W-:Y:S02]  /*58c0*/  ULEA UR22, UR22, UR4, 0x3 ;  /* 0x0000000416167291 */ /* 0x002fe4000f8e18ff */
[----:B--2---:R-:W-:Y:S01]  /*58d0*/  ULEA UR20, UR20, UR4, 0x3 ;  /* 0x0000000414147291 */ /* 0x004fe2000f8e18ff */
[----:B------:R-:W0:Y:S01]  /*58e0*/  LDL.64 R2, [R31] ;  /* 0x000000001f027983 */ /* 0x000e220000100a00 */
[--C-:B---3--:R-:W-:Y:S01]  /*58f0*/  SHF.R.U32.HI R7, RZ, UR27, R5.reuse ;  /* 0x0000001bff077c19 */ /* 0x108fe20008011605 */
[----:B------:R-:W-:Y:S01]  /*5900*/  ULEA UR21, UR21, UR4, 0x3 ;  /* 0x0000000415157291 */ /* 0x000fe2000f8e18ff */
[C-C-:B------:R-:W-:Y:S01]  /*5910*/  SHF.L.U64.HI R6, R4.reuse, UR38, R5.reuse ;  /* 0x0000002604067c19 */ /* 0x140fe20008010205 */
[----:B------:R-:W1:Y:S01]  /*5920*/  LDCU UR23, c[0x3][0xc4] ;  /* 0x00c01880ff1777ac */ /* 0x000e620008000800 */
[C---:B------:R-:W-:Y:S02]  /*5930*/  SHF.R.U64 R5, R4.reuse, UR27, R5 ;  /* 0x0000001b04057c19 */ /* 0x040fe40008001205 */
[----:B------:R-:W-:-:S02]  /*5940*/  SHF.L.U32 R4, R4, UR38, RZ ;  /* 0x0000002604047c19 */ /* 0x000fc400080006ff */
[----:B------:R-:W-:Y:S02]  /*5950*/  LOP3.LUT R7, R6, R7, RZ, 0xfc, !PT ;  /* 0x0000000706077212 */ /* 0x000fe400078efcff */
[----:B------:R-:W-:-:S05]  /*5960*/  LOP3.LUT R6, R4, R5, RZ, 0xfc, !PT ;  /* 0x0000000504067212 */ /* 0x000fca00078efcff */
[----:B------:R2:W-:Y:S01]  /*5970*/  STL.64 [R31], R6 ;  /* 0x000000061f007387 */ /* 0x0005e20000100a00 */
[--C-:B0-----:R-:W-:Y:S02]  /*5980*/  SHF.R.U32.HI R9, RZ, UR37, R3.reuse ;  /* 0x00000025ff097c19 */ /* 0x101fe40008011603 */
[C-C-:B------:R-:W-:Y:S02]  /*5990*/  SHF.L.U64.HI R8, R2.reuse, UR40, R3.reuse ;  /* 0x0000002802087c19 */ /* 0x140fe40008010203 */
[C---:B------:R-:W-:Y:S02]  /*59a0*/  SHF.R.U64 R5, R2.reuse, UR37, R3 ;  /* 0x0000002502057c19 */ /* 0x040fe40008001203 */
[----:B------:R-:W-:Y:S02]  /*59b0*/  SHF.L.U32 R4, R2, UR40, RZ ;  /* 0x0000002802047c19 */ /* 0x000fe400080006ff */
[----:B------:R-:W-:Y:S01]  /*59c0*/  LOP3.LUT R9, R8, R9, RZ, 0xfc, !PT ;  /* 0x0000000908097212 */ /* 0x000fe200078efcff */
[----:B------:R-:W3:Y:S01]  /*59d0*/  LDL.64 R2, [UR22] ;  /* 0x00000016ff027983 */ /* 0x000ee20008100a00 */
[----:B------:R-:W-:-:S05]  /*59e0*/  LOP3.LUT R8, R4, R5, RZ, 0xfc, !PT ;  /* 0x0000000504087212 */ /* 0x000fca00078efcff */
[----:B------:R0:W-:Y:S01]  /*59f0*/  STL.64 [UR22], R8 ;  /* 0x00000008ff007987 */ /* 0x0001e20008100a16 */
[----:B------:R-:W4:Y:S03]  /*5a00*/  LDCU UR22, c[0x3][0xc4] ;  /* 0x00c01880ff1677ac */ /* 0x000f260008000800 */
[----:B------:R-:W4:Y:S01]  /*5a10*/  LDL.64 R4, [UR20] ;  /* 0x00000014ff047983 */ /* 0x000f220008100a00 */
[--C-:B---3--:R-:W-:Y:S02]  /*5a20*/  SHF.R.U32.HI R11, RZ, UR39, R3.reuse ;  /* 0x00000027ff0b7c19 */ /* 0x108fe40008011603 */
[C-C-:B------:R-:W-:Y:S02]  /*5a30*/  SHF.L.U64.HI R10, R2.reuse, UR41, R3.reuse ;  /* 0x00000029020a7c19 */ /* 0x140fe40008010203 */
[C---:B------:R-:W-:Y:S02]  /*5a40*/  SHF.R.U64 R3, R2.reuse, UR39, R3 ;  /* 0x0000002702037c19 */ /* 0x040fe40008001203 */
[----:B------:R-:W-:-:S02]  /*5a50*/  SHF.L.U32 R2, R2, UR41, RZ ;  /* 0x0000002902027c19 */ /* 0x000fc400080006ff */
[----:B--2---:R-:W-:Y:S02]  /*5a60*/  LOP3.LUT R7, R10, R11, RZ, 0xfc, !PT ;  /* 0x0000000b0a077212 */ /* 0x004fe400078efcff */
[----:B------:R-:W-:Y:S02]  /*5a70*/  LOP3.LUT R6, R2, R3, RZ, 0xfc, !PT ;  /* 0x0000000302067212 */ /* 0x000fe400078efcff */
[--C-:B----4-:R-:W-:Y:S02]  /*5a80*/  SHF.R.U32.HI R3, RZ, UR44, R5.reuse ;  /* 0x0000002cff037c19 */ /* 0x110fe40008011605 */
[C-C-:B------:R-:W-:Y:S02]  /*5a90*/  SHF.L.U64.HI R2, R4.reuse, UR45, R5.reuse ;  /* 0x0000002d04027c19 */ /* 0x140fe40008010205 */
[C---:B------:R-:W-:Y:S02]  /*5aa0*/  SHF.R.U64 R5, R4.reuse, UR44, R5 ;  /* 0x0000002c04057c19 */ /* 0x040fe40008001205 */
[----:B------:R-:W-:Y:S01]  /*5ab0*/  SHF.L.U32 R4, R4, UR45, RZ ;  /* 0x0000002d04047c19 */ /* 0x000fe200080006ff */
[----:B------:R2:W-:Y:S01]  /*5ac0*/  STL.64 [UR20], R6 ;  /* 0x00000006ff007987 */ /* 0x0005e20008100a14 */
[----:B0-----:R-:W-:-:S02]  /*5ad0*/  LOP3.LUT R9, R2, R3, RZ, 0xfc, !PT ;  /* 0x0000000302097212 */ /* 0x001fc400078efcff */
[----:B------:R-:W-:Y:S01]  /*5ae0*/  LOP3.LUT R8, R4, R5, RZ, 0xfc, !PT ;  /* 0x0000000504087212 */ /* 0x000fe200078efcff */
[----:B------:R-:W3:Y:S04]  /*5af0*/  LDL.64 R2, [UR21] ;  /* 0x00000015ff027983 */ /* 0x000ee80008100a00 */
[----:B------:R0:W-:Y:S01]  /*5b00*/  STL.64 [UR21], R8 ;  /* 0x00000008ff007987 */ /* 0x0001e20008100a15 */
[----:B------:R-:W4:Y:S03]  /*5b10*/  LDCU.64 UR20, c[0x3][0x8] ;  /* 0x00c00100ff1477ac */ /* 0x000f260008000a00 */
[----:B------:R-:W2:Y:S01]  /*5b20*/  LDL.64 R4, [UR47] ;  /* 0x0000002fff047983 */ /* 0x000ea20008100a00 */
[----:B---3--:R-:W-:-:S02]  /*5b30*/  SHF.R.U32.HI R11, RZ, UR46, R3 ;  /* 0x0000002eff0b7c19 */ /* 0x008fc40008011603 */
[C-C-:B------:R-:W-:Y:S02]  /*5b40*/  SHF.L.U64.HI R10, R2.reuse, UR48, R3.reuse ;  /* 0x00000030020a7c19 */ /* 0x140fe40008010203 */
[C---:B------:R-:W-:Y:S02]  /*5b50*/  SHF.R.U64 R3, R2.reuse, UR46, R3 ;  /* 0x0000002e02037c19 */ /* 0x040fe40008001203 */
[----:B------:R-:W-:Y:S02]  /*5b60*/  SHF.L.U32 R2, R2, UR48, RZ ;  /* 0x0000003002027c19 */ /* 0x000fe400080006ff */
[----:B------:R-:W-:Y:S02]  /*5b70*/  LOP3.LUT R11, R10, R11, RZ, 0xfc, !PT ;  /* 0x0000000b0a0b7212 */ /* 0x000fe400078efcff */
[----:B------:R-:W-:Y:S02]  /*5b80*/  LOP3.LUT R10, R2, R3, RZ, 0xfc, !PT ;  /* 0x00000003020a7212 */ /* 0x000fe400078efcff */
[----:B--2---:R-:W-:-:S02]  /*5b90*/  SHF.R.U32.HI R7, RZ, UR49, R5 ;  /* 0x00000031ff077c19 */ /* 0x004fc40008011605 */
[C-C-:B------:R-:W-:Y:S02]  /*5ba0*/  SHF.L.U64.HI R6, R4.reuse, UR52, R5.reuse ;  /* 0x0000003404067c19 */ /* 0x140fe40008010205 */
[C---:B------:R-:W-:Y:S02]  /*5bb0*/  SHF.R.U64 R5, R4.reuse, UR49, R5 ;  /* 0x0000003104057c19 */ /* 0x040fe40008001205 */
[----:B------:R-:W-:Y:S01]  /*5bc0*/  SHF.L.U32 R4, R4, UR52, RZ ;  /* 0x0000003404047c19 */ /* 0x000fe200080006ff */
[----:B------:R-:W-:Y:S01]  /*5bd0*/  STL.64 [UR47], R10 ;  /* 0x0000000aff007987 */ /* 0x000fe20008100a2f */
[----:B------:R-:W-:Y:S02]  /*5be0*/  LOP3.LUT R7, R6, R7, RZ, 0xfc, !PT ;  /* 0x0000000706077212 */ /* 0x000fe400078efcff */
[----:B------:R-:W-:Y:S01]  /*5bf0*/  LOP3.LUT R6, R4, R5, RZ, 0xfc, !PT ;  /* 0x0000000504067212 */ /* 0x000fe200078efcff */
[----:B------:R-:W0:Y:S04]  /*5c00*/  LDL.64 R2, [UR50] ;  /* 0x00000032ff027983 */ /* 0x000e280008100a00 */
[----:B------:R2:W-:Y:S04]  /*5c10*/  STL.64 [UR50], R6 ;  /* 0x00000006ff007987 */ /* 0x0005e80008100a32 */
[----:B------:R-:W3:Y:S01]  /*5c20*/  LDL.64 R4, [UR53] ;  /* 0x00000035ff047983 */ /* 0x000ee20008100a00 */
[----:B0-----:R-:W-:-:S02]  /*5c30*/  SHF.R.U32.HI R9, RZ, UR51, R3 ;  /* 0x00000033ff097c19 */ /* 0x001fc40008011603 */
[C-C-:B------:R-:W-:Y:S02]  /*5c40*/  SHF.L.U64.HI R8, R2.reuse, UR55, R3.reuse ;  /* 0x0000003702087c19 */ /* 0x140fe40008010203 */
[C---:B------:R-:W-:Y:S02]  /*5c50*/  SHF.R.U64 R3, R2.reuse, UR51, R3 ;  /* 0x0000003302037c19 */ /* 0x040fe40008001203 */
[----:B------:R-:W-:Y:S02]  /*5c60*/  SHF.L.U32 R2, R2, UR55, RZ ;  /* 0x0000003702027c19 */ /* 0x000fe400080006ff */
[----:B------:R-:W-:Y:S02]  /*5c70*/  LOP3.LUT R9, R8, R9, RZ, 0xfc, !PT ;  /* 0x0000000908097212 */ /* 0x000fe400078efcff */
[----:B------:R-:W-:Y:S02]  /*5c80*/  LOP3.LUT R8, R2, R3, RZ, 0xfc, !PT ;  /* 0x0000000302087212 */ /* 0x000fe400078efcff */
[----:B---3--:R-:W-:-:S02]  /*5c90*/  SHF.R.U32.HI R3, RZ, UR54, R5 ;  /* 0x00000036ff037c19 */ /* 0x008fc40008011605 */
[C-C-:B------:R-:W-:Y:S02]  /*5ca0*/  SHF.L.U64.HI R2, R4.reuse, UR56, R5.reuse ;  /* 0x0000003804027c19 */ /* 0x140fe40008010205 */
[C---:B------:R-:W-:Y:S02]  /*5cb0*/  SHF.R.U64 R5, R4.reuse, UR54, R5 ;  /* 0x0000003604057c19 */ /* 0x040fe40008001205 */
[----:B------:R-:W-:Y:S01]  /*5cc0*/  SHF.L.U32 R4, R4, UR56, RZ ;  /* 0x0000003804047c19 */ /* 0x000fe200080006ff */
[----:B------:R0:W-:Y:S01]  /*5cd0*/  STL.64 [UR53], R8 ;  /* 0x00000008ff007987 */ /* 0x0001e20008100a35 */
[----:B--2---:R-:W-:Y:S02]  /*5ce0*/  LOP3.LUT R7, R2, R3, RZ, 0xfc, !PT ;  /* 0x0000000302077212 */ /* 0x004fe400078efcff */
[----:B------:R-:W-:Y:S01]  /*5cf0*/  LOP3.LUT R6, R4, R5, RZ, 0xfc, !PT ;  /* 0x0000000504067212 */ /* 0x000fe200078efcff */
[----:B------:R-:W2:Y:S04]  /*5d00*/  LDL.64 R2, [UR7] ;  /* 0x00000007ff027983 */ /* 0x000ea80008100a00 */
[----:B------:R3:W-:Y:S04]  /*5d10*/  STL.64 [UR7], R6 ;  /* 0x00000006ff007987 */ /* 0x0007e80008100a07 */
[----:B------:R-:W4:Y:S01]  /*5d20*/  LDL.64 R4, [UR57] ;  /* 0x00000039ff047983 */ /* 0x000f220008100a00 */
[----:B--2---:R-:W-:-:S02]  /*5d30*/  SHF.R.U32.HI R11, RZ, UR61, R3 ;  /* 0x0000003dff0b7c19 */ /* 0x004fc40008011603 */
[C-C-:B------:R-:W-:Y:S02]  /*5d40*/  SHF.L.U64.HI R10, R2.reuse, UR60, R3.reuse ;  /* 0x0000003c020a7c19 */ /* 0x140fe40008010203 */
[C---:B------:R-:W-:Y:S02]  /*5d50*/  SHF.R.U64 R3, R2.reuse, UR61, R3 ;  /* 0x0000003d02037c19 */ /* 0x040fe40008001203 */
[----:B------:R-:W-:Y:S02]  /*5d60*/  SHF.L.U32 R2, R2, UR60, RZ ;  /* 0x0000003c02027c19 */ /* 0x000fe400080006ff */
[----:B------:R-:W-:Y:S02]  /*5d70*/  LOP3.LUT R11, R10, R11, RZ, 0xfc, !PT ;  /* 0x0000000b0a0b7212 */ /* 0x000fe400078efcff */
[----:B------:R-:W-:Y:S02]  /*5d80*/  LOP3.LUT R10, R2, R3, RZ, 0xfc, !PT ;  /* 0x00000003020a7212 */ /* 0x000fe400078efcff */
[----:B----4-:R-:W-:-:S02]  /*5d90*/  SHF.L.U64.HI R2, R4, UR58, R5 ;  /* 0x0000003a04027c19 */ /* 0x010fc40008010205 */
[C-C-:B------:R-:W-:Y:S02]  /*5da0*/  SHF.R.U64 R3, R4.reuse, UR59, R5.reuse ;  /* 0x0000003b04037c19 */ /* 0x140fe40008001205 */
[----:B0-----:R-:W-:Y:S02]  /*5db0*/  SHF.R.U32.HI R9, RZ, UR59, R5 ;  /* 0x0000003bff097c19 */ /* 0x001fe40008011605 */
[----:B------:R-:W-:Y:S02]  /*5dc0*/  SHF.L.U32 R4, R4, UR58, RZ ;  /* 0x0000003a04047c19 */ /* 0x000fe400080006ff */
[----:B---3--:R-:W-:Y:S02]  /*5dd0*/  LOP3.LUT R7, R2, R9, RZ, 0xfc, !PT ;  /* 0x0000000902077212 */ /* 0x008fe400078efcff */
[----:B------:R-:W-:Y:S01]  /*5de0*/  LOP3.LUT R6, R4, R3, RZ, 0xfc, !PT ;  /* 0x0000000304067212 */ /* 0x000fe200078efcff */
[----:B------:R-:W-:Y:S04]  /*5df0*/  STL.64 [UR57], R10 ;  /* 0x0000000aff007987 */ /* 0x000fe80008100a39 */
[----:B------:R-:W2:Y:S04]  /*5e00*/  LDL.64 R2, [UR63] ;  /* 0x0000003fff027983 */ /* 0x000ea80008100a00 */
[----:B------:R0:W-:Y:S04]  /*5e10*/  STL.64 [UR63], R6 ;  /* 0x00000006ff007987 */ /* 0x0001e80008100a3f */
[----:B------:R-:W3:Y:S01]  /*5e20*/  LDL.64 R4, [UR62] ;  /* 0x0000003eff047983 */ /* 0x000ee20008100a00 */
[----:B--2---:R-:W-:-:S02]  /*5e30*/  SHF.L.U64.HI R12, R2, UR66, R3 ;  /* 0x00000042020c7c19 */ /* 0x004fc40008010203 */
[C-C-:B------:R-:W-:Y:S02]  /*5e40*/  SHF.R.U64 R15, R2.reuse, UR64, R3.reuse ;  /* 0x00000040020f7c19 */ /* 0x140fe40008001203 */
[----:B------:R-:W-:Y:S02]  /*5e50*/  SHF.R.U32.HI R17, RZ, UR64, R3 ;  /* 0x00000040ff117c19 */ /* 0x000fe40008011603 */
[----:B------:R-:W-:Y:S02]  /*5e60*/  SHF.L.U32 R2, R2, UR66, RZ ;  /* 0x0000004202027c19 */ /* 0x000fe400080006ff */
[C-C-:B---3--:R-:W-:Y:S02]  /*5e70*/  SHF.L.U64.HI R8, R4.reuse, UR67, R5.reuse ;  /* 0x0000004304087c19 */ /* 0x148fe40008010205 */
[--C-:B------:R-:W-:Y:S02]  /*5e80*/  SHF.R.U64 R9, R4, UR65, R5.reuse ;  /* 0x0000004104097c19 */ /* 0x100fe40008001205 */
[----:B------:R-:W-:-:S02]  /*5e90*/  SHF.R.U32.HI R13, RZ, UR65, R5 ;  /* 0x00000041ff0d7c19 */ /* 0x000fc40008011605 */
[----:B------:R-:W-:Y:S02]  /*5ea0*/  SHF.L.U32 R4, R4, UR67, RZ ;  /* 0x0000004304047c19 */ /* 0x000fe400080006ff */
        /* <DEDUP_REMOVED lines=10> */
[----:B------:R-:W4:Y:S04]  /*5f50*/  LDL.64 R14, [R1+0x48] ;  /* 0x00004800010e7983 */ /* 0x000f280000100a00 */
[----:B------:R-:W4:Y:S04]  /*5f60*/  LDL.64 R16, [R1+0x50] ;  /* 0x0000500001107983 */ /* 0x000f280000100a00 */
[----:B0-----:R-:W4:Y:S04]  /*5f70*/  LDL.64 R6, [R1+0x58] ;  /* 0x0000580001067983 */ /* 0x001f280000100a00 */
[----:B------:R-:W4:Y:S04]  /*5f80*/  LDL.64 R36, [R1+0x60] ;  /* 0x0000600001247983 */ /* 0x000f280000100a00 */
        /* <DEDUP_REMOVED lines=16> */
[----:B--2---:R-:W2:Y:S01]  /*6090*/  LDL.64 R4, [R1] ;  /* 0x0000000001047983 */ /* 0x004ea20000100a00 */
[----:B---3--:R-:W-:-:S02]  /*60a0*/  LOP3.LUT R3, R47, R25, R39, 0xb4, !PT ;  /* 0x000000192f037212 */ /* 0x008fc400078eb427 */
[----:B------:R-:W-:Y:S02]  /*60b0*/  LOP3.LUT R2, R46, R24, R38, 0xb4, !PT ;  /* 0x000000182e027212 */ /* 0x000fe400078eb426 */
[----:B----4-:R-:W-:Y:S02]  /*60c0*/  LOP3.LUT R11, R39, R27, R25, 0xb4, !PT ;  /* 0x0000001b270b7212 */ /* 0x010fe400078eb419 */
        /* <DEDUP_REMOVED lines=36> */
[----:B--2---:R-:W-:Y:S02]  /*6310*/  LOP3.LUT R44, R8, R66, R4, 0xb4, !PT ;  /* 0x00000042082c7212 */ /* 0x004fe400078eb404 */
        /* <DEDUP_REMOVED lines=13> */
[----:B------:R-:W0:Y:S01]  /*63f0*/  LDCU.64 UR20, c[0x3][0x120] ;  /* 0x00c02400ff1477ac */ /* 0x000e220008000a00 */
        /* <DEDUP_REMOVED lines=98> */
[----:B0-----:R-:W-:Y:S01]  /*6a20*/  ULEA UR20, UR20, UR4, 0x3 ;  /* 0x0000000414147291 */ /* 0x001fe2000f8e18ff */
        /* <DEDUP_REMOVED lines=16> */
[----:B--2---:R-:W1:Y:S01]  /*6b30*/  LDL.64 R2, [UR20] ;  /* 0x00000014ff027983 */ /* 0x004e620008100a00 */
        /* <DEDUP_REMOVED lines=10> */
[C---:B-1----:R-:W-:Y:S02]  /*6be0*/  SHF.L.U32 R9, R2.reuse, UR23, RZ ;  /* 0x0000001702097c19 */ /* 0x042fe400080006ff */
[C-C-:B------:R-:W-:Y:S02]  /*6bf0*/  SHF.R.U64 R8, R2.reuse, UR9, R3.reuse ;  /* 0x0000000902087c19 */ /* 0x140fe40008001203 */
[--C-:B0-----:R-:W-:Y:S02]  /*6c00*/  SHF.L.U64.HI R11, R2, UR22, R3.reuse ;  /* 0x00000016020b7c19 */ /* 0x101fe40008010203 */
[----:B------:R-:W-:-:S02]  /*6c10*/  SHF.R.U32.HI R2, RZ, UR9, R3 ;  /* 0x00000009ff027c19 */ /* 0x000fc40008011603 */
[----:B------:R-:W-:Y:S02]  /*6c20*/  LOP3.LUT R8, R8, R9, RZ, 0xfc, !PT ;  /* 0x0000000908087212 */ /* 0x000fe400078efcff */
[----:B------:R-:W-:-:S05]  /*6c30*/  LOP3.LUT R9, R2, R11, RZ, 0xfc, !PT ;  /* 0x0000000b02097212 */ /* 0x000fca00078efcff */
[----:B------:R0:W-:Y:S01]  /*6c40*/  STL.64 [UR21], R8 ;  /* 0x00000008ff007987 */ /* 0x0001e20008100a15 */
[----:B------:R-:W1:Y:S03]  /*6c50*/  LDCU UR21, c[0x3][0x12c] ;  /* 0x00c02580ff1577ac */ /* 0x000e660008000800 */
[----:B------:R-:W0:Y:S01]  /*6c60*/  LDL.64 R2, [UR5] ;  /* 0x00000005ff027983 */ /* 0x000e220008100a00 */
[C-C-:B--2---:R-:W-:Y:S02]  /*6c70*/  SHF.R.U64 R5, R6.reuse, UR12, R7.reuse ;  /* 0x0000000c06057c19 */ /* 0x144fe40008001207 */
[--C-:B------:R-:W-:Y:S02]  /*6c80*/  SHF.R.U32.HI R10, RZ, UR12, R7.reuse ;  /* 0x0000000cff0a7c19 */ /* 0x100fe40008011607 */
[C---:B------:R-:W-:Y:S02]  /*6c90*/  SHF.L.U32 R4, R6.reuse, UR14, RZ ;  /* 0x0000000e06047c19 */ /* 0x040fe400080006ff */
[----:B------:R-:W-:-:S02]  /*6ca0*/  SHF.L.U64.HI R7, R6, UR14, R7 ;  /* 0x0000000e06077c19 */ /* 0x000fc40008010207 */
[----:B------:R-:W-:Y:S02]  /*6cb0*/  LOP3.LUT R6, R4, R5, RZ, 0xfc, !PT ;  /* 0x0000000504067212 */ /* 0x000fe400078efcff */
[----:B------:R-:W-:Y:S01]  /*6cc0*/  LOP3.LUT R7, R7, R10, RZ, 0xfc, !PT ;  /* 0x0000000a07077212 */ /* 0x000fe200078efcff */
[----:B-1----:R-:W-:-:S04]  /*6cd0*/  ULEA UR21, UR21, UR4, 0x3 ;  /* 0x0000000415157291 */ /* 0x002fc8000f8e18ff */
[----:B------:R1:W-:Y:S01]  /*6ce0*/  STL.64 [UR5], R6 ;  /* 0x00000006ff007987 */ /* 0x0003e20008100a05 */
[----:B---3--:R-:W-:-:S04]  /*6cf0*/  ULEA UR20, UR20, UR4, 0x3 ;  /* 0x0000000414147291 */ /* 0x008fc8000f8e18ff */
[----:B------:R-:W1:Y:S01]  /*6d00*/  LDL.64 R4, [UR21] ;  /* 0x00000015ff047983 */ /* 0x000e620008100a00 */
[--C-:B0-----:R-:W-:Y:S02]  /*6d10*/  SHF.R.U32.HI R9, RZ, UR11, R3.reuse ;  /* 0x0000000bff097c19 */ /* 0x101fe40008011603 */
[C-C-:B------:R-:W-:Y:S02]  /*6d20*/  SHF.L.U64.HI R8, R2.reuse, UR13, R3.reuse ;  /* 0x0000000d02087c19 */ /* 0x140fe40008010203 */
[C---:B------:R-:W-:Y:S02]  /*6d30*/  SHF.R.U64 R3, R2.reuse, UR11, R3 ;  /* 0x0000000b02037c19 */ /* 0x040fe40008001203 */
[----:B------:R-:W-:Y:S02]  /*6d40*/  SHF.L.U32 R2, R2, UR13, RZ ;  /* 0x0000000d02027c19 */ /* 0x000fe400080006ff */
        /* <DEDUP_REMOVED lines=22> */
[----:B------:R-:W-:Y:S01]  /*6eb0*/  ULEA UR43, UR43, UR4, 0x3 ;  /* 0x000000042b2b7291 */ /* 0x000fe2000f8e18ff */
[--C-:B-1----:R-:W-:Y:S02]  /*6ec0*/  SHF.R.U32.HI R7, RZ, UR19, R5.reuse ;  /* 0x00000013ff077c19 */ /* 0x102fe40008011605 */
[C-C-:B------:R-:W-:Y:S02]  /*6ed0*/  SHF.L.U64.HI R6, R4.reuse, UR30, R5.reuse ;  /* 0x0000001e04067c19 */ /* 0x140fe40008010205 */
[----:B------:R-:W-:-:S02]  /*6ee0*/  SHF.R.U64 R5, R4, UR19, R5 ;  /* 0x0000001304057c19 */ /* 0x000fc40008001205 */
[----:B------:R-:W-:Y:S02]  /*6ef0*/  SHF.L.U32 R4, R4, UR30, RZ ;  /* 0x0000001e04047c19 */ /* 0x000fe400080006ff */
        /* <DEDUP_REMOVED lines=15> */
[----:B------:R-:W-:Y:S01]  /*6ff0*/  ULEA UR23, UR23, UR4, 0x3 ;  /* 0x0000000417177291 */ /* 0x000fe2000f8e18ff */
[----:B------:R-:W3:Y:S01]  /*7000*/  LDCU.64 UR42, c[0x3][0x138] ;  /* 0x00c02700ff2a77ac */ /* 0x000ee20008000a00 */
[--C-:B-1----:R-:W-:Y:S02]  /*7010*/  SHF.R.U32.HI R7, RZ, UR32, R5.reuse ;  /* 0x00000020ff077c19 */ /* 0x102fe40008011605 */
[C-C-:B------:R-:W-:Y:S02]  /*7020*/  SHF.L.U64.HI R6, R4.reuse, UR24, R5.reuse ;  /* 0x0000001804067c19 */ /* 0x140fe40008010205 */
[----:B------:R-:W-:-:S02]  /*7030*/  SHF.R.U64 R5, R4, UR32, R5 ;  /* 0x0000002004057c19 */ /* 0x000fc40008001205 */
[----:B------:R-:W-:Y:S02]  /*7040*/  SHF.L.U32 R4, R4, UR24, RZ ;  /* 0x0000001804047c19 */ /* 0x000fe400080006ff */
[----:B------:R-:W-:Y:S02]  /*7050*/  LOP3.LUT R7, R6, R7, RZ, 0xfc, !PT ;  /* 0x0000000706077212 */ /* 0x000fe400078efcff */
[----:B------:R-:W-:-:S05]  /*7060*/  LOP3.LUT R6, R4, R5, RZ, 0xfc, !PT ;  /* 0x0000000504067212 */ /* 0x000fca00078efcff */
[----:B------:R1:W-:Y:S04]  /*7070*/  STL.64 [UR20], R6 ;  /* 0x00000006ff007987 */ /* 0x0003e80008100a14 */
[----:B------:R-:W1:Y:S01]  /*7080*/  LDL.64 R4, [UR21] ;  /* 0x00000015ff047983 */ /* 0x000e620008100a00 */
        /* <DEDUP_REMOVED lines=9> */
[--C-:B-1----:R-:W-:Y:S02]  /*7120*/  SHF.R.U32.HI R7, RZ, UR34, R5.reuse ;  /* 0x00000022ff077c19 */ /* 0x102fe40008011605 */
[C-C-:B------:R-:W-:Y:S02]  /*7130*/  SHF.L.U64.HI R6, R4.reuse, UR26, R5.reuse ;  /* 0x0000001a04067c19 */ /* 0x140fe40008010205 */
[C---:B------:R-:W-:Y:S02]  /*7140*/  SHF.R.U64 R5, R4.reuse, UR34, R5 ;  /* 0x0000002204057c19 */ /* 0x040fe40008001205 */
[----:B------:R-:W-:-:S02]  /*7150*/  SHF.L.U32 R4, R4, UR26, RZ ;  /* 0x0000001a04047c19 */ /* 0x000fc400080006ff */
[----:B------:R-:W-:Y:S02]  /*7160*/  LOP3.LUT R7, R6, R7, RZ, 0xfc, !PT ;  /* 0x0000000706077212 */ /* 0x000fe400078efcff */
[----:B------:R-:W-:-:S05]  /*7170*/  LOP3.LUT R6, R4, R5, RZ, 0xfc, !PT ;  /* 0x0000000504067212 */ /* 0x000fca00078efcff */
[----:B------:R1:W-:Y:S01]  /*7180*/  STL.64 [UR22], R6 ;  /* 0x00000006ff007987 */ /* 0x0003e20008100a16 */
[----:B------:R-:W3:Y:S03]  /*7190*/  LDCU UR22, c[0x3][0x154] ;  /* 0x00c02a80ff1677ac */ /* 0x000ee60008000800 */
[----:B------:R-:W1:Y:S01]  /*71a0*/  LDL.64 R4, [UR23] ;  /* 0x00000017ff047983 */ /* 0x000e620008100a00 */
[--C-:B----4-:R-:W-:Y:S02]  /*71b0*/  SHF.R.U32.HI R11, RZ, UR35, R3.reuse ;  /* 0x00000023ff0b7c19 */ /* 0x110fe40008011603 */
[C-C-:B0-----:R-:W-:Y:S02]  /*71c0*/  SHF.L.U64.HI R8, R2.reuse, UR36, R3.reuse ;  /* 0x0000002402087c19 */ /* 0x141fe40008010203 */
[C---:B------:R-:W-:Y:S02]  /*71d0*/  SHF.R.U64 R3, R2.reuse, UR35, R3 ;  /* 0x0000002302037c19 */ /* 0x040fe40008001203 */
[----:B------:R-:W-:-:S02]  /*71e0*/  SHF.L.U32 R2, R2, UR36, RZ ;  /* 0x0000002402027c19 */ /* 0x000fc400080006ff */
[----:B------:R-:W-:Y:S02]  /*71f0*/  LOP3.LUT R9, R8, R11, RZ, 0xfc, !PT ;  /* 0x0000000b08097212 */ /* 0x000fe400078efcff */
[----:B------:R-:W-:-:S05]  /*7200*/  LOP3.LUT R8, R2, R3, RZ, 0xfc, !PT ;  /* 0x0000000302087212 */ /* 0x000fca00078efcff */
[----:B------:R0:W-:Y:S01]  /*7210*/  STL.64 [UR23], R8 ;  /* 0x00000008ff007987 */ /* 0x0001e20008100a17 */
[----:B---3--:R-:W-:Y:S02]  /*7220*/  ULEA UR22, UR22, UR4, 0x3 ;  /* 0x0000000416167291 */ /* 0x008fe4000f8e18ff */
[----:B--2---:R-:W-:Y:S01]  /*7230*/  ULEA UR20, UR20, UR4, 0x3 ;  /* 0x0000000414147291 */ /* 0x004fe2000f8e18ff */
[----:B------:R-:W0:Y:S01]  /*7240*/  LDL.64 R2, [R31] ;  /* 0x000000001f027983 */ /* 0x000e220000100a00 */
[----:B------:R-:W-:Y:S01]  /*7250*/  ULEA UR21, UR21, UR4, 0x3 ;  /* 0x0000000415157291 */ /* 0x000fe2000f8e18ff */
[----:B------:R-:W2:Y:S01]  /*7260*/  LDCU UR23, c[0x3][0xc4] ;  /* 0x00c01880ff1777ac */ /* 0x000ea20008000800 */
[--C-:B-1----:R-:W-:Y:S02]  /*7270*/  SHF.R.U32.HI R7, RZ, UR27, R5.reuse ;  /* 0x0000001bff077c19 */ /* 0x102fe40008011605 */
[C-C-:B------:R-:W-:Y:S02]  /*7280*/  SHF.L.U64.HI R6, R4.reuse, UR38, R5.reuse ;  /* 0x0000002604067c19 */ /* 0x140fe40008010205 */
[----:B------:R-:W-:-:S02]  /*7290*/  SHF.R.U64 R5, R4, UR27, R5 ;  /* 0x0000001b04057c19 */ /* 0x000fc40008001205 */
[----:B------:R-:W-:Y:S02]  /*72a0*/  SHF.L.U32 R4, R4, UR38, RZ ;  /* 0x0000002604047c19 */ /* 0x000fe400080006ff */
        /* <DEDUP_REMOVED lines=12> */
[----:B------:R-:W2:Y:S01]  /*7370*/  LDL.64 R4, [UR20] ;  /* 0x00000014ff047983 */ /* 0x000ea20008100a00 */
[--C-:B---3--:R-:W-:Y:S02]  /*7380*/  SHF.R.U32.HI R11, RZ, UR39, R3.reuse ;  /* 0x00000027ff0b7c19 */ /* 0x108fe40008011603 */
[C-C-:B------:R-:W-:Y:S02]  /*7390*/  SHF.L.U64.HI R10, R2.reuse, UR41, R3.reuse ;  /* 0x00000029020a7c19 */ /* 0x140fe40008010203 */
[C---:B------:R-:W-:Y:S02]  /*73a0*/  SHF.R.U64 R3, R2.reuse, UR39, R3 ;  /* 0x0000002702037c19 */ /* 0x040fe40008001203 */
[----:B------:R-:W-:-:S02]  /*73b0*/  SHF.L.U32 R2, R2, UR41, RZ ;  /* 0x0000002902027c19 */ /* 0x000fc400080006ff */
[----:B-1----:R-:W-:Y:S02]  /*73c0*/  LOP3.LUT R7, R10, R11, RZ, 0xfc, !PT ;  /* 0x0000000b0a077212 */ /* 0x002fe400078efcff */
[----:B------:R-:W-:Y:S02]  /*73d0*/  LOP3.LUT R6, R2, R3, RZ, 0xfc, !PT ;  /* 0x0000000302067212 */ /* 0x000fe400078efcff */
[--C-:B--2---:R-:W-:Y:S02]  /*73e0*/  SHF.R.U32.HI R3, RZ, UR44, R5.reuse ;  /* 0x0000002cff037c19 */ /* 0x104fe40008011605 */
[C-C-:B------:R-:W-:Y:S02]  /*73f0*/  SHF.L.U64.HI R2, R4.reuse, UR45, R5.reuse ;  /* 0x0000002d04027c19 */ /* 0x140fe40008010205 */
[C---:B------:R-:W-:Y:S02]  /*7400*/  SHF.R.U64 R5, R4.reuse, UR44, R5 ;  /* 0x0000002c04057c19 */ /* 0x040fe40008001205 */
[----:B------:R-:W-:Y:S01]  /*7410*/  SHF.L.U32 R4, R4, UR45, RZ ;  /* 0x0000002d04047c19 */ /* 0x000fe200080006ff */
[----:B------:R1:W-:Y:S01]  /*7420*/  STL.64 [UR20], R6 ;  /* 0x00000006ff007987 */ /* 0x0003e20008100a14 */
[----:B0-----:R-:W-:-:S02]  /*7430*/  LOP3.LUT R9, R2, R3, RZ, 0xfc, !PT ;  /* 0x0000000302097212 */ /* 0x001fc400078efcff */
[----:B------:R-:W-:Y:S01]  /*7440*/  LOP3.LUT R8, R4, R5, RZ, 0xfc, !PT ;  /* 0x0000000504087212 */ /* 0x000fe200078efcff */
[----:B------:R-:W2:Y:S04]  /*7450*/  LDL.64 R2, [UR21] ;  /* 0x00000015ff027983 */ /* 0x000ea80008100a00 */
[----:B------:R0:W-:Y:S01]  /*7460*/  STL.64 [UR21], R8 ;  /* 0x00000008ff007987 */ /* 0x0001e20008100a15 */
[----:B------:R-:W3:Y:S03]  /*7470*/  LDCU.64 UR20, c[0x3][0x10] ;  /* 0x00c00200ff1477ac */ /* 0x000ee60008000a00 */
[----:B------:R-:W1:Y:S01]  /*7480*/  LDL.64 R4, [UR47] ;  /* 0x0000002fff047983 */ /* 0x000e620008100a00 */
[----:B--2---:R-:W-:-:S02]  /*7490*/  SHF.R.U32.HI R11, RZ, UR46, R3 ;  /* 0x0000002eff0b7c19 */ /* 0x004fc40008011603 */
[C-C-:B------:R-:W-:Y:S02]  /*74a0*/  SHF.L.U64.HI R10, R2.reuse, UR48, R3.reuse ;  /* 0x00000030020a7c19 */ /* 0x140fe40008010203 */
[C---:B------:R-:W-:Y:S02]  /*74b0*/  SHF.R.U64 R3, R2.reuse, UR46, R3 ;  /* 0x0000002e02037c19 */ /* 0x040fe40008001203 */
[----:B------:R-:W-:Y:S02]  /*74c0*/  SHF.L.U32 R2, R2, UR48, RZ ;  /* 0x0000003002027c19 */ /* 0x000fe400080006ff */
[----:B------:R-:W-:Y:S02]  /*74d0*/  LOP3.LUT R11, R10, R11, RZ, 0xfc, !PT ;  /* 0x0000000b0a0b7212 */ /* 0x000fe400078efcff */
[----:B------:R-:W-:Y:S02]  /*74e0*/  LOP3.LUT R10, R2, R3, RZ, 0xfc, !PT ;  /* 0x00000003020a7212 */ /* 0x000fe400078efcff */
[----:B-1----:R-:W-:-:S02]  /*74f0*/  SHF.R.U32.HI R7, RZ, UR49, R5 ;  /* 0x00000031ff077c19 */ /* 0x002fc40008011605 */
        /* <DEDUP_REMOVED lines=8> */
[----:B------:R-:W2:Y:S01]  /*7580*/  LDL.64 R4, [UR53] ;  /* 0x00000035ff047983 */ /* 0x000ea20008100a00 */
[----:B0-----:R-:W-:-:S02]  /*7590*/  SHF.R.U32.HI R9, RZ, UR51, R3 ;  /* 0x00000033ff097c19 */ /* 0x001fc40008011603 */
        /* <DEDUP_REMOVED lines=9> */
[----:B------:R0:W-:Y:S01]  /*7630*/  STL.64 [UR53], R8 ;  /* 0x00000008ff007987 */ /* 0x0001e20008100a35 */
[----:B-1----:R-:W-:Y:S02]  /*7640*/  LOP3.LUT R7, R2, R3, RZ, 0xfc, !PT ;  /* 0x0000000302077212 */ /* 0x002fe400078efcff */
        /* <DEDUP_REMOVED lines=14> */
[----:B-1----:R-:W-:Y:S02]  /*7730*/  LOP3.LUT R7, R2, R9, RZ, 0xfc, !PT ;  /* 0x0000000902077212 */ /* 0x002fe400078efcff */
[----:B------:R-:W-:Y:S01]  /*7740*/  LOP3.LUT R6, R4, R3, RZ, 0xfc, !PT ;  /* 0x0000000304067212 */ /* 0x000fe200078efcff */
[----:B------:R-:W-:Y:S04]  /*7750*/  STL.64 [UR57], R10 ;  /* 0x0000000aff007987 */ /* 0x000fe80008100a39 */
[----:B------:R-:W2:Y:S04]  /*7760*/  LDL.64 R2, [UR63] ;  /* 0x0000003fff027983 */ /* 0x000ea80008100a00 */
[----:B------:R0:W-:Y:S04]  /*7770*/  STL.64 [UR63], R6 ;  /* 0x00000006ff007987 */ /* 0x0001e80008100a3f */
[----:B------:R-:W4:Y:S01]  /*7780*/  LDL.64 R4, [UR62] ;  /* 0x0000003eff047983 */ /* 0x000f220008100a00 */
[----:B--2---:R-:W-:-:S02]  /*7790*/  SHF.L.U64.HI R12, R2, UR66, R3 ;  /* 0x00000042020c7c19 */ /* 0x004fc40008010203 */
[C-C-:B------:R-:W-:Y:S02]  /*77a0*/  SHF.R.U64 R15, R2.reuse, UR64, R3.reuse ;  /* 0x00000040020f7c19 */ /* 0x140fe40008001203 */
[----:B------:R-:W-:Y:S02]  /*77b0*/  SHF.R.U32.HI R17, RZ, UR64, R3 ;  /* 0x00000040ff117c19 */ /* 0x000fe40008011603 */
[----:B------:R-:W-:Y:S02]  /*77c0*/  SHF.L.U32 R2, R2, UR66, RZ ;  /* 0x0000004202027c19 */ /* 0x000fe400080006ff */
[C-C-:B----4-:R-:W-:Y:S02]  /*77d0*/  SHF.L.U64.HI R8, R4.reuse, UR67, R5.reuse ;  /* 0x0000004304087c19 */ /* 0x150fe40008010205 */
        /* <DEDUP_REMOVED lines=9> */
[----:B------:R-:W2:Y:S04]  /*7870*/  LDL.64 R46, [R1+0x28] ;  /* 0x00002800012e7983 */ /* 0x000ea80000100a00 */
[----:B------:R-:W2:Y:S04]  /*7880*/  LDL.64 R38, [R1+0x30] ;  /* 0x0000300001267983 */ /* 0x000ea80000100a00 */
[----:B------:R-:W2:Y:S04]  /*7890*/  LDL.64 R24, [R1+0x38] ;  /* 0x0000380001187983 */ /* 0x000ea80000100a00 */
[----:B------:R-:W4:Y:S04]  /*78a0*/  LDL.64 R26, [R1+0x40] ;  /* 0x00004000011a7983 */ /* 0x000f280000100a00 */
[----:B------:R-:W3:Y:S04]  /*78b0*/  LDL.64 R14, [R1+0x48] ;  /* 0x00004800010e7983 */ /* 0x000ee80000100a00 */
[----:B------:R-:W3:Y:S04]  /*78c0*/  LDL.64 R16, [R1+0x50] ;  /* 0x0000500001107983 */ /* 0x000ee80000100a00 */
[----:B0-----:R-:W3:Y:S04]  /*78d0*/  LDL.64 R6, [R1+0x58] ;  /* 0x0000580001067983 */ /* 0x001ee80000100a00 */
[----:B------:R-:W3:Y:S04]  /*78e0*/  LDL.64 R36, [R1+0x60] ;  /* 0x0000600001247983 */ /* 0x000ee80000100a00 */
        /* <DEDUP_REMOVED lines=16> */
[----:B-1----:R-:W3:Y:S01]  /*79f0*/  LDL.64 R4, [R1] ;  /* 0x0000000001047983 */ /* 0x002ee20000100a00 */
[----:B--2---:R-:W-:-:S02]  /*7a00*/  LOP3.LUT R3, R47, R25, R39, 0xb4, !PT ;  /* 0x000000192f037212 */ /* 0x004fc400078eb427 */
[----:B------:R-:W-:Y:S02]  /*7a10*/  LOP3.LUT R2, R46, R24, R38, 0xb4, !PT ;  /* 0x000000182e027212 */ /* 0x000fe400078eb426 */
[----:B----4-:R-:W-:Y:S02]  /*7a20*/  LOP3.LUT R11, R39, R27, R25, 0xb4, !PT ;  /* 0x0000001b270b7212 */ /* 0x010fe400078eb419 */
[----:B------:R-:W-:Y:S02]  /*7a30*/  LOP3.LUT R12, R38, R26, R24, 0xb4, !PT ;  /* 0x0000001a260c7212 */ /* 0x000fe400078eb418 */
[----:B---3--:R-:W-:Y:S02]  /*7a40*/  LOP3.LUT R28, R24, R14, R26, 0xb4, !PT ;  /* 0x0000000e181c7212 */ /* 0x008fe400078eb41a */
        /* <DEDUP_REMOVED lines=164> */
[----:B-1----:R-:W3:Y:S01]  /*8490*/  LDL.64 R2, [UR20] ;  /* 0x00000014ff027983 */ /* 0x002ee20008100a00 */
[C---:B--2---:R-:W-:Y:S01]  /*84a0*/  SHF.R.U64 R7, R10.reuse, UR16, R11 ;  /* 0x000000100a077c19 */ /* 0x044fe2000800120b */
[----:B------:R-:W-:Y:S01]  /*84b0*/  ULEA UR21, UR21, UR4, 0x3 ;  /* 0x0000000415157291 */ /* 0x000fe2000f8e18ff */
[----:B------:R-:W-:-:S02]  /*84c0*/  SHF.L.U32 R4, R10, UR15, RZ ;  /* 0x0000000f0a047c19 */ /* 0x000fc400080006ff */
[--C-:B------:R-:W-:Y:S02]  /*84d0*/  SHF.L.U64.HI R5, R10, UR15, R11.reuse ;  /* 0x0000000f0a057c19 */ /* 0x100fe4000801020b */
[----:B------:R-:W-:Y:S02]  /*84e0*/  SHF.R.U32.HI R6, RZ, UR16, R11 ;  /* 0x00000010ff067c19 */ /* 0x000fe4000801160b */
[----:B------:R-:W-:Y:S02]  /*84f0*/  LOP3.LUT R4, R4, R7, RZ, 0xfc, !PT ;  /* 0x0000000704047212 */ /* 0x000fe400078efcff */
[----:B------:R-:W-:-:S05]  /*8500*/  LOP3.LUT R5, R5, R6, RZ, 0xfc, !PT ;  /* 0x0000000605057212 */ /* 0x000fca00078efcff */
[----:B------:R1:W-:Y:S01]  /*8510*/  STL.64 [UR20], R4 ;  /* 0x00000004ff007987 */ /* 0x0003e20008100a14 */
[----:B------:R-:W2:Y:S03]  /*8520*/  LDCU UR20, c[0x3][0x130] ;  /* 0x00c02600ff1477ac */ /* 0x000ea60008000800 */
[----:B------:R-:W1:Y:S01]  /*8530*/  LDL.64 R6, [UR21] ;  /* 0x00000015ff067983 */ /* 0x000e620008100a00 */
[C---:B---3--:R-:W-:Y:S02]  /*8540*/  SHF.L.U32 R9, R2.reuse, UR23, RZ ;  /* 0x0000001702097c19 */ /* 0x048fe400080006ff */
[C-C-:B------:R-:W-:Y:S02]  /*8550*/  SHF.R.U64 R8, R2.reuse, UR9, R3.reuse ;  /* 0x0000000902087c19 */ /* 0x140fe40008001203 */
[--C-:B0-----:R-:W-:Y:S02]  /*8560*/  SHF.L.U64.HI R11, R2, UR22, R3.reuse ;  /* 0x00000016020b7c19 */ /* 0x101fe40008010203 */
[----:B------:R-:W-:-:S02]  /*8570*/  SHF.R.U32.HI R2, RZ, UR9, R3 ;  /* 0x00000009ff027c19 */ /* 0x000fc40008011603 */
[----:B------:R-:W-:Y:S02]  /*8580*/  LOP3.LUT R8, R8, R9, RZ, 0xfc, !PT ;  /* 0x0000000908087212 */ /* 0x000fe400078efcff */
[----:B------:R-:W-:-:S05]  /*8590*/  LOP3.LUT R9, R2, R11, RZ, 0xfc, !PT ;  /* 0x0000000b02097212 */ /* 0x000fca00078efcff */
[----:B------:R0:W-:Y:S01]  /*85a0*/  STL.64 [UR21], R8 ;  /* 0x00000008ff007987 */ /* 0x0001e20008100a15 */
[----:B------:R-:W3:Y:S03]  /*85b0*/  LDCU UR21, c[0x3][0x12c] ;  /* 0x00c02580ff1577ac */ /* 0x000ee60008000800 */
[----:B------:R-:W0:Y:S01]  /*85c0*/  LDL.64 R2, [UR5] ;  /* 0x00000005ff027983 */ /* 0x000e220008100a00 */
[C-C-:B-1----:R-:W-:Y:S02]  /*85d0*/  SHF.R.U64 R5, R6.reuse, UR12, R7.reuse ;  /* 0x0000000c06057c19 */ /* 0x142fe40008001207 */
[--C-:B------:R-:W-:Y:S02]  /*85e0*/  SHF.R.U32.HI R10, RZ, UR12, R7.reuse ;  /* 0x0000000cff0a7c19 */ /* 0x100fe40008011607 */
[C---:B------:R-:W-:Y:S02]  /*85f0*/  SHF.L.U32 R4, R6.reuse, UR14, RZ ;  /* 0x0000000e06047c19 */ /* 0x040fe400080006ff */
[----:B------:R-:W-:-:S02]  /*8600*/  SHF.L.U64.HI R7, R6, UR14, R7 ;  /* 0x0000000e06077c19 */ /* 0x000fc40008010207 */
[----:B------:R-:W-:Y:S02]  /*8610*/  LOP3.LUT R6, R4, R5, RZ, 0xfc, !PT ;  /* 0x0000000504067212 */ /* 0x000fe400078efcff */
[----:B------:R-:W-:Y:S01]  /*8620*/  LOP3.LUT R7, R7, R10, RZ, 0xfc, !PT ;  /* 0x0000000a07077212 */ /* 0x000fe200078efcff */
[----:B---3--:R-:W-:-:S04]  /*8630*/  ULEA UR21, UR21, UR4, 0x3 ;  /* 0x0000000415157291 */ /* 0x008fc8000f8e18ff */
[----:B------:R1:W-:Y:S01]  /*8640*/  STL.64 [UR5], R6 ;  /* 0x00000006ff007987 */ /* 0x0003e20008100a05 */
[----:B--2---:R-:W-:-:S04]  /*8650*/  ULEA UR20, UR20, UR4, 0x3 ;  /* 0x0000000414147291 */ /* 0x004fc8000f8e18ff */
        /* <DEDUP_REMOVED lines=804> */
[--C-:B------:R-:W-:Y:S01]  /*b8a0*/  SHF.R.U32.HI R10, RZ, UR12, R7.reuse ;  /* 0x0000000cff0a7c19 */ /* 0x100fe20008011607 */
[----:B--2---:R-:W-:Y:S01]  /*b8b0*/  ULEA UR20, UR20, UR4, 0x3 ;  /* 0x0000000414147291 */ /* 0x004fe2000f8e18ff */
[C---:B------:R-:W-:Y:S02]  /*b8c0*/  SHF.L.U32 R4, R6.reuse, UR14, RZ ;  /* 0x0000000e06047c19 */ /* 0x040fe400080006ff */
[----:B------:R-:W-:-:S02]  /*b8d0*/  SHF.L.U64.HI R7, R6, UR14, R7 ;  /* 0x0000000e06077c19 */ /* 0x000fc40008010207 */
        /* <DEDUP_REMOVED lines=402> */
[--C-:B------:R-:W-:Y:S01]  /*d200*/  SHF.R.U32.HI R10, RZ, UR12, R7.reuse ;  /* 0x0000000cff0a7c19 */ /* 0x100fe20008011607 */
[----:B---3--:R-:W-:Y:S01]  /*d210*/  ULEA UR20, UR20, UR4, 0x3 ;  /* 0x0000000414147291 */ /* 0x008fe2000f8e18ff */
[C---:B------:R-:W-:Y:S02]  /*d220*/  SHF.L.U32 R4, R6.reuse, UR14, RZ ;  /* 0x0000000e06047c19 */ /* 0x040fe400080006ff */
[----:B------:R-:W-:-:S02]  /*d230*/  SHF.L.U64.HI R7, R6, UR14, R7 ;  /* 0x0000000e06077c19 */ /* 0x000fc40008010207 */
        /* <DEDUP_REMOVED lines=579> */
[----:B--2---:R-:W-:-:S02]  /*f670*/  SHF.R.U32.HI R14, RZ, UR64, R3 ;  /* 0x00000040ff0e7c19 */ /* 0x004fc40008011603 */
[C-C-:B------:R-:W-:Y:S02]  /*f680*/  SHF.L.U64.HI R13, R2.reuse, UR66, R3.reuse ;  /* 0x00000042020d7c19 */ /* 0x140fe40008010203 */
[C---:B------:R-:W-:Y:S02]  /*f690*/  SHF.R.U64 R15, R2.reuse, UR64, R3 ;  /* 0x00000040020f7c19 */ /* 0x040fe40008001203 */
[----:B------:R-:W-:Y:S02]  /*f6a0*/  SHF.L.U32 R12, R2, UR66, RZ ;  /* 0x00000042020c7c19 */ /* 0x000fe400080006ff */
[--C-:B----4-:R-:W-:Y:S02]  /*f6b0*/  SHF.R.U32.HI R8, RZ, UR65, R5.reuse ;  /* 0x00000041ff087c19 */ /* 0x110fe40008011605 */
[C-C-:B------:R-:W-:Y:S02]  /*f6c0*/  SHF.L.U64.HI R3, R4.reuse, UR67, R5.reuse ;  /* 0x0000004304037c19 */ /* 0x140fe40008010205 */
[----:B------:R-:W-:-:S02]  /*f6d0*/  SHF.R.U64 R9, R4, UR65, R5 ;  /* 0x0000004104097c19 */ /* 0x000fc40008001205 */
[----:B------:R-:W-:Y:S02]  /*f6e0*/  SHF.L.U32 R2, R4, UR67, RZ ;  /* 0x0000004304027c19 */ /* 0x000fe400080006ff */
[----:B------:R-:W-:Y:S02]  /*f6f0*/  LOP3.LUT R5, R13, R14, RZ, 0xfc, !PT ;  /* 0x0000000e0d057212 */ /* 0x000fe400078efcff */
[----:B------:R-:W-:Y:S02]  /*f700*/  LOP3.LUT R4, R12, R15, RZ, 0xfc, !PT ;  /* 0x0000000f0c047212 */ /* 0x000fe400078efcff */
[----:B0-----:R-:W-:Y:S02]  /*f710*/  LOP3.LUT R7, R3, R8, RZ, 0xfc, !PT ;  /* 0x0000000803077212 */ /* 0x001fe400078efcff */
[----:B------:R-:W-:Y:S01]  /*f720*/  LOP3.LUT R6, R2, R9, RZ, 0xfc, !PT ;  /* 0x0000000902067212 */ /* 0x000fe200078efcff */
[----:B------:R0:W-:Y:S04]  /*f730*/  STL.64 [UR62], R4 ;  /* 0x00000004ff007987 */ /* 0x0001e80008100a3e */
[----:B------:R1:W-:Y:S04]  /*f740*/  STL.64 [UR8], R6 ;  /* 0x00000006ff007987 */ /* 0x0003e80008100a08 */
[----:B------:R-:W3:Y:S04]  /*f750*/  LDL.64 R28, [R1+0x8] ;  /* 0x00000800011c7983 */ /* 0x000ee80000100a00 */
[----:B------:R-:W3:Y:S04]  /*f760*/  LDL.64 R22, [R1+0x10] ;  /* 0x0000100001167983 */ /* 0x000ee80000100a00 */
[----:B------:R-:W2:Y:S04]  /*f770*/  LDL.64 R14, [R1+0x18] ;  /* 0x00001800010e7983 */ /* 0x000ea80000100a00 */
[----:B------:R-:W4:Y:S04]  /*f780*/  LDL.64 R2, [R1+0x20] ;  /* 0x0000200001027983 */ /* 0x000f280000100a00 */
[----:B------:R-:W4:Y:S04]  /*f790*/  LDL.64 R34, [R1] ;  /* 0x0000000001227983 */ /* 0x000f280000100a00 */
[----:B------:R-:W4:Y:S04]  /*f7a0*/  LDL.64 R16, [R1+0x28] ;  /* 0x0000280001107983 */ /* 0x000f280000100a00 */
[----:B------:R-:W4:Y:S04]  /*f7b0*/  LDL.64 R12, [R1+0x30] ;  /* 0x00003000010c7983 */ /* 0x000f280000100a00 */
[----:B------:R-:W4:Y:S04]  /*f7c0*/  LDL.64 R58, [R1+0x38] ;  /* 0x00003800013a7983 */ /* 0x000f280000100a00 */
        /* <DEDUP_REMOVED lines=11> */
[----:B-1----:R-:W4:Y:S04]  /*f880*/  LDL.64 R6, [R1+0x98] ;  /* 0x0000980001067983 */ /* 0x002f280000100a00 */
[----:B------:R-:W4:Y:S04]  /*f890*/  LDL.64 R70, [R1+0xa0] ;  /* 0x0000a00001467983 */ /* 0x000f280000100a00 */
[----:B------:R-:W4:Y:S04]  /*f8a0*/  LDL.64 R66, [R1+0xa8] ;  /* 0x0000a80001427983 */ /* 0x000f280000100a00 */
[----:B------:R-:W4:Y:S04]  /*f8b0*/  LDL.64 R52, [R1+0xb0] ;  /* 0x0000b00001347983 */ /* 0x000f280000100a00 */
[----:B------:R-:W4:Y:S04]  /*f8c0*/  LDL.64 R72, [R1+0xb8] ;  /* 0x0000b80001487983 */ /* 0x000f280000100a00 */
[----:B------:R-:W4:Y:S01]  /*f8d0*/  LDL.64 R64, [R1+0xc0] ;  /* 0x0000c00001407983 */ /* 0x000f220000100a00 */
[----:B---3--:R-:W-:-:S02]  /*f8e0*/  LOP3.LUT R27, R22, UR20, R28, 0x9c, !PT ;  /* 0x00000014161b7c12 */ /* 0x008fc4000f8e9c1c */
[----:B------:R-:W-:Y:S01]  /*f8f0*/  LOP3.LUT R39, R23, UR21, R29, 0x9c, !PT ;  /* 0x0000001517277c12 */ /* 0x000fe2000f8e9c1d */
[----:B------:R-:W0:Y:S01]  /*f900*/  LDCU.64 UR20, c[0x3][0x120] ;  /* 0x00c02400ff1477ac */ /* 0x000e220008000a00 */
[----:B--2---:R-:W-:Y:S02]  /*f910*/  LOP3.LUT R8, R28, R14, R22, 0xb4, !PT ;  /* 0x0000000e1c087212 */ /* 0x004fe400078eb416 */
[----:B------:R-:W-:Y:S02]  /*f920*/  LOP3.LUT R9, R29, R15, R23, 0xb4, !PT ;  /* 0x0000000f1d097212 */ /* 0x000fe400078eb417 */
[----:B----4-:R-:W-:Y:S02]  /*f930*/  LOP3.LUT R26, R22, R2, R14, 0xb4, !PT ;  /* 0x00000002161a7212 */ /* 0x010fe400078eb40e */
[----:B------:R-:W-:Y:S02]  /*f940*/  LOP3.LUT R23, R23, R3, R15, 0xb4, !PT ;  /* 0x0000000317177212 */ /* 0x000fe400078eb40f */
[----:B------:R-:W-:-:S02]  /*f950*/  LOP3.LUT R24, R2, R28, R34, 0xb4, !PT ;  /* 0x0000001c02187212 */ /* 0x000fc400078eb422 */
[----:B------:R-:W-:Y:S02]  /*f960*/  LOP3.LUT R28, R27, R34, RZ, 0x3c, !PT ;  /* 0x000000221b1c7212 */ /* 0x000fe400078e3cff */
[----:B------:R-:W-:Y:S02]  /*f970*/  LOP3.LUT R22, R15, R35, R3, 0xb4, !PT ;  /* 0x000000230f167212 */ /* 0x000fe400078eb403 */
[----:B------:R-:W-:Y:S02]  /*f980*/  LOP3.LUT R27, R3, R29, R35, 0xb4, !PT ;  /* 0x0000001d031b7212 */ /* 0x000fe400078eb423 */
[----:B------:R-:W-:Y:S02]  /*f990*/  LOP3.LUT R15, R39, R35, RZ, 0x3c, !PT ;  /* 0x00000023270f7212 */ /* 0x000fe400078e3cff */
        /* <DEDUP_REMOVED lines=47> */
[----:B------:R-:W-:Y:S02]  /*fc90*/  SHF.L.W.U32.HI R53, R64, 0x1, R37 ;  /* 0x0000000140357819 */ /* 0x000fe40000010e25 */
[----:B------:R-:W-:Y:S02]  /*fca0*/  LOP3.LUT R13, R41, R13, R42, 0x96, !PT ;  /* 0x0000000d290d7212 */ /* 0x000fe400078e962a */
[----:B------:R-:W-:-:S02]  /*fcb0*/  SHF.L.W.U32.HI R48, R37, 0x1, R64 ;  /* 0x0000000125307819 */ /* 0x000fc40000010e40 */
[----:B------:R-:W-:Y:S02]  /*fcc0*/  LOP3.LUT R53, R53, R2, RZ, 0x3c, !PT ;  /* 0x0000000235357212 */ /* 0x000fe400078e3cff */
[----:B------:R-:W-:Y:S02]  /*fcd0*/  LOP3.LUT R59, R4, R68, R17, 0x96, !PT ;  /* 0x00000044043b7212 */ /* 0x000fe400078e9611 */
[----:B------:R-:W-:Y:S02]  /*fce0*/  LOP3.LUT R48, R48, R13, RZ, 0x3c, !PT ;  /* 0x0000000d30307212 */ /* 0x000fe400078e3cff */
[----:B------:R-:W-:Y:S02]  /*fcf0*/  SHF.L.W.U32.HI R11, R2, 0x1, R13 ;  /* 0x00000001020b7819 */ /* 0x000fe40000010e0d */
[----:B------:R-:W-:Y:S02]  /*fd00*/  LOP3.LUT R66, R28, R53, RZ, 0x3c, !PT ;  /* 0x000000351c427212 */ /* 0x000fe400078e3cff */
[----:B------:R-:W-:-:S02]  /*fd10*/  SHF.L.W.U32.HI R13, R13, 0x1, R2 ;  /* 0x000000010d0d7819 */ /* 0x000fc40000010e02 */
[----:B------:R-:W-:Y:S02]  /*fd20*/  LOP3.LUT R28, R28, R59, R6, 0x96, !PT ;  /* 0x0000003b1c1c7212 */ /* 0x000fe400078e9606 */
        /* <DEDUP_REMOVED lines=8> */
[-C--:B------:R-:W-:Y:S02]  /*fdb0*/  LOP3.LUT R68, R68, R53.reuse, RZ, 0x3c, !PT ;  /* 0x0000003544447212 */ /* 0x080fe400078e3cff */
[-C--:B------:R-:W-:Y:S02]  /*fdc0*/  LOP3.LUT R4, R4, R53.reuse, RZ, 0x3c, !PT ;  /* 0x0000003504047212 */ /* 0x080fe400078e3cff */
[----:B------:R-:W-:-:S02]  /*fdd0*/  LOP3.LUT R6, R6, R53, RZ, 0x3c, !PT ;  /* 0x0000003506067212 */ /* 0x000fc400078e3cff */
[-C--:B------:R-:W-:Y:S02]  /*fde0*/  LOP3.LUT R69, R3, R48.reuse, RZ, 0x3c, !PT ;  /* 0x0000003003457212 */ /* 0x080fe400078e3cff */
[-C--:B------:R-:W-:Y:S02]  /*fdf0*/  LOP3.LUT R3, R10, R48.reuse, RZ, 0x3c, !PT ;  /* 0x000000300a037212 */ /* 0x080fe400078e3cff */
[-C--:B------:R-:W-:Y:S02]  /*fe00*/  LOP3.LUT R5, R5, R48.reuse, RZ, 0x3c, !PT ;  /* 0x0000003005057212 */ /* 0x080fe400078e3cff */
[----:B------:R-:W-:Y:S02]  /*fe10*/  LOP3.LUT R7, R7, R48, RZ, 0x3c, !PT ;  /* 0x0000003007077212 */ /* 0x000fe400078e3cff */
[----:B------:R-:W-:Y:S02]  /*fe20*/  SHF.L.W.U32.HI R53, R32, 0x1, R59 ;  /* 0x0000000120357819 */ /* 0x000fe40000010e3b */
[----:B------:R-:W-:-:S02]  /*fe30*/  LOP3.LUT R45, R73, R71, R65, 0xb4, !PT ;  /* 0x00000047492d7212 */ /* 0x000fc400078eb441 */
[----:B------:R-:W-:Y:S02]  /*fe40*/  LOP3.LUT R48, R36, R35, R25, 0x96, !PT ;  /* 0x0000002324307212 */ /* 0x000fe400078e9619 */
[----:B------:R-:W-:Y:S02]  /*fe50*/  LOP3.LUT R17, R47, R49, R22, 0x96, !PT ;  /* 0x000000312f117212 */ /* 0x000fe400078e9616 */
[----:B------:R-:W-:Y:S02]  /*fe60*/  LOP3.LUT R53, R53, R28, RZ, 0x3c, !PT ;  /* 0x0000001c35357212 */ /* 0x000fe400078e3cff */
[----:B------:R-:W-:Y:S02]  /*fe70*/  LOP3.LUT R48, R51, R48, R34, 0x96, !PT ;  /* 0x0000003033307212 */ /* 0x000fe400078e9622 */
[----:B------:R-:W-:Y:S02]  /*fe80*/  LOP3.LUT R17, R45, R17, R50, 0x96, !PT ;  /* 0x000000112d117212 */ /* 0x000fe400078e9632 */
[----:B------:R-:W-:-:S02]  /*fe90*/  LOP3.LUT R8, R8, R53, RZ, 0x3c, !PT ;  /* 0x0000003508087212 */ /* 0x000fc400078e3cff */
[-C--:B------:R-:W-:Y:S02]  /*fea0*/  LOP3.LUT R10, R63, R53.reuse, RZ, 0x3c, !PT ;  /* 0x000000353f0a7212 */ /* 0x080fe400078e3cff */
[-C--:B------:R-:W-:Y:S02]  /*feb0*/  LOP3.LUT R12, R12, R53.reuse, RZ, 0x3c, !PT ;  /* 0x000000350c0c7212 */ /* 0x080fe400078e3cff */
[-C--:B------:R-:W-:Y:S02]  /*fec0*/  LOP3.LUT R14, R14, R53.reuse, RZ, 0x3c, !PT ;  /* 0x000000350e0e7212 */ /* 0x080fe400078e3cff */
[----:B------:R-:W-:Y:S02]  /*fed0*/  LOP3.LUT R16, R16, R53, RZ, 0x3c, !PT ;  /* 0x0000003510107212 */ /* 0x000fe400078e3cff */
[----:B------:R-:W-:Y:S01]  /*fee0*/  SHF.L.W.U32.HI R53, R48, 0x1, R17 ;  /* 0x0000000130357819 */ /* 0x000fe20000010e11 */
[----:B------:R1:W-:Y:S03]  /*fef0*/  STL.64 [R1], R66 ;  /* 0x0000004201007387 */ /* 0x0003e60000100a00 */
[----:B------:R-:W-:-:S02]  /*ff00*/  LOP3.LUT R53, R53, R64, RZ, 0x3c, !PT ;  /* 0x0000004035357212 */ /* 0x000fc400078e3cff */
[----:B------:R-:W-:Y:S02]  /*ff10*/  SHF.L.W.U32.HI R64, R17, 0x1, R48 ;  /* 0x0000000111407819 */ /* 0x000fe40000010e30 */
[----:B-1----:R-:W-:Y:S02]  /*ff20*/  SHF.L.W.U32.HI R66, R59, 0x1, R32 ;  /* 0x000000013b427819 */ /* 0x002fe40000010e20 */
[----:B------:R-:W-:Y:S02]  /*ff30*/  LOP3.LUT R37, R64, R37, RZ, 0x3c, !PT ;  /* 0x0000002540257212 */ /* 0x000fe400078e3cff */
[----:B------:R-:W-:Y:S02]  /*ff40*/  LOP3.LUT R66, R66, R15, RZ, 0x3c, !PT ;  /* 0x0000000f42427212 */ /* 0x000fe400078e3cff */
[----:B------:R-:W-:Y:S02]  /*ff50*/  SHF.L.W.U32.HI R64, R28, 0x1, R15 ;  /* 0x000000011c407819 */ /* 0x000fe40000010e0f */
[----:B------:R-:W-:-:S02]  /*ff60*/  SHF.L.W.U32.HI R63, R15, 0x1, R28 ;  /* 0x000000010f3f7819 */ /* 0x000fc40000010e1c */
[----:B------:R-:W-:Y:S01]  /*ff70*/  LOP3.LUT R32, R11, R32, RZ, 0x3c, !PT ;  /* 0x000000200b207212 */ /* 0x000fe200078e3cff */
[----:B------:R-:W-:Y:S01]  /*ff80*/  STL.64 [R1+0x28], R68 ;  /* 0x0000284401007387 */ /* 0x000fe20000100a00 */
[----:B------:R-:W-:Y:S02]  /*ff90*/  LOP3.LUT R28, R13, R59, RZ, 0x3c, !PT ;  /* 0x0000003b0d1c7212 */ /* 0x000fe400078e3cff */
[-C--:B------:R-:W-:Y:S01]  /*ffa0*/  LOP3.LUT R11, R61, R66.reuse, RZ, 0x3c, !PT ;  /* 0x000000423d0b7212 */ /* 0x080fe200078e3cff */
[----:B------:R1:W-:Y:S01]  /*ffb0*/  STL.64 [R1+0x50], R2 ;  /* 0x0000500201007387 */ /* 0x0003e20000100a00 */
[-C--:B------:R-:W-:Y:S02]  /*ffc0*/  LOP3.LUT R13, R62, R66.reuse, RZ, 0x3c, !PT ;  /* 0x000000423e0d7212 */ /* 0x080fe400078e3cff */
[----:B------:R-:W-:Y:S01]  /*ffd0*/  LOP3.LUT R64, R64, R17, RZ, 0x3c, !PT ;  /* 0x0000001140407212 */ /* 0x000fe200078e3cff */
[----:B------:R-:W-:Y:S01]  /*ffe0*/  STL.64 [R1+0x78], R4 ;  /* 0x0000780401007387 */ /* 0x000fe20000100a00 */
[----:B------:R-:W-:-:S02]  /*fff0*/  LOP3.LUT R15, R60, R66, RZ, 0x3c, !PT ;  /* 0x000000423c0f7212 */ /* 0x000fc400078e3cff */
[-C--:B------:R-:W-:Y:S01]  /*10000*/  LOP3.LUT R17, R57, R66.reuse, RZ, 0x3c, !PT ;  /* 0x0000004239117212 */ /* 0x080fe200078e3cff */
        /* <DEDUP_REMOVED lines=35> */
[-C--:B------:R-:W-:Y:S01]  /*10240*/  LOP3.LUT R25, R27, R64.reuse, RZ, 0x3c, !PT ;  /* 0x000000401b197212 */ /* 0x080fe200078e3cff */
[----:B------:R-:W-:Y:S01]  /*10250*/  STL.64 [R1+0x68], R36 ;  /* 0x0000682401007387 */ /* 0x000fe20000100a00 */
[-C--:B------:R-:W-:Y:S01]  /*10260*/  LOP3.LUT R22, R30, R63.reuse, RZ, 0x3c, !PT ;  /* 0x0000003f1e167212 */ /* 0x080fe200078e3cff */
[----:B0-----:R-:W-:Y:S01]  /*10270*/  ULEA UR20, UR20, UR4, 0x3 ;  /* 0x0000000414147291 */ /* 0x001fe2000f8e18ff */
[-C--:B------:R-:W-:Y:S01]  /*10280*/  LOP3.LUT R23, R43, R64.reuse, RZ, 0x3c, !PT ;  /* 0x000000402b177212 */ /* 0x080fe200078e3cff */
[----:B------:R-:W-:Y:S01]  /*10290*/  STL.64 [R1+0x90], R34 ;  /* 0x0000902201007387 */ /* 0x000fe20000100a00 */
[-C--:B------:R-:W-:Y:S02]  /*102a0*/  LOP3.LUT R26, R33, R63.reuse, RZ, 0x3c, !PT ;  /* 0x0000003f211a7212 */ /* 0x080fe400078e3cff */
[----:B------:R-:W-:Y:S02]  /*102b0*/  LOP3.LUT R28, R29, R63, RZ, 0x3c, !PT ;  /* 0x0000003f1d1c7212 */ /* 0x000fe400078e3cff */
[-C--:B------:R-:W-:Y:S01]  /*102c0*/  LOP3.LUT R27, R44, R64.reuse, RZ, 0x3c, !PT ;  /* 0x000000402c1b7212 */ /* 0x080fe200078e3cff */
[----:B------:R-:W-:Y:S01]  /*102d0*/  STL.64 [R1+0xb8], R54 ;  /* 0x0000b83601007387 */ /* 0x000fe20000100a00 */
[----:B------:R-:W-:-:S02]  /*102e0*/  LOP3.LUT R29, R42, R64, RZ, 0x3c, !PT ;  /* 0x000000402a1d7212 */ /* 0x000fc400078e3cff */
[----:B------:R-:W-:Y:S01]  /*102f0*/  LOP3.LUT R46, R46, R63, RZ, 0x3c, !PT ;  /* 0x0000003f2e2e7212 */ /* 0x000fe200078e3cff */
[----:B------:R-:W-:Y:S01]  /*10300*/  STL.64 [R1+0x20], R24 ;  /* 0x0000201801007387 */ /* 0x000fe20000100a00 */
[----:B------:R-:W-:-:S03]  /*10310*/  LOP3.LUT R47, R41, R64, RZ, 0x3c, !PT ;  /* 0x00000040292f7212 */ /* 0x000fc600078e3cff */
[----:B------:R-:W-:Y:S04]  /*10320*/  STL.64 [R1+0x48], R22 ;  /* 0x0000481601007387 */ /* 0x000fe80000100a00 */
[----:B------:R-:W-:Y:S04]  /*10330*/  STL.64 [R1+0x70], R26 ;  /* 0x0000701a01007387 */ /* 0x000fe80000100a00 */
[----:B------:R-:W-:Y:S04]  /*10340*/  STL.64 [R1+0x98], R28 ;  /* 0x0000981c01007387 */ /* 0x000fe80000100a00 */
[----:B------:R-:W-:Y:S04]  /*10350*/  STL.64 [R1+0xc0], R46 ;  /* 0x0000c02e01007387 */ /* 0x000fe80000100a00 */
[----:B------:R0:W-:Y:S04]  /*10360*/  STL.64 [R1+0x8], R8 ;  /* 0x0000080801007387 */ /* 0x0001e80000100a00 */
[----:B-1----:R-:W0:Y:S01]  /*10370*/  LDL.64 R2, [UR20] ;  /* 0x00000014ff027983 */ /* 0x002e220008100a00 */
        /* <DEDUP_REMOVED lines=10> */
[C---:B0-----:R-:W-:Y:S02]  /*10420*/  SHF.L.U32 R9, R2.reuse, UR23, RZ ;  /* 0x0000001702097c19 */ /* 0x041fe400080006ff */
[C-C-:B------:R-:W-:Y:S02]  /*10430*/  SHF.R.U64 R8, R2.reuse, UR9, R3.reuse ;  /* 0x0000000902087c19 */ /* 0x140fe40008001203 */
[--C-:B------:R-:W-:Y:S02]  /*10440*/  SHF.L.U64.HI R11, R2, UR22, R3.reuse ;  /* 0x00000016020b7c19 */ /* 0x100fe40008010203 */
[----:B------:R-:W-:-:S02]  /*10450*/  SHF.R.U32.HI R2, RZ, UR9, R3 ;  /* 0x00000009ff027c19 */ /* 0x000fc40008011603 */
[----:B------:R-:W-:Y:S02]  /*10460*/  LOP3.LUT R8, R8, R9, RZ, 0xfc, !PT ;  /* 0x0000000908087212 */ /* 0x000fe400078efcff */
[----:B------:R-:W-:-:S05]  /*10470*/  LOP3.LUT R9, R2, R11, RZ, 0xfc, !PT ;  /* 0x0000000b02097212 */ /* 0x000fca00078efcff */
[----:B------:R0:W-:Y:S01]  /*10480*/  STL.64 [UR21], R8 ;  /* 0x00000008ff007987 */ /* 0x0001e20008100a15 */
[----:B------:R-:W3:Y:S03]  /*10490*/  LDCU UR21, c[0x3][0x130] ;  /* 0x00c02600ff1577ac */ /* 0x000ee60008000800 */
[----:B------:R-:W0:Y:S01]  /*104a0*/  LDL.64 R2, [UR5] ;  /* 0x00000005ff027983 */ /* 0x000e220008100a00 */
[C-C-:B-1----:R-:W-:Y:S02]  /*104b0*/  SHF.L.U64.HI R4, R6.reuse, UR14, R7.reuse ;  /* 0x0000000e06047c19 */ /* 0x142fe40008010207 */
[C-C-:B------:R-:W-:Y:S01]  /*104c0*/  SHF.R.U64 R5, R6.reuse, UR12, R7.reuse ;  /* 0x0000000c06057c19 */ /* 0x140fe20008001207 */
[----:B--2---:R-:W-:Y:S01]  /*104d0*/  ULEA UR20, UR20, UR4, 0x3 ;  /* 0x0000000414147291 */ /* 0x004fe2000f8e18ff */
[----:B------:R-:W-:Y:S02]  /*104e0*/  SHF.R.U32.HI R11, RZ, UR12, R7 ;  /* 0x0000000cff0b7c19 */ /* 0x000fe40008011607 */
        /* <DEDUP_REMOVED lines=3422> */
[----:B--2---:R-:W-:-:S02]  /*1dad0*/  SHF.R.U32.HI R14, RZ, UR64, R3 ;  /* 0x00000040ff0e7c19 */ /* 0x004fc40008011603 */
[C-C-:B------:R-:W-:Y:S02]  /*1dae0*/  SHF.L.U64.HI R13, R2.reuse, UR66, R3.reuse ;  /* 0x00000042020d7c19 */ /* 0x140fe40008010203 */
[C---:B------:R-:W-:Y:S02]  /*1daf0*/  SHF.R.U64 R15, R2.reuse, UR64, R3 ;  /* 0x00000040020f7c19 */ /* 0x040fe40008001203 */
[----:B------:R-:W-:Y:S02]  /*1db00*/  SHF.L.U32 R12, R2, UR66, RZ ;  /* 0x00000042020c7c19 */ /* 0x000fe400080006ff */
[--C-:B---3--:R-:W-:Y:S02]  /*1db10*/  SHF.R.U32.HI R8, RZ, UR65, R5.reuse ;  /* 0x00000041ff087c19 */ /* 0x108fe40008011605 */
        /* <DEDUP_REMOVED lines=11> */
[----:B------:R-:W4:Y:S04]  /*1dbd0*/  LDL.64 R14, [R1+0x18] ;  /* 0x00001800010e7983 */ /* 0x000f280000100a00 */
        /* <DEDUP_REMOVED lines=16> */
[----:B--2---:R-:W2:Y:S04]  /*1dce0*/  LDL.64 R6, [R1+0x98] ;  /* 0x0000980001067983 */ /* 0x004ea80000100a00 */
[----:B------:R-:W2:Y:S04]  /*1dcf0*/  LDL.64 R70, [R1+0xa0] ;  /* 0x0000a00001467983 */ /* 0x000ea80000100a00 */
[----:B------:R-:W2:Y:S04]  /*1dd00*/  LDL.64 R66, [R1+0xa8] ;  /* 0x0000a80001427983 */ /* 0x000ea80000100a00 */
[----:B------:R-:W2:Y:S04]  /*1dd10*/  LDL.64 R52, [R1+0xb0] ;  /* 0x0000b00001347983 */ /* 0x000ea80000100a00 */
[----:B------:R-:W2:Y:S04]  /*1dd20*/  LDL.64 R72, [R1+0xb8] ;  /* 0x0000b80001487983 */ /* 0x000ea80000100a00 */
[----:B------:R-:W2:Y:S01]  /*1dd30*/  LDL.64 R64, [R1+0xc0] ;  /* 0x0000c00001407983 */ /* 0x000ea20000100a00 */
[----:B---3--:R-:W-:-:S02]  /*1dd40*/  LOP3.LUT R27, R22, UR20, R28, 0x9c, !PT ;  /* 0x00000014161b7c12 */ /* 0x008fc4000f8e9c1c */
[----:B------:R-:W-:Y:S01]  /*1dd50*/  LOP3.LUT R39, R23, UR21, R29, 0x9c, !PT ;  /* 0x0000001517277c12 */ /* 0x000fe2000f8e9c1d */
[----:B------:R-:W0:Y:S01]  /*1dd60*/  LDCU.64 UR20, c[0x3][0x120] ;  /* 0x00c02400ff1477ac */ /* 0x000e220008000a00 */
[----:B----4-:R-:W-:Y:S02]  /*1dd70*/  LOP3.LUT R8, R28, R14, R22, 0xb4, !PT ;  /* 0x0000000e1c087212 */ /* 0x010fe400078eb416 */
[----:B------:R-:W-:Y:S02]  /*1dd80*/  LOP3.LUT R9, R29, R15, R23, 0xb4, !PT ;  /* 0x0000000f1d097212 */ /* 0x000fe400078eb417 */
[----:B------:R-:W-:Y:S02]  /*1dd90*/  LOP3.LUT R26, R22, R2, R14, 0xb4, !PT ;  /* 0x00000002161a7212 */ /* 0x000fe400078eb40e */
        /* <DEDUP_REMOVED lines=94> */
[----:B--2---:R-:W-:Y:S02]  /*1e380*/  SHF.L.W.U32.HI R66, R59, 0x1, R32 ;  /* 0x000000013b427819 */ /* 0x004fe40000010e20 */
        /* <DEDUP_REMOVED lines=78> */
[----:B------:R-:W0:Y:S01]  /*1e870*/  LDL.64 R6, [UR21] ;  /* 0x00000015ff067983 */ /* 0x000e220008100a00 */
[C---:B-1----:R-:W-:Y:S02]  /*1e880*/  SHF.L.U32 R9, R2.reuse, UR23, RZ ;  /* 0x0000001702097c19 */ /* 0x042fe400080006ff */
[C-C-:B------:R-:W-:Y:S02]  /*1e890*/  SHF.R.U64 R8, R2.reuse, UR9, R3.reuse ;  /* 0x0000000902087c19 */ /* 0x140fe40008001203 */
[--C-:B------:R-:W-:Y:S02]  /*1e8a0*/  SHF.L.U64.HI R11, R2, UR22, R3.reuse ;  /* 0x00000016020b7c19 */ /* 0x100fe40008010203 */
[----:B------:R-:W-:-:S02]  /*1e8b0*/  SHF.R.U32.HI R2, RZ, UR9, R3 ;  /* 0x00000009ff027c19 */ /* 0x000fc40008011603 */
[----:B------:R-:W-:Y:S02]  /*1e8c0*/  LOP3.LUT R8, R8, R9, RZ, 0xfc, !PT ;  /* 0x0000000908087212 */ /* 0x000fe400078efcff */
[----:B------:R-:W-:-:S05]  /*1e8d0*/  LOP3.LUT R9, R2, R11, RZ, 0xfc, !PT ;  /* 0x0000000b02097212 */ /* 0x000fca00078efcff */
[----:B------:R1:W-:Y:S01]  /*1e8e0*/  STL.64 [UR21], R8 ;  /* 0x00000008ff007987 */ /* 0x0003e20008100a15 */
[----:B------:R-:W3:Y:S03]  /*1e8f0*/  LDCU UR21, c[0x3][0x12c] ;  /* 0x00c02580ff1577ac */ /* 0x000ee60008000800 */
[----:B------:R-:W1:Y:S01]  /*1e900*/  LDL.64 R2, [UR5] ;  /* 0x00000005ff027983 */ /* 0x000e620008100a00 */
[C-C-:B0-----:R-:W-:Y:S02]  /*1e910*/  SHF.L.U64.HI R4, R6.reuse, UR14, R7.reuse ;  /* 0x0000000e06047c19 */ /* 0x141fe40008010207 */
[C-C-:B------:R-:W-:Y:S02]  /*1e920*/  SHF.R.U64 R5, R6.reuse, UR12, R7.reuse ;  /* 0x0000000c06057c19 */ /* 0x140fe40008001207 */
[----:B------:R-:W-:Y:S02]  /*1e930*/  SHF.R.U32.HI R11, RZ, UR12, R7 ;  /* 0x0000000cff0b7c19 */ /* 0x000fe40008011607 */
[----:B------:R-:W-:-:S02]  /*1e940*/  SHF.L.U32 R6, R6, UR14, RZ ;  /* 0x0000000e06067c19 */ /* 0x000fc400080006ff */
[----:B------:R-:W-:Y:S02]  /*1e950*/  LOP3.LUT R7, R4, R11, RZ, 0xfc, !PT ;  /* 0x0000000b04077212 */ /* 0x000fe400078efcff */
[----:B------:R-:W-:Y:S01]  /*1e960*/  LOP3.LUT R6, R6, R5, RZ, 0xfc, !PT ;  /* 0x0000000506067212 */ /* 0x000fe200078efcff */
[----:B---3--:R-:W-:-:S04]  /*1e970*/  ULEA UR21, UR21, UR4, 0x3 ;  /* 0x0000000415157291 */ /* 0x008fc8000f8e18ff */
[----:B------:R0:W-:Y:S01]  /*1e980*/  STL.64 [UR5], R6 ;  /* 0x00000006ff007987 */ /* 0x0001e20008100a05 */
[----:B--2---:R-:W-:-:S04]  /*1e990*/  ULEA UR20, UR20, UR4, 0x3 ;  /* 0x0000000414147291 */ /* 0x004fc8000f8e18ff */
[----:B------:R-:W0:Y:S01]  /*1e9a0*/  LDL.64 R4, [UR21] ;  /* 0x00000015ff047983 */ /* 0x000e220008100a00 */
[--C-:B-1----:R-:W-:Y:S02]  /*1e9b0*/  SHF.R.U32.HI R9, RZ, UR11, R3.reuse ;  /* 0x0000000bff097c19 */ /* 0x102fe40008011603 */
[C-C-:B------:R-:W-:Y:S02]  /*1e9c0*/  SHF.L.U64.HI R8, R2.reuse, UR13, R3.reuse ;  /* 0x0000000d02087c19 */ /* 0x140fe40008010203 */
[C---:B------:R-:W-:Y:S02]  /*1e9d0*/  SHF.R.U64 R3, R2.reuse, UR11, R3 ;  /* 0x0000000b02037c19 */ /* 0x040fe40008001203 */
[----:B------:R-:W-:Y:S02]  /*1e9e0*/  SHF.L.U32 R2, R2, UR13, RZ ;  /* 0x0000000d02027c19 */ /* 0x000fe400080006ff */
[----:B------:R-:W-:Y:S02]  /*1e9f0*/  LOP3.LUT R9, R8, R9, RZ, 0xfc, !PT ;  /* 0x0000000908097212 */ /* 0x000fe400078efcff */
[----:B------:R-:W-:-:S05]  /*1ea00*/  LOP3.LUT R8, R2, R3, RZ, 0xfc, !PT ;  /* 0x0000000302087212 */ /* 0x000fca00078efcff */
[----:B------:R1:W-:Y:S04]  /*1ea10*/  STL.64 [UR21], R8 ;  /* 0x00000008ff007987 */ /* 0x0003e80008100a15 */
[----:B------:R-:W2:Y:S01]  /*1ea20*/  LDL.64 R2, [UR20] ;  /* 0x00000014ff027983 */ /* 0x000ea20008100a00 */
[--C-:B0-----:R-:W-:Y:S02]  /*1ea30*/  SHF.R.U32.HI R7, RZ, UR10, R5.reuse ;  /* 0x0000000aff077c19 */ /* 0x101fe40008011605 */
        /* <DEDUP_REMOVED lines=8> */
[----:B------:R-:W0:Y:S01]  /*1eac0*/  LDL.64 R4, [UR6] ;  /* 0x00000006ff047983 */ /* 0x000e220008100a00 */
[--C-:B--2---:R-:W-:Y:S02]  /*1ead0*/  SHF.R.U32.HI R11, RZ, UR18, R3.reuse ;  /* 0x00000012ff0b7c19 */ /* 0x104fe40008011603 */
[C-C-:B-1----:R-:W-:Y:S02]  /*1eae0*/  SHF.L.U64.HI R8, R2.reuse, UR28, R3.reuse ;  /* 0x0000001c02087c19 */ /* 0x142fe40008010203 */
[C---:B------:R-:W-:Y:S02]  /*1eaf0*/  SHF.R.U64 R3, R2.reuse, UR18, R3 ;  /* 0x0000001202037c19 */ /* 0x040fe40008001203 */
[----:B------:R-:W-:-:S02]  /*1eb00*/  SHF.L.U32 R2, R2, UR28, RZ ;  /* 0x0000001c02027c19 */ /* 0x000fc400080006ff */
[----:B------:R-:W-:Y:S02]  /*1eb10*/  LOP3.LUT R9, R8, R11, RZ, 0xfc, !PT ;  /* 0x0000000b08097212 */ /* 0x000fe400078efcff */
[----:B------:R-:W-:-:S05]  /*1eb20*/  LOP3.LUT R8, R2, R3, RZ, 0xfc, !PT ;  /* 0x0000000302087212 */ /* 0x000fca00078efcff */
[----:B------:R1:W-:Y:S04]  /*1eb30*/  STL.64 [UR6], R8 ;  /* 0x00000008ff007987 */ /* 0x0003e80008100a06 */
[----:B------:R-:W1:Y:S01]  /*1eb40*/  LDL.64 R2, [UR42] ;  /* 0x0000002aff027983 */ /* 0x000e620008100a00 */
[----:B------:R-:W-:Y:S01]  /*1eb50*/  ULEA UR43, UR43, UR4, 0x3 ;  /* 0x000000042b2b7291 */ /* 0x000fe2000f8e18ff */
[--C-:B0-----:R-:W-:Y:S02]  /*1eb60*/  SHF.R.U32.HI R7, RZ, UR19, R5.reuse ;  /* 0x00000013ff077c19 */ /* 0x101fe40008011605 */
[C-C-:B------:R-:W-:Y:S02]  /*1eb70*/  SHF.L.U64.HI R6, R4.reuse, UR30, R5.reuse ;  /* 0x0000001e04067c19 */ /* 0x140fe40008010205 */
[----:B------:R-:W-:-:S02]  /*1eb80*/  SHF.R.U64 R5, R4, UR19, R5 ;  /* 0x0000001304057c19 */ /* 0x000fc40008001205 */
[----:B------:R-:W-:Y:S02]  /*1eb90*/  SHF.L.U32 R4, R4, UR30, RZ ;  /* 0x0000001e04047c19 */ /* 0x000fe400080006ff */
[----:B------:R-:W-:Y:S02]  /*1eba0*/  LOP3.LUT R7, R6, R7, RZ, 0xfc, !PT ;  /* 0x0000000706077212 */ /* 0x000fe400078efcff */
[----:B------:R-:W-:Y:S01]  /*1ebb0*/  LOP3.LUT R6, R4, R5, RZ, 0xfc, !PT ;  /* 0x0000000504067212 */ /* 0x000fe200078efcff */
[----:B---3--:R-:W-:-:S04]  /*1ebc0*/  ULEA UR20, UR20, UR4, 0x3 ;  /* 0x0000000414147291 */ /* 0x008fc8000f8e18ff */
        /* <DEDUP_REMOVED lines=14> */
[--C-:B0-----:R-:W-:Y:S02]  /*1ecb0*/  SHF.R.U32.HI R7, RZ, UR32, R5.reuse ;  /* 0x00000020ff077c19 */ /* 0x101fe40008011605 */
[C-C-:B------:R-:W-:Y:S02]  /*1ecc0*/  SHF.L.U64.HI R6, R4.reuse, UR24, R5.reuse ;  /* 0x0000001804067c19 */ /* 0x140fe40008010205 */
[----:B------:R-:W-:-:S02]  /*1ecd0*/  SHF.R.U64 R5, R4, UR32, R5 ;  /* 0x0000002004057c19 */ /* 0x000fc40008001205 */
[----:B------:R-:W-:Y:S02]  /*1ece0*/  SHF.L.U32 R4, R4, UR24, RZ ;  /* 0x0000001804047c19 */ /* 0x000fe400080006ff */
[----:B------:R-:W-:Y:S02]  /*1ecf0*/  LOP3.LUT R7, R6, R7, RZ, 0xfc, !PT ;  /* 0x0000000706077212 */ /* 0x000fe400078efcff */
[----:B------:R-:W-:-:S05]  /*1ed00*/  LOP3.LUT R6, R4, R5, RZ, 0xfc, !PT ;  /* 0x0000000504067212 */ /* 0x000fca00078efcff */
[----:B------:R0:W-:Y:S04]  /*1ed10*/  STL.64 [UR20], R6 ;  /* 0x00000006ff007987 */ /* 0x0001e80008100a14 */
[----:B------:R-:W0:Y:S01]  /*1ed20*/  LDL.64 R4, [UR21] ;  /* 0x00000015ff047983 */ /* 0x000e220008100a00 */
[--C-:B--2---:R-:W-:Y:S02]  /*1ed30*/  SHF.R.U32.HI R11, RZ, UR33, R3.reuse ;  /* 0x00000021ff0b7c19 */ /* 0x104fe40008011603 */
[C-C-:B-1----:R-:W-:Y:S02]  /*1ed40*/  SHF.L.U64.HI R8, R2.reuse, UR25, R3.reuse ;  /* 0x0000001902087c19 */ /* 0x142fe40008010203 */
[C---:B------:R-:W-:Y:S02]  /*1ed50*/  SHF.R.U64 R3, R2.reuse, UR33, R3 ;  /* 0x0000002102037c19 */ /* 0x040fe40008001203 */
[----:B------:R-:W-:-:S02]  /*1ed60*/  SHF.L.U32 R2, R2, UR25, RZ ;  /* 0x0000001902027c19 */ /* 0x000fc400080006ff */
[----:B------:R-:W-:Y:S02]  /*1ed70*/  LOP3.LUT R9, R8, R11, RZ, 0xfc, !PT ;  /* 0x0000000b08097212 */ /* 0x000fe400078efcff */
[----:B------:R-:W-:-:S05]  /*1ed80*/  LOP3.LUT R8, R2, R3, RZ, 0xfc, !PT ;  /* 0x0000000302087212 */ /* 0x000fca00078efcff */
[----:B------:R1:W-:Y:S01]  /*1ed90*/  STL.64 [UR21], R8 ;  /* 0x00000008ff007987 */ /* 0x0003e20008100a15 */
[----:B------:R-:W2:Y:S03]  /*1eda0*/  LDCU.64 UR20, c[0x3][0x158] ;  /* 0x00c02b00ff1477ac */ /* 0x000ea60008000a00 */
[----:B------:R-:W4:Y:S01]  /*1edb0*/  LDL.64 R2, [UR22] ;  /* 0x00000016ff027983 */ /* 0x000f220008100a00 */
[--C-:B0-----:R-:W-:Y:S02]  /*1edc0*/  SHF.R.U32.HI R7, RZ, UR34, R5.reuse ;  /* 0x00000022ff077c19 */ /* 0x101fe40008011605 */
[C-C-:B------:R-:W-:Y:S02]  /*1edd0*/  SHF.L.U64.HI R6, R4.reuse, UR26, R5.reuse ;  /* 0x0000001a04067c19 */ /* 0x140fe40008010205 */
[C---:B------:R-:W-:Y:S02]  /*1ede0*/  SHF.R.U64 R5, R4.reuse, UR34, R5 ;  /* 0x0000002204057c19 */ /* 0x040fe40008001205 */
[----:B------:R-:W-:-:S02]  /*1edf0*/  SHF.L.U32 R4, R4, UR26, RZ ;  /* 0x0000001a04047c19 */ /* 0x000fc400080006ff */
[----:B------:R-:W-:Y:S02]  /*1ee00*/  LOP3.LUT R7, R6, R7, RZ, 0xfc, !PT ;  /* 0x0000000706077212 */ /* 0x000fe400078efcff */
[----:B------:R-:W-:-:S05]  /*1ee10*/  LOP3.LUT R6, R4, R5, RZ, 0xfc, !PT ;  /* 0x0000000504067212 */ /* 0x000fca00078efcff */
[----:B------:R0:W-:Y:S01]  /*1ee20*/  STL.64 [UR22], R6 ;  /* 0x00000006ff007987 */ /* 0x0001e20008100a16 */
[----:B------:R-:W3:Y:S03]  /*1ee30*/  LDCU UR22, c[0x3][0x154] ;  /* 0x00c02a80ff1677ac */ /* 0x000ee60008000800 */
[----:B------:R-:W0:Y:S01]  /*1ee40*/  LDL.64 R4, [UR23] ;  /* 0x00000017ff047983 */ /* 0x000e220008100a00 */
[--C-:B----4-:R-:W-:Y:S02]  /*1ee50*/  SHF.R.U32.HI R11, RZ, UR35, R3.reuse ;  /* 0x00000023ff0b7c19 */ /* 0x110fe40008011603 */
[C-C-:B-1----:R-:W-:Y:S02]  /*1ee60*/  SHF.L.U64.HI R8, R2.reuse, UR36, R3.reuse ;  /* 0x0000002402087c19 */ /* 0x142fe40008010203 */
[C---:B------:R-:W-:Y:S02]  /*1ee70*/  SHF.R.U64 R3, R2.reuse, UR35, R3 ;  /* 0x0000002302037c19 */ /* 0x040fe40008001203 */
[----:B------:R-:W-:-:S02]  /*1ee80*/  SHF.L.U32 R2, R2, UR36, RZ ;  /* 0x0000002402027c19 */ /* 0x000fc400080006ff */
[----:B------:R-:W-:Y:S02]  /*1ee90*/  LOP3.LUT R9, R8, R11, RZ, 0xfc, !PT ;  /* 0x0000000b08097212 */ /* 0x000fe400078efcff */
[----:B------:R-:W-:-:S05]  /*1eea0*/  LOP3.LUT R8, R2, R3, RZ, 0xfc, !PT ;  /* 0x0000000302087212 */ /* 0x000fca00078efcff */
[----:B------:R1:W-:Y:S01]  /*1eeb0*/  STL.64 [UR23], R8 ;  /* 0x00000008ff007987 */ /* 0x0003e20008100a17 */
[----:B---3--:R-:W-:Y:S02]  /*1eec0*/  ULEA UR22, UR22, UR4, 0x3 ;  /* 0x0000000416167291 */ /* 0x008fe4000f8e18ff */
[----:B--2---:R-:W-:Y:S01]  /*1eed0*/  ULEA UR20, UR20, UR4, 0x3 ;  /* 0x0000000414147291 */ /* 0x004fe2000f8e18ff */
[----:B------:R-:W1:Y:S01]  /*1eee0*/  LDL.64 R2, [R31] ;  /* 0x000000001f027983 */ /* 0x000e620000100a00 */
[----:B------:R-:W-:Y:S01]  /*1eef0*/  ULEA UR21, UR21, UR4, 0x3 ;  /* 0x0000000415157291 */ /* 0x000fe2000f8e18ff */
[----:B------:R-:W2:Y:S01]  /*1ef00*/  LDCU UR23, c[0x3][0xc4] ;  /* 0x00c01880ff1777ac */ /* 0x000ea20008000800 */
[--C-:B0-----:R-:W-:Y:S02]  /*1ef10*/  SHF.R.U32.HI R7, RZ, UR27, R5.reuse ;  /* 0x0000001bff077c19 */ /* 0x101fe40008011605 */
[C-C-:B------:R-:W-:Y:S02]  /*1ef20*/  SHF.L.U64.HI R6, R4.reuse, UR38, R5.reuse ;  /* 0x0000002604067c19 */ /* 0x140fe40008010205 */
[----:B------:R-:W-:-:S02]  /*1ef30*/  SHF.R.U64 R5, R4, UR27, R5 ;  /* 0x0000001b04057c19 */ /* 0x000fc40008001205 */
[----:B------:R-:W-:Y:S02]  /*1ef40*/  SHF.L.U32 R4, R4, UR38, RZ ;  /* 0x0000002604047c19 */ /* 0x000fe400080006ff */
[----:B------:R-:W-:Y:S02]  /*1ef50*/  LOP3.LUT R7, R6, R7, RZ, 0xfc, !PT ;  /* 0x0000000706077212 */ /* 0x000fe400078efcff */
[----:B------:R-:W-:-:S05]  /*1ef60*/  LOP3.LUT R6, R4, R5, RZ, 0xfc, !PT ;  /* 0x0000000504067212 */ /* 0x000fca00078efcff */
[----:B------:R0:W-:Y:S01]  /*1ef70*/  STL.64 [R31], R6 ;  /* 0x000000061f007387 */ /* 0x0001e20000100a00 */
[--C-:B-1----:R-:W-:Y:S02]  /*1ef80*/  SHF.R.U32.HI R9, RZ, UR37, R3.reuse ;  /* 0x00000025ff097c19 */ /* 0x102fe40008011603 */
        /* <DEDUP_REMOVED lines=13> */
[----:B0-----:R-:W-:Y:S02]  /*1f060*/  LOP3.LUT R7, R10, R11, RZ, 0xfc, !PT ;  /* 0x0000000b0a077212 */ /* 0x001fe400078efcff */
[----:B------:R-:W-:Y:S02]  /*1f070*/  LOP3.LUT R6, R2, R3, RZ, 0xfc, !PT ;  /* 0x0000000302067212 */ /* 0x000fe400078efcff */
[--C-:B--2---:R-:W-:Y:S02]  /*1f080*/  SHF.R.U32.HI R3, RZ, UR44, R5.reuse ;  /* 0x0000002cff037c19 */ /* 0x104fe40008011605 */
[C-C-:B------:R-:W-:Y:S02]  /*1f090*/  SHF.L.U64.HI R2, R4.reuse, UR45, R5.reuse ;  /* 0x0000002d04027c19 */ /* 0x140fe40008010205 */
[C---:B------:R-:W-:Y:S02]  /*1f0a0*/  SHF.R.U64 R5, R4.reuse, UR44, R5 ;  /* 0x0000002c04057c19 */ /* 0x040fe40008001205 */
[----:B------:R-:W-:Y:S01]  /*1f0b0*/  SHF.L.U32 R4, R4, UR45, RZ ;  /* 0x0000002d04047c19 */ /* 0x000fe200080006ff */
[----:B------:R0:W-:Y:S01]  /*1f0c0*/  STL.64 [UR20], R6 ;  /* 0x00000006ff007987 */ /* 0x0001e20008100a14 */
[----:B-1----:R-:W-:-:S02]  /*1f0d0*/  LOP3.LUT R9, R2, R3, RZ, 0xfc, !PT ;  /* 0x0000000302097212 */ /* 0x002fc400078efcff */
[----:B------:R-:W-:Y:S01]  /*1f0e0*/  LOP3.LUT R8, R4, R5, RZ, 0xfc, !PT ;  /* 0x0000000504087212 */ /* 0x000fe200078efcff */
[----:B------:R-:W2:Y:S04]  /*1f0f0*/  LDL.64 R2, [UR21] ;  /* 0x00000015ff027983 */ /* 0x000ea80008100a00 */
[----:B------:R1:W-:Y:S01]  /*1f100*/  STL.64 [UR21], R8 ;  /* 0x00000008ff007987 */ /* 0x0003e20008100a15 */
[----:B------:R-:W3:Y:S03]  /*1f110*/  LDCU.64 UR20, c[0x3][0x88] ;  /* 0x00c01100ff1477ac */ /* 0x000ee60008000a00 */
[----:B------:R-:W0:Y:S01]  /*1f120*/  LDL.64 R4, [UR47] ;  /* 0x0000002fff047983 */ /* 0x000e220008100a00 */
[----:B--2---:R-:W-:-:S02]  /*1f130*/  SHF.R.U32.HI R11, RZ, UR46, R3 ;  /* 0x0000002eff0b7c19 */ /* 0x004fc40008011603 */
[C-C-:B------:R-:W-:Y:S02]  /*1f140*/  SHF.L.U64.HI R10, R2.reuse, UR48, R3.reuse ;  /* 0x00000030020a7c19 */ /* 0x140fe40008010203 */
[C---:B------:R-:W-:Y:S02]  /*1f150*/  SHF.R.U64 R3, R2.reuse, UR46, R3 ;  /* 0x0000002e02037c19 */ /* 0x040fe40008001203 */
[----:B------:R-:W-:Y:S02]  /*1f160*/  SHF.L.U32 R2, R2, UR48, RZ ;  /* 0x0000003002027c19 */ /* 0x000fe400080006ff */
[----:B------:R-:W-:Y:S02]  /*1f170*/  LOP3.LUT R11, R10, R11, RZ, 0xfc, !PT ;  /* 0x0000000b0a0b7212 */ /* 0x000fe400078efcff */
[----:B------:R-:W-:Y:S02]  /*1f180*/  LOP3.LUT R10, R2, R3, RZ, 0xfc, !PT ;  /* 0x00000003020a7212 */ /* 0x000fe400078efcff */
[----:B0-----:R-:W-:-:S02]  /*1f190*/  SHF.R.U32.HI R7, RZ, UR49, R5 ;  /* 0x00000031ff077c19 */ /* 0x001fc40008011605 */
[C-C-:B------:R-:W-:Y:S02]  /*1f1a0*/  SHF.L.U64.HI R6, R4.reuse, UR52, R5.reuse ;  /* 0x0000003404067c19 */ /* 0x140fe40008010205 */
[C---:B------:R-:W-:Y:S02]  /*1f1b0*/  SHF.R.U64 R5, R4.reuse, UR49, R5 ;  /* 0x0000003104057c19 */ /* 0x040fe40008001205 */
[----:B------:R-:W-:Y:S01]  /*1f1c0*/  SHF.L.U32 R4, R4, UR52, RZ ;  /* 0x0000003404047c19 */ /* 0x000fe200080006ff */
[----:B------:R-:W-:Y:S01]  /*1f1d0*/  STL.64 [UR47], R10 ;  /* 0x0000000aff007987 */ /* 0x000fe20008100a2f */
[----:B------:R-:W-:Y:S02]  /*1f1e0*/  LOP3.LUT R7, R6, R7, RZ, 0xfc, !PT ;  /* 0x0000000706077212 */ /* 0x000fe400078efcff */
[----:B------:R-:W-:Y:S01]  /*1f1f0*/  LOP3.LUT R6, R4, R5, RZ, 0xfc, !PT ;  /* 0x0000000504067212 */ /* 0x000fe200078efcff */
[----:B------:R-:W1:Y:S04]  /*1f200*/  LDL.64 R2, [UR50] ;  /* 0x00000032ff027983 */ /* 0x000e680008100a00 */
[----:B------:R0:W-:Y:S04]  /*1f210*/  STL.64 [UR50], R6 ;  /* 0x00000006ff007987 */ /* 0x0001e80008100a32 */
[----:B------:R-:W2:Y:S01]  /*1f220*/  LDL.64 R4, [UR53] ;  /* 0x00000035ff047983 */ /* 0x000ea20008100a00 */
[----:B-1----:R-:W-:-:S02]  /*1f230*/  SHF.R.U32.HI R9, RZ, UR51, R3 ;  /* 0x00000033ff097c19 */ /* 0x002fc40008011603 */
        /* <DEDUP_REMOVED lines=10> */
[----:B0-----:R-:W-:Y:S02]  /*1f2e0*/  LOP3.LUT R7, R2, R3, RZ, 0xfc, !PT ;  /* 0x0000000302077212 */ /* 0x001fe400078efcff */
        /* <DEDUP_REMOVED lines=12> */
[----:B-1----:R-:W-:Y:S02]  /*1f3b0*/  SHF.R.U32.HI R9, RZ, UR59, R5 ;  /* 0x0000003bff097c19 */ /* 0x002fe40008011605 */
[----:B------:R-:W-:Y:S02]  /*1f3c0*/  SHF.L.U32 R4, R4, UR58, RZ ;  /* 0x0000003a04047c19 */ /* 0x000fe400080006ff */
[----:B0-----:R-:W-:Y:S02]  /*1f3d0*/  LOP3.LUT R7, R2, R9, RZ, 0xfc, !PT ;  /* 0x0000000902077212 */ /* 0x001fe400078efcff */
        /* <DEDUP_REMOVED lines=233> */
[C-C-:B-1----:R-:W-:Y:S02]  /*20270*/  SHF.L.U64.HI R4, R6.reuse, UR14, R7.reuse ;  /* 0x0000000e06047c19 */ /* 0x142fe40008010207 */
        /* <DEDUP_REMOVED lines=1648> */
[----:B------:R1:W-:Y:S04]  /*26980*/  STL.64 [UR21], R6 ;  /* 0x00000006ff007987 */ /* 0x0003e80008100a15 */
[----:B------:R-:W1:Y:S01]  /*26990*/  LDL.64 R4, [UR6] ;  /* 0x00000006ff047983 */ /* 0x000e620008100a00 */
[----:B------:R-:W3:Y:S01]  /*269a0*/  LDCU.128 UR20, c[0x3][0x140] ;  /* 0x00c02800ff1477ac */ /* 0x000ee20008000c00 */
[--C-:B--2---:R-:W-:Y:S02]  /*269b0*/  SHF.R.U32.HI R11, RZ, UR18, R3.reuse ;  /* 0x00000012ff0b7c19 */ /* 0x104fe40008011603 */
[C-C-:B0-----:R-:W-:Y:S02]  /*269c0*/  SHF.L.U64.HI R8, R2.reuse, UR28, R3.reuse ;  /* 0x0000001c02087c19 */ /* 0x141fe40008010203 */
[----:B------:R-:W-:-:S02]  /*269d0*/  SHF.R.U64 R3, R2, UR18, R3 ;  /* 0x0000001202037c19 */ /* 0x000fc40008001203 */
[----:B------:R-:W-:Y:S02]  /*269e0*/  SHF.L.U32 R2, R2, UR28, RZ ;  /* 0x0000001c02027c19 */ /* 0x000fe400080006ff */
        /* <DEDUP_REMOVED lines=22> */
[----:B------:R-:W-:Y:S01]  /*26b50*/  ULEA UR21, UR21, UR4, 0x3 ;  /* 0x0000000415157291 */ /* 0x000fe2000f8e18ff */
[--C-:B-1----:R-:W-:Y:S02]  /*26b60*/  SHF.R.U32.HI R7, RZ, UR32, R5.reuse ;  /* 0x00000020ff077c19 */ /* 0x102fe40008011605 */
[C-C-:B------:R-:W-:Y:S02]  /*26b70*/  SHF.L.U64.HI R6, R4.reuse, UR24, R5.reuse ;  /* 0x0000001804067c19 */ /* 0x140fe40008010205 */
[----:B------:R-:W-:-:S02]  /*26b80*/  SHF.R.U64 R5, R4, UR32, R5 ;  /* 0x0000002004057c19 */ /* 0x000fc40008001205 */
[----:B------:R-:W-:Y:S02]  /*26b90*/  SHF.L.U32 R4, R4, UR24, RZ ;  /* 0x0000001804047c19 */ /* 0x000fe400080006ff */
[----:B------:R-:W-:Y:S02]  /*26ba0*/  LOP3.LUT R7, R6, R7, RZ, 0xfc, !PT ;  /* 0x0000000706077212 */ /* 0x000fe400078efcff */
[----:B------:R-:W-:Y:S01]  /*26bb0*/  LOP3.LUT R6, R4, R5, RZ, 0xfc, !PT ;  /* 0x0000000504067212 */ /* 0x000fe200078efcff */
[----:B------:R-:W-:-:S04]  /*26bc0*/  ULEA UR22, UR22, UR4, 0x3 ;  /* 0x0000000416167291 */ /* 0x000fc8000f8e18ff */
        /* <DEDUP_REMOVED lines=20> */
[----:B------:R-:W4:Y:S01]  /*26d10*/  LDCU UR22, c[0x3][0x154] ;  /* 0x00c02a80ff1677ac */ /* 0x000f220008000800 */
[--C-:B--2---:R-:W-:Y:S02]  /*26d20*/  SHF.R.U32.HI R11, RZ, UR35, R3.reuse ;  /* 0x00000023ff0b7c19 */ /* 0x104fe40008011603 */
[C-C-:B0-----:R-:W-:Y:S02]  /*26d30*/  SHF.L.U64.HI R8, R2.reuse, UR36, R3.reuse ;  /* 0x0000002402087c19 */ /* 0x141fe40008010203 */
[----:B------:R-:W-:-:S02]  /*26d40*/  SHF.R.U64 R3, R2, UR35, R3 ;  /* 0x0000002302037c19 */ /* 0x000fc40008001203 */
[----:B------:R-:W-:Y:S02]  /*26d50*/  SHF.L.U32 R2, R2, UR36, RZ ;  /* 0x0000002402027c19 */ /* 0x000fe400080006ff */
[----:B------:R-:W-:Y:S02]  /*26d60*/  LOP3.LUT R9, R8, R11, RZ, 0xfc, !PT ;  /* 0x0000000b08097212 */ /* 0x000fe400078efcff */
[----:B------:R-:W-:-:S05]  /*26d70*/  LOP3.LUT R8, R2, R3, RZ, 0xfc, !PT ;  /* 0x0000000302087212 */ /* 0x000fca00078efcff */
[----:B------:R0:W-:Y:S04]  /*26d80*/  STL.64 [UR23], R8 ;  /* 0x00000008ff007987 */ /* 0x0001e80008100a17 */
[----:B------:R-:W0:Y:S01]  /*26d90*/  LDL.64 R2, [R31] ;  /* 0x000000001f027983 */ /* 0x000e220000100a00 */
[----:B----4-:R-:W-:Y:S01]  /*26da0*/  ULEA UR22, UR22, UR4, 0x3 ;  /* 0x0000000416167291 */ /* 0x010fe2000f8e18ff */
[--C-:B-1----:R-:W-:Y:S02]  /*26db0*/  SHF.R.U32.HI R7, RZ, UR27, R5.reuse ;  /* 0x0000001bff077c19 */ /* 0x102fe40008011605 */
[C-C-:B------:R-:W-:Y:S02]  /*26dc0*/  SHF.L.U64.HI R6, R4.reuse, UR38, R5.reuse ;  /* 0x0000002604067c19 */ /* 0x140fe40008010205 */
[----:B------:R-:W-:-:S02]  /*26dd0*/  SHF.R.U64 R5, R4, UR27, R5 ;  /* 0x0000001b04057c19 */ /* 0x000fc40008001205 */
[----:B------:R-:W-:Y:S02]  /*26de0*/  SHF.L.U32 R4, R4, UR38, RZ ;  /* 0x0000002604047c19 */ /* 0x000fe400080006ff */
[----:B------:R-:W-:Y:S02]  /*26df0*/  LOP3.LUT R7, R6, R7, RZ, 0xfc, !PT ;  /* 0x0000000706077212 */ /* 0x000fe400078efcff */
[----:B------:R-:W-:Y:S01]  /*26e00*/  LOP3.LUT R6, R4, R5, RZ, 0xfc, !PT ;  /* 0x0000000504067212 */ /* 0x000fe200078efcff */
[----:B---3--:R-:W-:-:S04]  /*26e10*/  ULEA UR20, UR20, UR4, 0x3 ;  /* 0x0000000414147291 */ /* 0x008fc8000f8e18ff */
[----:B------:R1:W-:Y:S01]  /*26e20*/  STL.64 [R31], R6 ;  /* 0x000000061f007387 */ /* 0x0003e20000100a00 */
[--C-:B0-----:R-:W-:Y:S02]  /*26e30*/  SHF.R.U32.HI R9, RZ, UR37, R3.reuse ;  /* 0x00000025ff097c19 */ /* 0x101fe40008011603 */
[C-C-:B------:R-:W-:Y:S02]  /*26e40*/  SHF.L.U64.HI R8, R2.reuse, UR40, R3.reuse ;  /* 0x0000002802087c19 */ /* 0x140fe40008010203 */
[C---:B------:R-:W-:Y:S02]  /*26e50*/  SHF.R.U64 R5, R2.reuse, UR37, R3 ;  /* 0x0000002502057c19 */ /* 0x040fe40008001203 */
[----:B------:R-:W-:Y:S02]  /*26e60*/  SHF.L.U32 R4, R2, UR40, RZ ;  /* 0x0000002802047c19 */ /* 0x000fe400080006ff */
[----:B------:R-:W-:Y:S01]  /*26e70*/  LOP3.LUT R9, R8, R9, RZ, 0xfc, !PT ;  /* 0x0000000908097212 */ /* 0x000fe200078efcff */
[----:B------:R-:W2:Y:S01]  /*26e80*/  LDL.64 R2, [UR22] ;  /* 0x00000016ff027983 */ /* 0x000ea20008100a00 */
[----:B------:R-:W-:-:S05]  /*26e90*/  LOP3.LUT R8, R4, R5, RZ, 0xfc, !PT ;  /* 0x0000000504087212 */ /* 0x000fca00078efcff */
[----:B------:R0:W-:Y:S04]  /*26ea0*/  STL.64 [UR22], R8 ;  /* 0x00000008ff007987 */ /* 0x0001e80008100a16 */
[----:B------:R-:W3:Y:S01]  /*26eb0*/  LDL.64 R4, [UR20] ;  /* 0x00000014ff047983 */ /* 0x000ee20008100a00 */
[----:B------:R-:W-:Y:S01]  /*26ec0*/  ULEA UR21, UR21, UR4, 0x3 ;  /* 0x0000000415157291 */ /* 0x000fe2000f8e18ff */
[--C-:B--2---:R-:W-:Y:S02]  /*26ed0*/  SHF.R.U32.HI R11, RZ, UR39, R3.reuse ;  /* 0x00000027ff0b7c19 */ /* 0x104fe40008011603 */
[C-C-:B------:R-:W-:Y:S02]  /*26ee0*/  SHF.L.U64.HI R10, R2.reuse, UR41, R3.reuse ;  /* 0x00000029020a7c19 */ /* 0x140fe40008010203 */
[----:B------:R-:W-:-:S02]  /*26ef0*/  SHF.R.U64 R3, R2, UR39, R3 ;  /* 0x0000002702037c19 */ /* 0x000fc40008001203 */
[----:B------:R-:W-:Y:S02]  /*26f00*/  SHF.L.U32 R2, R2, UR41, RZ ;  /* 0x0000002902027c19 */ /* 0x000fe400080006ff */
[----:B-1----:R-:W-:Y:S02]  /*26f10*/  LOP3.LUT R7, R10, R11, RZ, 0xfc, !PT ;  /* 0x0000000b0a077212 */ /* 0x002fe400078efcff */
[----:B------:R-:W-:Y:S02]  /*26f20*/  LOP3.LUT R6, R2, R3, RZ, 0xfc, !PT ;  /* 0x0000000302067212 */ /* 0x000fe400078efcff */
[--C-:B---3--:R-:W-:Y:S02]  /*26f30*/  SHF.R.U32.HI R3, RZ, UR44, R5.reuse ;  /* 0x0000002cff037c19 */ /* 0x108fe40008011605 */
[C-C-:B------:R-:W-:Y:S02]  /*26f40*/  SHF.L.U64.HI R2, R4.reuse, UR45, R5.reuse ;  /* 0x0000002d04027c19 */ /* 0x140fe40008010205 */
[----:B------:R-:W-:-:S02]  /*26f50*/  SHF.R.U64 R5, R4, UR44, R5 ;  /* 0x0000002c04057c19 */ /* 0x000fc40008001205 */
[----:B------:R-:W-:Y:S01]  /*26f60*/  SHF.L.U32 R4, R4, UR45, RZ ;  /* 0x0000002d04047c19 */ /* 0x000fe200080006ff */
[----:B------:R1:W-:Y:S01]  /*26f70*/  STL.64 [UR20], R6 ;  /* 0x00000006ff007987 */ /* 0x0003e20008100a14 */
[----:B0-----:R-:W-:-:S03]  /*26f80*/  LOP3.LUT R9, R2, R3, RZ, 0xfc, !PT ;  /* 0x0000000302097212 */ /* 0x001fc600078efcff */
[----:B------:R-:W2:Y:S01]  /*26f90*/  LDL.64 R2, [UR21] ;  /* 0x00000015ff027983 */ /* 0x000ea20008100a00 */
[----:B------:R-:W-:-:S05]  /*26fa0*/  LOP3.LUT R8, R4, R5, RZ, 0xfc, !PT ;  /* 0x0000000504087212 */ /* 0x000fca00078efcff */
[----:B------:R0:W-:Y:S04]  /*26fb0*/  STL.64 [UR21], R8 ;  /* 0x00000008ff007987 */ /* 0x0001e80008100a15 */
[----:B------:R-:W1:Y:S01]  /*26fc0*/  LDL.64 R4, [UR47] ;  /* 0x0000002fff047983 */ /* 0x000e620008100a00 */
[----:B------:R-:W3:Y:S01]  /*26fd0*/  LDCU.64 UR20, c[0x3][0xb0] ;  /* 0x00c01600ff1477ac */ /* 0x000ee20008000a00 */
[--C-:B--2---:R-:W-:Y:S02]  /*26fe0*/  SHF.R.U32.HI R11, RZ, UR46, R3.reuse ;  /* 0x0000002eff0b7c19 */ /* 0x104fe40008011603 */
[C-C-:B------:R-:W-:Y:S02]  /*26ff0*/  SHF.L.U64.HI R10, R2.reuse, UR48, R3.reuse ;  /* 0x00000030020a7c19 */ /* 0x140fe40008010203 */
[----:B------:R-:W-:-:S02]  /*27000*/  SHF.R.U64 R3, R2, UR46, R3 ;  /* 0x0000002e02037c19 */ /* 0x000fc40008001203 */
[----:B------:R-:W-:Y:S02]  /*27010*/  SHF.L.U32 R2, R2, UR48, RZ ;  /* 0x0000003002027c19 */ /* 0x000fe400080006ff */
[----:B------:R-:W-:Y:S02]  /*27020*/  LOP3.LUT R11, R10, R11, RZ, 0xfc, !PT ;  /* 0x0000000b0a0b7212 */ /* 0x000fe400078efcff */
[----:B------:R-:W-:Y:S02]  /*27030*/  LOP3.LUT R10, R2, R3, RZ, 0xfc, !PT ;  /* 0x00000003020a7212 */ /* 0x000fe400078efcff */
[--C-:B-1----:R-:W-:Y:S02]  /*27040*/  SHF.R.U32.HI R7, RZ, UR49, R5.reuse ;  /* 0x00000031ff077c19 */ /* 0x102fe40008011605 */
[C-C-:B------:R-:W-:Y:S02]  /*27050*/  SHF.L.U64.HI R6, R4.reuse, UR52, R5.reuse ;  /* 0x0000003404067c19 */ /* 0x140fe40008010205 */
[----:B------:R-:W-:-:S02]  /*27060*/  SHF.R.U64 R5, R4, UR49, R5 ;  /* 0x0000003104057c19 */ /* 0x000fc40008001205 */
[----:B------:R-:W-:Y:S01]  /*27070*/  SHF.L.U32 R4, R4, UR52, RZ ;  /* 0x0000003404047c19 */ /* 0x000fe200080006ff */
[----:B------:R-:W-:Y:S01]  /*27080*/  STL.64 [UR47], R10 ;  /* 0x0000000aff007987 */ /* 0x000fe20008100a2f */
[----:B------:R-:W-:-:S03]  /*27090*/  LOP3.LUT R7, R6, R7, RZ, 0xfc, !PT ;  /* 0x0000000706077212 */ /* 0x000fc600078efcff */
[----:B------:R-:W0:Y:S01]  /*270a0*/  LDL.64 R2, [UR50] ;  /* 0x00000032ff027983 */ /* 0x000e220008100a00 */
        /* <DEDUP_REMOVED lines=8> */
[----:B------:R-:W-:Y:S02]  /*27130*/  LOP3.LUT R8, R2, R3, RZ, 0xfc, !PT ;  /* 0x0000000302087212 */ /* 0x000fe400078efcff */
[--C-:B--2---:R-:W-:Y:S02]  /*27140*/  SHF.R.U32.HI R3, RZ, UR54, R5.reuse ;  /* 0x00000036ff037c19 */ /* 0x104fe40008011605 */
[C-C-:B------:R-:W-:Y:S02]  /*27150*/  SHF.L.U64.HI R2, R4.reuse, UR56, R5.reuse ;  /* 0x0000003804027c19 */ /* 0x140fe40008010205 */
[C---:B------:R-:W-:Y:S02]  /*27160*/  SHF.R.U64 R5, R4.reuse, UR54, R5 ;  /* 0x0000003604057c19 */ /* 0x040fe40008001205 */
[----:B------:R-:W-:Y:S01]  /*27170*/  SHF.L.U32 R4, R4, UR56, RZ ;  /* 0x0000003804047c19 */ /* 0x000fe200080006ff */
[----:B------:R0:W-:Y:S01]  /*27180*/  STL.64 [UR53], R8 ;  /* 0x00000008ff007987 */ /* 0x0001e20008100a35 */
[----:B-1----:R-:W-:-:S03]  /*27190*/  LOP3.LUT R7, R2, R3, RZ, 0xfc, !PT ;  /* 0x0000000302077212 */ /* 0x002fc600078efcff */
[----:B------:R-:W2:Y:S01]  /*271a0*/  LDL.64 R2, [UR7] ;  /* 0x00000007ff027983 */ /* 0x000ea20008100a00 */
[----:B------:R-:W-:-:S05]  /*271b0*/  LOP3.LUT R6, R4, R5, RZ, 0xfc, !PT ;  /* 0x0000000504067212 */ /* 0x000fca00078efcff */
[----:B------:R1:W-:Y:S04]  /*271c0*/  STL.64 [UR7], R6 ;  /* 0x00000006ff007987 */ /* 0x0003e80008100a07 */
[----:B------:R-:W4:Y:S01]  /*271d0*/  LDL.64 R4, [UR57] ;  /* 0x00000039ff047983 */ /* 0x000f220008100a00 */
[--C-:B--2---:R-:W-:Y:S02]  /*271e0*/  SHF.R.U32.HI R11, RZ, UR61, R3.reuse ;  /* 0x0000003dff0b7c19 */ /* 0x104fe40008011603 */
[C-C-:B------:R-:W-:Y:S02]  /*271f0*/  SHF.L.U64.HI R10, R2.reuse, UR60, R3.reuse ;  /* 0x0000003c020a7c19 */ /* 0x140fe40008010203 */
[C---:B------:R-:W-:Y:S02]  /*27200*/  SHF.R.U64 R3, R2.reuse, UR61, R3 ;  /* 0x0000003d02037c19 */ /* 0x040fe40008001203 */
[----:B------:R-:W-:-:S02]  /*27210*/  SHF.L.U32 R2, R2, UR60, RZ ;  /* 0x0000003c02027c19 */ /* 0x000fc400080006ff */
[----:B------:R-:W-:Y:S02]  /*27220*/  LOP3.LUT R11, R10, R11, RZ, 0xfc, !PT ;  /* 0x0000000b0a0b7212 */ /* 0x000fe400078efcff */
[----:B------:R-:W-:Y:S02]  /*27230*/  LOP3.LUT R10, R2, R3, RZ, 0xfc, !PT ;  /* 0x00000003020a7212 */ /* 0x000fe400078efcff */
[C-C-:B----4-:R-:W-:Y:S02]  /*27240*/  SHF.L.U64.HI R2, R4.reuse, UR58, R5.reuse ;  /* 0x0000003a04027c19 */ /* 0x150fe40008010205 */
[C-C-:B------:R-:W-:Y:S02]  /*27250*/  SHF.R.U64 R3, R4.reuse, UR59, R5.reuse ;  /* 0x0000003b04037c19 */ /* 0x140fe40008001205 */
[----:B0-----:R-:W-:Y:S02]  /*27260*/  SHF.R.U32.HI R9, RZ, UR59, R5 ;  /* 0x0000003bff097c19 */ /* 0x001fe40008011605 */
[----:B------:R-:W-:-:S02]  /*27270*/  SHF.L.U32 R4, R4, UR58, RZ ;  /* 0x0000003a04047c19 */ /* 0x000fc400080006ff */
        /* <DEDUP_REMOVED lines=46> */
[----:B----4-:R-:W-:Y:S02]  /*27560*/  LOP3.LUT R11, R39, R27, R25, 0xb4, !PT ;  /* 0x0000001b270b7212 */ /* 0x010fe400078eb419 */
[----:B------:R-:W-:Y:S02]  /*27570*/  LOP3.LUT R2, R46, R24, R38, 0xb4, !PT ;  /* 0x000000182e027212 */ /* 0x000fe400078eb426 */
        /* <DEDUP_REMOVED lines=49> */
[----:B------:R-:W-:Y:S02]  /*27890*/  LOP3.LUT R17, R71, UR21, R67, 0x9c, !PT ;  /* 0x0000001547117c12 */ /* 0x000fe4000f8e9c43 */
        /* <DEDUP_REMOVED lines=23> */
[C---:B------:R-:W-:Y:S02]  /*27a10*/  LOP3.LUT R69, R5.reuse, R70, RZ, 0x3c, !PT ;  /* 0x0000004605457212 */ /* 0x040fe400078e3cff */
[----:B------:R-:W-:Y:S02]  /*27a20*/  LOP3.LUT R62, R5, R62, R64, 0x96, !PT ;  /* 0x0000003e053e7212 */ /* 0x000fe400078e9640 */
[----:B------:R-:W-:-:S02]  /*27a30*/  LOP3.LUT R5, R10, R70, RZ, 0x3c, !PT ;  /* 0x000000460a057212 */ /* 0x000fc400078e3cff */
[----:B------:R-:W-:Y:S01]  /*27a40*/  SHF.L.W.U32.HI R10, R46, 0x1, R13 ;  /* 0x000000012e0a7819 */ /* 0x000fe20000010e0d */
[----:B------:R-:W0:Y:S01]  /*27a50*/  LDCU UR21, c[0x3][0xc4] ;  /* 0x00c01880ff1577ac */ /* 0x000e220008000800 */
[----:B------:R-:W1:Y:S02]  /*27a60*/  LDCU UR20, c[0x3][0xc4] ;  /* 0x00c01880ff1477ac */ /* 0x000e640008000800 */
[----:B------:R-:W-:Y:S02]  /*27a70*/  LOP3.LUT R61, R10, R17, RZ, 0x3c, !PT ;  /* 0x000000110a3d7212 */ /* 0x000fe400078e3cff */
[----:B------:R-:W-:Y:S02]  /*27a80*/  LOP3.LUT R9, R64, R70, RZ, 0x3c, !PT ;  /* 0x0000004640097212 */ /* 0x000fe400078e3cff */
[----:B------:R-:W-:Y:S02]  /*27a90*/  SHF.L.W.U32.HI R57, R66, 0x1, R65 ;  /* 0x0000000142397819 */ /* 0x000fe40000010e41 */
[----:B------:R-:W-:-:S02]  /*27aa0*/  LOP3.LUT R64, R53, R29, R38, 0x96, !PT ;  /* 0x0000001d35407212 */ /* 0x000fc400078e9626 */
[-C--:B------:R-:W-:Y:S02]  /*27ab0*/  LOP3.LUT R10, R63, R61.reuse, RZ, 0x3c, !PT ;  /* 0x0000003d3f0a7212 */ /* 0x080fe400078e3cff */
[-C--:B------:R-:W-:Y:S02]  /*27ac0*/  LOP3.LUT R12, R12, R61.reuse, RZ, 0x3c, !PT ;  /* 0x0000003d0c0c7212 */ /* 0x080fe400078e3cff */
[-C--:B------:R-:W-:Y:S02]  /*27ad0*/  LOP3.LUT R14, R14, R61.reuse, RZ, 0x3c, !PT ;  /* 0x0000003d0e0e7212 */ /* 0x080fe400078e3cff */
[-C--:B------:R-:W-:Y:S02]  /*27ae0*/  LOP3.LUT R16, R16, R61.reuse, RZ, 0x3c, !PT ;  /* 0x0000003d10107212 */ /* 0x080fe400078e3cff */
[----:B------:R-:W-:Y:S02]  /*27af0*/  LOP3.LUT R22, R22, R61, RZ, 0x3c, !PT ;  /* 0x0000003d16167212 */ /* 0x000fe400078e3cff */
[----:B------:R-:W-:-:S02]  /*27b00*/  LOP3.LUT R61, R39, R26, R56, 0x96, !PT ;  /* 0x0000001a273d7212 */ /* 0x000fc400078e9638 */
[----:B------:R-:W-:Y:S02]  /*27b10*/  SHF.L.W.U32.HI R66, R65, 0x1, R66 ;  /* 0x0000000141427819 */ /* 0x000fe40000010e42 */
[----:B------:R-:W-:Y:S02]  /*27b20*/  LOP3.LUT R64, R51, R64, R54, 0x96, !PT ;  /* 0x0000004033407212 */ /* 0x000fe400078e9636 */
[----:B------:R-:W-:Y:S02]  /*27b30*/  LOP3.LUT R61, R55, R61, R32, 0x96, !PT ;  /* 0x0000003d373d7212 */ /* 0x000fe400078e9620 */
[----:B------:R-:W-:Y:S02]  /*27b40*/  LOP3.LUT R63, R66, R13, RZ, 0x3c, !PT ;  /* 0x0000000d423f7212 */ /* 0x000fe400078e3cff */
[----:B------:R-:W-:Y:S02]  /*27b50*/  SHF.L.W.U32.HI R13, R13, 0x1, R46 ;  /* 0x000000010d0d7819 */ /* 0x000fe40000010e2e */
[----:B------:R-:W-:-:S02]  /*27b60*/  LOP3.LUT R46, R57, R46, RZ, 0x3c, !PT ;  /* 0x0000002e392e7212 */ /* 0x000fc400078e3cff */
[----:B------:R-:W-:Y:S02]  /*27b70*/  SHF.L.W.U32.HI R57, R61, 0x1, R64 ;  /* 0x000000013d397819 */ /* 0x000fe40000010e40 */
[----:B------:R-:W-:Y:S02]  /*27b80*/  SHF.L.W.U32.HI R66, R62, 0x1, R17 ;  /* 0x000000013e427819 */ /* 0x000fe40000010e11 */
[----:B------:R-:W-:Y:S02]  /*27b90*/  LOP3.LUT R57, R57, R52, RZ, 0x3c, !PT ;  /* 0x0000003439397212 */ /* 0x000fe400078e3cff */
[----:B------:R-:W-:Y:S02]  /*27ba0*/  SHF.L.W.U32.HI R52, R64, 0x1, R61 ;  /* 0x0000000140347819 */ /* 0x000fe40000010e3d */
[----:B------:R-:W-:Y:S02]  /*27bb0*/  SHF.L.W.U32.HI R17, R17, 0x1, R62 ;  /* 0x0000000111117819 */ /* 0x000fe40000010e3e */
[----:B------:R-:W-:-:S02]  /*27bc0*/  LOP3.LUT R66, R66, R61, RZ, 0x3c, !PT ;  /* 0x0000003d42427212 */ /* 0x000fc400078e3cff */
[----:B------:R-:W-:Y:S02]  /*27bd0*/  LOP3.LUT R52, R52, R15, RZ, 0x3c, !PT ;  /* 0x0000000f34347212 */ /* 0x000fe400078e3cff */
[----:B------:R-:W-:Y:S02]  /*27be0*/  LOP3.LUT R61, R17, R64, RZ, 0x3c, !PT ;  /* 0x00000040113d7212 */ /* 0x000fe400078e3cff */
[----:B------:R-:W-:Y:S02]  /*27bf0*/  LOP3.LUT R73, R51, R46, RZ, 0x3c, !PT ;  /* 0x0000002e33497212 */ /* 0x000fe400078e3cff */
[----:B------:R-:W-:Y:S02]  /*27c00*/  LOP3.LUT R64, R39, R63, RZ, 0x3c, !PT ;  /* 0x0000003f27407212 */ /* 0x000fe400078e3cff */
[-C--:B------:R-:W-:Y:S02]  /*27c10*/  LOP3.LUT R51, R50, R57.reuse, RZ, 0x3c, !PT ;  /* 0x0000003932337212 */ /* 0x080fe400078e3cff */
[----:B------:R-:W-:-:S02]  /*27c20*/  LOP3.LUT R39, R36, R57, RZ, 0x3c, !PT ;  /* 0x0000003924277212 */ /* 0x000fc400078e3cff */
[----:B------:R-:W-:Y:S02]  /*27c30*/  LOP3.LUT R50, R37, R52, RZ, 0x3c, !PT ;  /* 0x0000003425327212 */ /* 0x000fe400078e3cff */
[----:B------:R-:W-:Y:S02]  /*27c40*/  LOP3.LUT R3, R3, R70, RZ, 0x3c, !PT ;  /* 0x0000004603037212 */ /* 0x000fe400078e3cff */
[----:B------:R-:W-:Y:S01]  /*27c50*/  LOP3.LUT R62, R13, R62, RZ, 0x3c, !PT ;  /* 0x0000003e0d3e7212 */ /* 0x000fe200078e3cff */
[----:B------:R-:W2:Y:S01]  /*27c60*/  LDC.64 R36, c[0x3][0x120] ;  /* 0x00c04800ff247b82 */ /* 0x000ea20000000a00 */
[----:B------:R-:W-:Y:S01]  /*27c70*/  LOP3.LUT R7, R7, R70, RZ, 0x3c, !PT ;  /* 0x0000004607077212 */ /* 0x000fe200078e3cff */
[----:B------:R-:W-:Y:S01]  /*27c80*/  STL.64 [R1], R68 ;  /* 0x0000004401007387 */ /* 0x000fe20000100a00 */
[-C--:B------:R-:W-:Y:S02]  /*27c90*/  LOP3.LUT R13, R11, R62.reuse, RZ, 0x3c, !PT ;  /* 0x0000003e0b0d7212 */ /* 0x080fe400078e3cff */
[-C--:B------:R-:W-:Y:S01]  /*27ca0*/  LOP3.LUT R15, R59, R62.reuse, RZ, 0x3c, !PT ;  /* 0x0000003e3b0f7212 */ /* 0x080fe200078e3cff */
[----:B------:R-:W-:Y:S01]  /*27cb0*/  STL.64 [R1+0x28], R2 ;  /* 0x0000280201007387 */ /* 0x000fe20000100a00 */
[----:B------:R-:W-:-:S03]  /*27cc0*/  LOP3.LUT R17, R60, R62, RZ, 0x3c, !PT ;  /* 0x0000003e3c117212 */ /* 0x000fc600078e3cff */
[----:B------:R-:W-:Y:S01]  /*27cd0*/  STL.64 [R1+0x50], R4 ;  /* 0x0000500401007387 */ /* 0x000fe20000100a00 */
[-C--:B------:R-:W-:Y:S02]  /*27ce0*/  LOP3.LUT R11, R58, R62.reuse, RZ, 0x3c, !PT ;  /* 0x0000003e3a0b7212 */ /* 0x080fe400078e3cff */
[----:B------:R-:W-:Y:S01]  /*27cf0*/  LOP3.LUT R23, R23, R62, RZ, 0x3c, !PT ;  /* 0x0000003e17177212 */ /* 0x000fe200078e3cff */
[----:B------:R-:W-:Y:S01]  /*27d00*/  STL.64 [R1+0x78], R6 ;  /* 0x0000780601007387 */ /* 0x000fe20000100a00 */
[-C--:B------:R-:W-:Y:S02]  /*27d10*/  LOP3.LUT R58, R56, R63.reuse, RZ, 0x3c, !PT ;  /* 0x0000003f383a7212 */ /* 0x080fe400078e3cff */
[-C--:B------:R-:W-:Y:S02]  /*27d20*/  LOP3.LUT R62, R26, R63.reuse, RZ, 0x3c, !PT ;  /* 0x0000003f1a3e7212 */ /* 0x080fe400078e3cff */
[-C--:B------:R-:W-:Y:S02]  /*27d30*/  LOP3.LUT R70, R32, R63.reuse, RZ, 0x3c, !PT ;  /* 0x0000003f20467212 */ /* 0x080fe400078e3cff */
[----:B------:R-:W-:-:S02]  /*27d40*/  LOP3.LUT R72, R55, R63, RZ, 0x3c, !PT ;  /* 0x0000003f37487212 */ /* 0x000fc400078e3cff */
[-C--:B------:R-:W-:Y:S01]  /*27d50*/  LOP3.LUT R59, R38, R46.reuse, RZ, 0x3c, !PT ;  /* 0x0000002e263b7212 */ /* 0x080fe200078e3cff */
[----:B------:R2:W-:Y:S01]  /*27d60*/  STL.64 [R1+0xa0], R8 ;  /* 0x0000a00801007387 */ /* 0x0005e20000100a00 */
[----:B------:R-:W-:-:S03]  /*27d70*/  LOP3.LUT R63, R29, R46, RZ, 0x3c, !PT ;  /* 0x0000002e1d3f7212 */ /* 0x000fc600078e3cff */
[----:B------:R1:W-:Y:S01]  /*27d80*/  STL.64 [R1+0x30], R12 ;  /* 0x0000300c01007387 */ /* 0x0003e20000100a00 */
[----:B------:R-:W-:-:S03]  /*27d90*/  LOP3.LUT R65, R53, R46, RZ, 0x3c, !PT ;  /* 0x0000002e35417212 */ /* 0x000fc600078e3cff */
[----:B------:R-:W-:Y:S01]  /*27da0*/  STL.64 [R1+0x58], R14 ;  /* 0x0000580e01007387 */ /* 0x000fe20000100a00 */
[----:B------:R-:W-:-:S03]  /*27db0*/  LOP3.LUT R71, R54, R46, RZ, 0x3c, !PT ;  /* 0x0000002e36477212 */ /* 0x000fc600078e3cff */
[----:B------:R-:W-:Y:S04]  /*27dc0*/  STL.64 [R1+0x80], R16 ;  /* 0x0000801001007387 */ /* 0x000fe80000100a00 */
[----:B------:R-:W-:Y:S04]  /*27dd0*/  STL.64 [R1+0xa8], R22 ;  /* 0x0000a81601007387 */ /* 0x000fe80000100a00 */
[----:B------:R-:W-:Y:S01]  /*27de0*/  STL.64 [R1+0x18], R58 ;  /* 0x0000183a01007387 */ /* 0x000fe20000100a00 */
[----:B------:R-:W-:Y:S02]  /*27df0*/  LOP3.LUT R29, R25, R57, RZ, 0x3c, !PT ;  /* 0x00000039191d7212 */ /* 0x000fe400078e3cff */
[-C--:B------:R-:W-:Y:S01]  /*27e00*/  LOP3.LUT R28, R28, R52.reuse, RZ, 0x3c, !PT ;  /* 0x000000341c1c7212 */ /* 0x080fe200078e3cff */
[----:B------:R-:W-:Y:S01]  /*27e10*/  STL.64 [R1+0x40], R62 ;  /* 0x0000403e01007387 */ /* 0x000fe20000100a00 */
[----:B------:R-:W-:-:S03]  /*27e20*/  LOP3.LUT R38, R47, R52, RZ, 0x3c, !PT ;  /* 0x000000342f267212 */ /* 0x000fc600078e3cff */
[----:B------:R-:W-:Y:S01]  /*27e30*/  STL.64 [R1+0x68], R64 ;  /* 0x0000684001007387 */ /* 0x000fe20000100a00 */
[-C--:B------:R-:W-:Y:S02]  /*27e40*/  LOP3.LUT R55, R34, R57.reuse, RZ, 0x3c, !PT ;  /* 0x0000003922377212 */ /* 0x080fe400078e3cff */
[-C--:B------:R-:W-:Y:S01]  /*27e50*/  LOP3.LUT R54, R48, R52.reuse, RZ, 0x3c, !PT ;  /* 0x0000003430367212 */ /* 0x080fe200078e3cff */
[----:B------:R-:W-:Y:S01]  /*27e60*/  STL.64 [R1+0x90], R70 ;  /* 0x0000904601007387 */ /* 0x000fe20000100a00 */
[----:B------:R-:W-:Y:S02]  /*27e70*/  LOP3.LUT R49, R49, R57, RZ, 0x3c, !PT ;  /* 0x0000003931317212 */ /* 0x000fe400078e3cff */
[----:B------:R-:W-:Y:S02]  /*27e80*/  LOP3.LUT R48, R45, R52, RZ, 0x3c, !PT ;  /* 0x000000342d307212 */ /* 0x000fe400078e3cff */
[-C--:B------:R-:W-:Y:S01]  /*27e90*/  LOP3.LUT R34, R33, R66.reuse, RZ, 0x3c, !PT ;  /* 0x0000004221227212 */ /* 0x080fe200078e3cff */
[----:B------:R-:W-:Y:S01]  /*27ea0*/  STL.64 [R1+0xb8], R72 ;  /* 0x0000b84801007387 */ /* 0x000fe20000100a00 */
[----:B------:R-:W-:-:S02]  /*27eb0*/  LOP3.LUT R32, R43, R66, RZ, 0x3c, !PT ;  /* 0x000000422b207212 */ /* 0x000fc400078e3cff */
[-C--:B------:R-:W-:Y:S01]  /*27ec0*/  LOP3.LUT R33, R30, R61.reuse, RZ, 0x3c, !PT ;  /* 0x0000003d1e217212 */ /* 0x080fe200078e3cff */
[----:B------:R-:W-:Y:S01]  /*27ed0*/  STL.64 [R1+0x10], R50 ;  /* 0x0000103201007387 */ /* 0x000fe20000100a00 */
[-C--:B------:R-:W-:Y:S02]  /*27ee0*/  LOP3.LUT R24, R24, R66.reuse, RZ, 0x3c, !PT ;  /* 0x0000004218187212 */ /* 0x080fe400078e3cff */
[-C--:B------:R-:W-:Y:S01]  /*27ef0*/  LOP3.LUT R25, R27, R61.reuse, RZ, 0x3c, !PT ;  /* 0x0000003d1b197212 */ /* 0x080fe200078e3cff */
[----:B------:R-:W-:Y:S01]  /*27f00*/  STL.64 [R1+0x38], R28 ;  /* 0x0000381c01007387 */ /* 0x000fe20000100a00 */
[----:B------:R-:W-:Y:S02]  /*27f10*/  LOP3.LUT R26, R35, R66, RZ, 0x3c, !PT ;  /* 0x00000042231a7212 */ /* 0x000fe400078e3cff */
[-C--:B------:R-:W-:Y:S01]  /*27f20*/  LOP3.LUT R27, R42, R61.reuse, RZ, 0x3c, !PT ;  /* 0x0000003d2a1b7212 */ /* 0x080fe200078e3cff */
[----:B------:R-:W-:Y:S01]  /*27f30*/  STL.64 [R1+0x60], R38 ;  /* 0x0000602601007387 */ /* 0x000fe20000100a00 */
[----:B------:R-:W-:-:S03]  /*27f40*/  LOP3.LUT R35, R41, R61, RZ, 0x3c, !PT ;  /* 0x0000003d29237212 */ /* 0x000fc600078e3cff */
[----:B------:R-:W-:Y:S01]  /*27f50*/  STL.64 [R1+0x88], R54 ;  /* 0x0000883601007387 */ /* 0x000fe20000100a00 */
[----:B------:R-:W-:Y:S02]  /*27f60*/  LOP3.LUT R44, R44, R66, RZ, 0x3c, !PT ;  /* 0x000000422c2c7212 */ /* 0x000fe400078e3cff */
[----:B------:R-:W-:Y:S01]  /*27f70*/  LOP3.LUT R45, R40, R61, RZ, 0x3c, !PT ;  /* 0x0000003d282d7212 */ /* 0x000fe200078e3cff */
[----:B------:R-:W-:Y:S04]  /*27f80*/  STL.64 [R1+0xb0], R48 ;  /* 0x0000b03001007387 */ /* 0x000fe80000100a00 */
[----:B------:R-:W-:Y:S04]  /*27f90*/  STL.64 [R1+0x20], R32 ;  /* 0x0000202001007387 */ /* 0x000fe80000100a00 */
[----:B------:R-:W-:Y:S01]  /*27fa0*/  STL.64 [R1+0x48], R24 ;  /* 0x0000481801007387 */ /* 0x000fe20000100a00 */
[----:B--2---:R-:W-:-:S03]  /*27fb0*/  LEA R9, R36, UR4, 0x3 ;  /* 0x0000000424097c11 */ /* 0x004fc6000f8e18ff */
[----:B------:R-:W-:Y:S04]  /*27fc0*/  STL.64 [R1+0x70], R26 ;  /* 0x0000701a01007387 */ /* 0x000fe80000100a00 */
[----:B------:R-:W-:Y:S04]  /*27fd0*/  STL.64 [R1+0x98], R34 ;  /* 0x0000982201007387 */ /* 0x000fe80000100a00 */
[----:B------:R-:W-:Y:S04]  /*27fe0*/  STL.64 [R1+0xc0], R44 ;  /* 0x0000c02c01007387 */ /* 0x000fe80000100a00 */
[----:B------:R2:W-:Y:S04]  /*27ff0*/  STL.64 [R1+0x8], R10 ;  /* 0x0000080a01007387 */ /* 0x0005e80000100a00 */
[----:B------:R-:W1:Y:S01]  /*28000*/  LDL.64 R2, [R9] ;  /* 0x0000000009027983 */ /* 0x000e620000100a00 */
[----:B------:R-:W-:-:S02]  /*28010*/  SHF.R.U64 R7, R10, UR16, R11 ;  /* 0x000000100a077c19 */ /* 0x000fc4000800120b */
[C-C-:B------:R-:W-:Y:S02]  /*28020*/  SHF.L.U64.HI R5, R10.reuse, UR15, R11.reuse ;  /* 0x0000000f0a057c19 */ /* 0x140fe4000801020b */
[----:B------:R-:W-:Y:S02]  /*28030*/  SHF.L.U32 R4, R10, UR15, RZ ;  /* 0x0000000f0a047c19 */ /* 0x000fe400080006ff */
[----:B------:R-:W-:Y:S01]  /*28040*/  SHF.R.U32.HI R6, RZ, UR16, R11 ;  /* 0x00000010ff067c19 */ /* 0x000fe2000801160b */
[----:B0-----:R-:W-:Y:S01]  /*28050*/  IMAD.U32 R8, RZ, RZ, UR21 ;  /* 0x00000015ff087e24 */ /* 0x001fe2000f8e00ff */
[----:B------:R-:W-:Y:S02]  /*28060*/  LEA R37, R37, UR4, 0x3 ;  /* 0x0000000425257c11 */ /* 0x000fe4000f8e18ff */
[----:B------:R-:W-:Y:S02]  /*28070*/  LOP3.LUT R4, R4, R7, RZ, 0xfc, !PT ;  /* 0x0000000704047212 */ /* 0x000fe400078efcff */
[----:B------:R-:W-:Y:S01]  /*28080*/  LOP3.LUT R5, R5, R6, RZ, 0xfc, !PT ;  /* 0x0000000605057212 */ /* 0x000fe200078efcff */
[----:B------:R-:W0:Y:S01]  /*28090*/  LDCU UR16, c[0x3][0x12c] ;  /* 0x00c02580ff1077ac */ /* 0x000e220008000800 */
[----:B------:R-:W3:Y:S03]  /*280a0*/  LDCU UR15, c[0x3][0x130] ;  /* 0x00c02600ff0f77ac */ /* 0x000ee60008000800 */
[----:B------:R4:W-:Y:S04]  /*280b0*/  STL.64 [R9], R4 ;  /* 0x0000000409007387 */ /* 0x0009e80000100a00 */
[----:B------:R-:W4:Y:S01]  /*280c0*/  LDL.64 R6, [R37] ;  /* 0x0000000025067983 */ /* 0x000f220000100a00 */
[----:B-1----:R-:W-:-:S02]  /*280d0*/  SHF.L.U64.HI R13, R2, UR20, R3 ;  /* 0x00000014020d7c19 */ /* 0x002fc40008010203 */
[C-C-:B--2---:R-:W-:Y:S02]  /*280e0*/  SHF.R.U64 R10, R2.reuse, UR9, R3.reuse ;  /* 0x00000009020a7c19 */ /* 0x144fe40008001203 */
[----:B------:R-:W-:Y:S02]  /*280f0*/  SHF.L.U32 R11, R2, R8, RZ ;  /* 0x00000008020b7219 */ /* 0x000fe400000006ff */
[----:B------:R-:W-:Y:S01]  /*28100*/  SHF.R.U32.HI R2, RZ, UR9, R3 ;  /* 0x00000009ff027c19 */ /* 0x000fe20008011603 */
[----:B0-----:R-:W-:Y:S02]  /*28110*/  ULEA UR16, UR16, UR4, 0x3 ;  /* 0x0000000410107291 */ /* 0x001fe4000f8e18ff */
[----:B---3--:R-:W-:Y:S01]  /*28120*/  ULEA UR15, UR15, UR4, 0x3 ;  /* 0x000000040f0f7291 */ /* 0x008fe2000f8e18ff */
[----:B------:R-:W-:Y:S02]  /*28130*/  LOP3.LUT R10, R10, R11, RZ, 0xfc, !PT ;  /* 0x0000000b0a0a7212 */ /* 0x000fe400078efcff */
[----:B------:R-:W-:Y:S01]  /*28140*/  LOP3.LUT R11, R2, R13, RZ, 0xfc, !PT ;  /* 0x0000000d020b7212 */ /* 0x000fe200078efcff */
[----:B------:R-:W0:Y:S04]  /*28150*/  LDCU.64 UR20, c[0x3][0x138] ;  /* 0x00c02700ff1477ac */ /* 0x000e280008000a00 */
[----:B------:R1:W-:Y:S04]  /*28160*/  STL.64 [R37], R10 ;  /* 0x0000000a25007387 */ /* 0x0003e80000100a00 */
[----:B------:R-:W1:Y:S01]  /*28170*/  LDL.64 R2, [UR5] ;  /* 0x00000005ff027983 */ /* 0x000e620008100a00 */
[----:B----4-:R-:W-:-:S02]  /*28180*/  SHF.R.U64 R5, R6, UR12, R7 ;  /* 0x0000000c06057c19 */ /* 0x010fc40008001207 */
[--C-:B------:R-:W-:Y:S02]  /*28190*/  SHF.R.U32.HI R12, RZ, UR12, R7.reuse ;  /* 0x0000000cff0c7c19 */ /* 0x100fe40008011607 */
[C---:B------:R-:W-:Y:S02]  /*281a0*/  SHF.L.U32 R4, R6.reuse, UR14, RZ ;  /* 0x0000000e06047c19 */ /* 0x040fe400080006ff */
[----:B------:R-:W-:Y:S02]  /*281b0*/  SHF.L.U64.HI R7, R6, UR14, R7 ;  /* 0x0000000e06077c19 */ /* 0x000fe40008010207 */
[----:B------:R-:W-:Y:S02]  /*281c0*/  LOP3.LUT R6, R4, R5, RZ, 0xfc, !PT ;  /* 0x0000000504067212 */ /* 0x000fe400078efcff */
[----:B------:R-:W-:-:S05]  /*281d0*/  LOP3.LUT R7, R7, R12, RZ, 0xfc, !PT ;  /* 0x0000000c07077212 */ /* 0x000fca00078efcff */
[----:B------:R2:W-:Y:S04]  /*281e0*/  STL.64 [UR5], R6 ;  /* 0x00000006ff007987 */ /* 0x0005e80008100a05 */
[----:B------:R-:W2:Y:S01]  /*281f0*/  LDL.64 R4, [UR16] ;  /* 0x00000010ff047983 */ /* 0x000ea20008100a00 */
[C-C-:B-1----:R-:W-:Y:S02]  /*28200*/  SHF.R.U64 R11, R2.reuse, UR11, R3.reuse ;  /* 0x0000000b020b7c19 */ /* 0x142fe40008001203 */
[C---:B------:R-:W-:Y:S02]  /*28210*/  SHF.L.U32 R10, R2.reuse, UR13, RZ ;  /* 0x0000000d020a7c19 */ /* 0x040fe400080006ff */
[--C-:B------:R-:W-:Y:S02]  /*28220*/  SHF.R.U32.HI R9, RZ, UR11, R3.reuse ;  /* 0x0000000bff097c19 */ /* 0x100fe40008011603 */
[----:B------:R-:W-:-:S02]  /*28230*/  SHF.L.U64.HI R2, R2, UR13, R3 ;  /* 0x0000000d02027c19 */ /* 0x000fc40008010203 */
[----:B------:R-:W-:Y:S02]  /*28240*/  LOP3.LUT R10, R10, R11, RZ, 0xfc, !PT ;  /* 0x0000000b0a0a7212 */ /* 0x000fe400078efcff */
[----:B------:R-:W-:-:S05]  /*28250*/  LOP3.LUT R11, R2, R9, RZ, 0xfc, !PT ;  /* 0x00000009020b7212 */ /* 0x000fca00078efcff */
[----:B------:R1:W-:Y:S04]  /*28260*/  STL.64 [UR16], R10 ;  /* 0x0000000aff007987 */ /* 0x0003e80008100a10 */
[----:B------:R-:W3:Y:S01]  /*28270*/  LDL.64 R2, [UR15] ;  /* 0x0000000fff027983 */ /* 0x000ee20008100a00 */
[C-C-:B--2---:R-:W-:Y:S02]  /*28280*/  SHF.R.U64 R7, R4.reuse, UR10, R5.reuse ;  /* 0x0000000a04077c19 */ /* 0x144fe40008001205 */
[C---:B------:R-:W-:Y:S02]  /*28290*/  SHF.L.U32 R6, R4.reuse, UR17, RZ ;  /* 0x0000001104067c19 */ /* 0x040fe400080006ff */
[--C-:B------:R-:W-:Y:S02]  /*282a0*/  SHF.R.U32.HI R9, RZ, UR10, R5.reuse ;  /* 0x0000000aff097c19 */ /* 0x100fe40008011605 */
[----:B------:R-:W-:Y:S01]  /*282b0*/  SHF.L.U64.HI R4, R4, UR17, R5 ;  /* 0x0000001104047c19 */ /* 0x000fe20008010205 */
[----:B0-----:R-:W-:Y:S01]  /*282c0*/  ULEA UR20, UR20, UR4, 0x3 ;  /* 0x0000000414147291 */ /* 0x001fe2000f8e18ff */
[----:B------:R-:W-:Y:S01]  /*282d0*/  LOP3.LUT R6, R6, R7, RZ, 0xfc, !PT ;  /* 0x0000000706067212 */ /* 0x000fe200078efcff */
[----:B------:R-:W-:Y:S01]  /*282e0*/  ULEA UR21, UR21, UR4, 0x3 ;  /* 0x0000000415157291 */ /* 0x000fe2000f8e18ff */
[----:B------:R-:W-:Y:S01]  /*282f0*/  LOP3.LUT R7, R4, R9, RZ, 0xfc, !PT ;  /* 0x0000000904077212 */ /* 0x000fe200078efcff */
[----:B------:R-:W0:Y:S04]  /*28300*/  LDCU.64 UR10, c[0x3][0x158] ;  /* 0x00c02b00ff0a77ac */ /* 0x000e280008000a00 */
[----:B------:R2:W-:Y:S04]  /*28310*/  STL.64 [UR15], R6 ;  /* 0x00000006ff007987 */ /* 0x0005e80008100a0f */
[----:B------:R-:W2:Y:S01]  /*28320*/  LDL.64 R4, [UR6] ;  /* 0x00000006ff047983 */ /* 0x000ea20008100a00 */
[----:B------:R-:W4:Y:S01]  /*28330*/  LDCU.128 UR12, c[0x3][0x140] ;  /* 0x00c02800ff0c77ac */ /* 0x000f220008000c00 */
[----:B---3--:R-:W-:-:S02]  /*28340*/  SHF.R.U64 R9, R2, UR18, R3 ;  /* 0x0000001202097c19 */ /* 0x008fc40008001203 */
[C---:B-1----:R-:W-:Y:S02]  /*28350*/  SHF.L.U32 R10, R2.reuse, UR28, RZ ;  /* 0x0000001c020a7c19 */ /* 0x042fe400080006ff */
[--C-:B------:R-:W-:Y:S02]  /*28360*/  SHF.R.U32.HI R11, RZ, UR18, R3.reuse ;  /* 0x00000012ff0b7c19 */ /* 0x100fe40008011603 */
[----:B------:R-:W-:Y:S02]  /*28370*/  SHF.L.U64.HI R2, R2, UR28, R3 ;  /* 0x0000001c02027c19 */ /* 0x000fe40008010203 */
[----:B------:R-:W-:Y:S02]  /*28380*/  LOP3.LUT R10, R10, R9, RZ, 0xfc, !PT ;  /* 0x000000090a0a7212 */ /* 0x000fe400078efcff */
[----:B------:R-:W-:-:S05]  /*28390*/  LOP3.LUT R11, R2, R11, RZ, 0xfc, !PT ;  /* 0x0000000b020b7212 */ /* 0x000fca00078efcff */
[----:B------:R1:W-:Y:S04]  /*283a0*/  STL.64 [UR6], R10 ;  /* 0x0000000aff007987 */ /* 0x0003e80008100a06 */
[----:B------:R-:W1:Y:S01]  /*283b0*/  LDL.64 R2, [UR20] ;  /* 0x00000014ff027983 */ /* 0x000e620008100a00 */
[C-C-:B--2---:R-:W-:Y:S02]  /*283c0*/  SHF.R.U64 R7, R4.reuse, UR19, R5.reuse ;  /* 0x0000001304077c19 */ /* 0x144fe40008001205 */
[C---:B------:R-:W-:Y:S02]  /*283d0*/  SHF.L.U32 R6, R4.reuse, UR30, RZ ;  /* 0x0000001e04067c19 */ /* 0x040fe400080006ff */
[--C-:B------:R-:W-:Y:S02]  /*283e0*/  SHF.R.U32.HI R9, RZ, UR19, R5.reuse ;  /* 0x00000013ff097c19 */ /* 0x100fe40008011605 */
[----:B------:R-:W-:-:S02]  /*283f0*/  SHF.L.U64.HI R4, R4, UR30, R5 ;  /* 0x0000001e04047c19 */ /* 0x000fc40008010205 */
[----:B------:R-:W-:Y:S02]  /*28400*/  LOP3.LUT R6, R6, R7, RZ, 0xfc, !PT ;  /* 0x0000000706067212 */ /* 0x000fe400078efcff */
[----:B------:R-:W-:Y:S01]  /*28410*/  LOP3.LUT R7, R4, R9, RZ, 0xfc, !PT ;  /* 0x0000000904077212 */ /* 0x000fe200078efcff */
[----:B----4-:R-:W-:-:S04]  /*28420*/  ULEA UR12, UR12, UR4, 0x3 ;  /* 0x000000040c0c7291 */ /* 0x010fc8000f8e18ff */
        /* <DEDUP_REMOVED lines=14> */
[----:B------:R-:W-:Y:S01]  /*28510*/  ULEA UR13, UR13, UR4, 0x3 ;  /* 0x000000040d0d7291 */ /* 0x000fe2000f8e18ff */
[----:B------:R-:W-:-:S02]  /*28520*/  LOP3.LUT R6, R6, R7, RZ, 0xfc, !PT ;  /* 0x0000000706067212 */ /* 0x000fc400078efcff */
[----:B------:R-:W-:Y:S01]  /*28530*/  LOP3.LUT R7, R4, R9, RZ, 0xfc, !PT ;  /* 0x0000000904077212 */ /* 0x000fe200078efcff */
[----:B------:R-:W-:-:S04]  /*28540*/  ULEA UR14, UR14, UR4, 0x3 ;  /* 0x000000040e0e7291 */ /* 0x000fc8000f8e18ff */
[----:B------:R2:W-:Y:S04]  /*28550*/  STL.64 [UR12], R6 ;  /* 0x00000006ff007987 */ /* 0x0005e80008100a0c */
[----:B------:R-:W2:Y:S01]  /*28560*/  LDL.64 R4, [UR13] ;  /* 0x0000000dff047983 */ /* 0x000ea20008100a00 */
[----:B------:R-:W-:Y:S01]  /*28570*/  ULEA UR15, UR15, UR4, 0x3 ;  /* 0x000000040f0f7291 */ /* 0x000fe2000f8e18ff */
[----:B------:R-:W4:Y:S01]  /*28580*/  LDCU UR12, c[0x3][0x154] ;  /* 0x00c02a80ff0c77ac */ /* 0x000f220008000800 */
[C-C-:B---3--:R-:W-:Y:S02]  /*28590*/  SHF.R.U64 R9, R2.reuse, UR33, R3.reuse ;  /* 0x0000002102097c19 */ /* 0x148fe40008001203 */
[----:B-1----:R-:W-:Y:S02]  /*285a0*/  SHF.L.U32 R10, R2, UR25, RZ ;  /* 0x00000019020a7c19 */ /* 0x002fe400080006ff */
[----:B------:R-:W-:-:S02]  /*285b0*/  SHF.R.U32.HI R11, RZ, UR33, R3 ;  /* 0x00000021ff0b7c19 */ /* 0x000fc40008011603 */
[----:B------:R-:W-:Y:S02]  /*285c0*/  SHF.L.U64.HI R2, R2, UR25, R3 ;  /* 0x0000001902027c19 */ /* 0x000fe40008010203 */
[----:B------:R-:W-:Y:S02]  /*285d0*/  LOP3.LUT R10, R10, R9, RZ, 0xfc, !PT ;  /* 0x000000090a0a7212 */ /* 0x000fe400078efcff */
[----:B------:R-:W-:-:S05]  /*285e0*/  LOP3.LUT R11, R2, R11, RZ, 0xfc, !PT ;  /* 0x0000000b020b7212 */ /* 0x000fca00078efcff */
[----:B------:R1:W-:Y:S04]  /*285f0*/  STL.64 [UR13], R10 ;  /* 0x0000000aff007987 */ /* 0x0003e80008100a0d */
[----:B------:R-:W3:Y:S01]  /*28600*/  LDL.64 R2, [UR14] ;  /* 0x0000000eff027983 */ /* 0x000ee20008100a00 */
[C-C-:B--2---:R-:W-:Y:S02]  /*28610*/  SHF.R.U64 R7, R4.reuse, UR34, R5.reuse ;  /* 0x0000002204077c19 */ /* 0x144fe40008001205 */
[C---:B------:R-:W-:Y:S02]  /*28620*/  SHF.L.U32 R6, R4.reuse, UR26, RZ ;  /* 0x0000001a04067c19 */ /* 0x040fe400080006ff */
[--C-:B------:R-:W-:Y:S02]  /*28630*/  SHF.R.U32.HI R9, RZ, UR34, R5.reuse ;  /* 0x00000022ff097c19 */ /* 0x100fe40008011605 */
[----:B------:R-:W-:-:S02]  /*28640*/  SHF.L.U64.HI R4, R4, UR26, R5 ;  /* 0x0000001a04047c19 */ /* 0x000fc40008010205 */
[----:B------:R-:W-:Y:S02]  /*28650*/  LOP3.LUT R6, R6, R7, RZ, 0xfc, !PT ;  /* 0x0000000706067212 */ /* 0x000fe400078efcff */
[----:B------:R-:W-:-:S05]  /*28660*/  LOP3.LUT R7, R4, R9, RZ, 0xfc, !PT ;  /* 0x0000000904077212 */ /* 0x000fca00078efcff */
[----:B------:R2:W-:Y:S04]  /*28670*/  STL.64 [UR14], R6 ;  /* 0x00000006ff007987 */ /* 0x0005e80008100a0e */
[----:B------:R-:W2:Y:S01]  /*28680*/  LDL.64 R4, [UR15] ;  /* 0x0000000fff047983 */ /* 0x000ea20008100a00 */
[C-C-:B---3--:R-:W-:Y:S02]  /*28690*/  SHF.R.U64 R9, R2.reuse, UR35, R3.reuse ;  /* 0x0000002302097c19 */ /* 0x148fe40008001203 */
[C---:B-1----:R-:W-:Y:S02]  /*286a0*/  SHF.L.U32 R10, R2.reuse, UR36, RZ ;  /* 0x00000024020a7c19 */ /* 0x042fe400080006ff */
[--C-:B------:R-:W-:Y:S02]  /*286b0*/  SHF.R.U32.HI R11, RZ, UR35, R3.reuse ;  /* 0x00000023ff0b7c19 */ /* 0x100fe40008011603 */
[----:B------:R-:W-:-:S02]  /*286c0*/  SHF.L.U64.HI R2, R2, UR36, R3 ;  /* 0x0000002402027c19 */ /* 0x000fc40008010203 */
[----:B------:R-:W-:Y:S02]  /*286d0*/  LOP3.LUT R10, R10, R9, RZ, 0xfc, !PT ;  /* 0x000000090a0a7212 */ /* 0x000fe400078efcff */
[----:B------:R-:W-:-:S05]  /*286e0*/  LOP3.LUT R11, R2, R11, RZ, 0xfc, !PT ;  /* 0x0000000b020b7212 */ /* 0x000fca00078efcff */
[----:B------:R1:W-:Y:S04]  /*286f0*/  STL.64 [UR15], R10 ;  /* 0x0000000aff007987 */ /* 0x0003e80008100a0f */
[----:B------:R-:W1:Y:S01]  /*28700*/  LDL.64 R2, [R31] ;  /* 0x000000001f027983 */ /* 0x000e620000100a00 */
[C-C-:B--2---:R-:W-:Y:S02]  /*28710*/  SHF.R.U64 R7, R4.reuse, UR27, R5.reuse ;  /* 0x0000001b04077c19 */ /* 0x144fe40008001205 */
[C---:B------:R-:W-:Y:S02]  /*28720*/  SHF.L.U32 R6, R4.reuse, UR38, RZ ;  /* 0x0000002604067c19 */ /* 0x040fe400080006ff */
[--C-:B------:R-:W-:Y:S02]  /*28730*/  SHF.R.U32.HI R9, RZ, UR27, R5.reuse ;  /* 0x0000001bff097c19 */ /* 0x100fe40008011605 */
[----:B------:R-:W-:Y:S01]  /*28740*/  SHF.L.U64.HI R4, R4, UR38, R5 ;  /* 0x0000002604047c19 */ /* 0x000fe20008010205 */
[----:B----4-:R-:W-:Y:S01]  /*28750*/  ULEA UR12, UR12, UR4, 0x3 ;  /* 0x000000040c0c7291 */ /* 0x010fe2000f8e18ff */
[----:B------:R-:W-:-:S02]  /*28760*/  LOP3.LUT R6, R6, R7, RZ, 0xfc, !PT ;  /* 0x0000000706067212 */ /* 0x000fc400078efcff */
[----:B------:R-:W-:Y:S01]  /*28770*/  LOP3.LUT R7, R4, R9, RZ, 0xfc, !PT ;  /* 0x0000000904077212 */ /* 0x000fe200078efcff */
[----:B0-----:R-:W-:-:S04]  /*28780*/  ULEA UR10, UR10, UR4, 0x3 ;  /* 0x000000040a0a7291 */ /* 0x001fc8000f8e18ff */
[----:B------:R0:W-:Y:S01]  /*28790*/  STL.64 [R31], R6 ;  /* 0x000000061f007387 */ /* 0x0001e20000100a00 */
[C-C-:B-1----:R-:W-:Y:S02]  /*287a0*/  SHF.R.U64 R11, R2.reuse, UR37, R3.reuse ;  /* 0x00000025020b7c19 */ /* 0x142fe40008001203 */
[C---:B------:R-:W-:Y:S02]  /*287b0*/  SHF.L.U32 R10, R2.reuse, UR40, RZ ;  /* 0x00000028020a7c19 */ /* 0x040fe400080006ff */
[--C-:B------:R-:W-:Y:S02]  /*287c0*/  SHF.R.U32.HI R5, RZ, UR37, R3.reuse ;  /* 0x00000025ff057c19 */ /* 0x100fe40008011603 */
[----:B------:R-:W-:Y:S02]  /*287d0*/  SHF.L.U64.HI R4, R2, UR40, R3 ;  /* 0x0000002802047c19 */ /* 0x000fe40008010203 */
[----:B------:R-:W-:Y:S01]  /*287e0*/  LOP3.LUT R10, R10, R11, RZ, 0xfc, !PT ;  /* 0x0000000b0a0a7212 */ /* 0x000fe200078efcff */
[----:B------:R-:W2:Y:S01]  /*287f0*/  LDL.64 R2, [UR12] ;  /* 0x0000000cff027983 */ /* 0x000ea20008100a00 */
[----:B------:R-:W-:-:S05]  /*28800*/  LOP3.LUT R11, R4, R5, RZ, 0xfc, !PT ;  /* 0x00000005040b7212 */ /* 0x000fca00078efcff */
[----:B------:R1:W-:Y:S04]  /*28810*/  STL.64 [UR12], R10 ;  /* 0x0000000aff007987 */ /* 0x0003e80008100a0c */
[----:B------:R-:W3:Y:S01]  /*28820*/  LDL.64 R4, [UR10] ;  /* 0x0000000aff047983 */ /* 0x000ee20008100a00 */
[----:B------:R-:W-:Y:S01]  /*28830*/  ULEA UR11, UR11, UR4, 0x3 ;  /* 0x000000040b0b7291 */ /* 0x000fe2000f8e18ff */
[C-C-:B--2---:R-:W-:Y:S02]  /*28840*/  SHF.R.U64 R12, R2.reuse, UR39, R3.reuse ;  /* 0x00000027020c7c19 */ /* 0x144fe40008001203 */
[----:B------:R-:W-:Y:S02]  /*28850*/  SHF.L.U32 R9, R2, UR41, RZ ;  /* 0x0000002902097c19 */ /* 0x000fe400080006ff */
[----:B0-----:R-:W-:-:S02]  /*28860*/  SHF.R.U32.HI R7, RZ, UR39, R3 ;  /* 0x00000027ff077c19 */ /* 0x001fc40008011603 */
[----:B------:R-:W-:Y:S02]  /*28870*/  SHF.L.U64.HI R2, R2, UR41, R3 ;  /* 0x0000002902027c19 */ /* 0x000fe40008010203 */
[----:B------:R-:W-:Y:S02]  /*28880*/  LOP3.LUT R6, R9, R12, RZ, 0xfc, !PT ;  /* 0x0000000c09067212 */ /* 0x000fe400078efcff */
[----:B------:R-:W-:Y:S02]  /*28890*/  LOP3.LUT R7, R2, R7, RZ, 0xfc, !PT ;  /* 0x0000000702077212 */ /* 0x000fe400078efcff */
[C-C-:B---3--:R-:W-:Y:S02]  /*288a0*/  SHF.R.U64 R3, R4.reuse, UR44, R5.reuse ;  /* 0x0000002c04037c19 */ /* 0x148fe40008001205 */
[----:B-1----:R-:W-:Y:S02]  /*288b0*/  SHF.L.U32 R10, R4, UR45, RZ ;  /* 0x0000002d040a7c19 */ /* 0x002fe400080006ff */
[----:B------:R-:W-:-:S02]  /*288c0*/  SHF.R.U32.HI R9, RZ, UR44, R5 ;  /* 0x0000002cff097c19 */ /* 0x000fc40008011605 */
[----:B------:R-:W-:Y:S01]  /*288d0*/  SHF.L.U64.HI R4, R4, UR45, R5 ;  /* 0x0000002d04047c19 */ /* 0x000fe20008010205 */
[----:B------:R0:W-:Y:S01]  /*288e0*/  STL.64 [UR10], R6 ;  /* 0x00000006ff007987 */ /* 0x0001e20008100a0a */
[----:B------:R-:W-:-:S03]  /*288f0*/  LOP3.LUT R10, R10, R3, RZ, 0xfc, !PT ;  /* 0x000000030a0a7212 */ /* 0x000fc600078efcff */
[----:B------:R-:W2:Y:S01]  /*28900*/  LDL.64 R2, [UR11] ;  /* 0x0000000bff027983 */ /* 0x000ea20008100a00 */
[----:B------:R-:W-:-:S05]  /*28910*/  LOP3.LUT R11, R4, R9, RZ, 0xfc, !PT ;  /* 0x00000009040b7212 */ /* 0x000fca00078efcff */
[----:B------:R1:W-:Y:S04]  /*28920*/  STL.64 [UR11], R10 ;  /* 0x0000000aff007987 */ /* 0x0003e80008100a0b */
[----:B------:R-:W0:Y:S01]  /*28930*/  LDL.64 R4, [UR47] ;  /* 0x0000002fff047983 */ /* 0x000e220008100a00 */
[----:B------:R-:W3:Y:S01]  /*28940*/  LDCU.64 UR10, c[0x3][0xb8] ;  /* 0x00c01700ff0a77ac */ /* 0x000ee20008000a00 */
[C-C-:B--2---:R-:W-:Y:S02]  /*28950*/  SHF.R.U64 R13, R2.reuse, UR46, R3.reuse ;  /* 0x0000002e020d7c19 */ /* 0x144fe40008001203 */
[----:B------:R-:W-:Y:S02]  /*28960*/  SHF.L.U32 R12, R2, UR48, RZ ;  /* 0x00000030020c7c19 */ /* 0x000fe400080006ff */
[----:B------:R-:W-:-:S02]  /*28970*/  SHF.R.U32.HI R9, RZ, UR46, R3 ;  /* 0x0000002eff097c19 */ /* 0x000fc40008011603 */
[----:B------:R-:W-:Y:S02]  /*28980*/  SHF.L.U64.HI R2, R2, UR48, R3 ;  /* 0x0000003002027c19 */ /* 0x000fe40008010203 */
[----:B------:R-:W-:Y:S02]  /*28990*/  LOP3.LUT R12, R12, R13, RZ, 0xfc, !PT ;  /* 0x0000000d0c0c7212 */ /* 0x000fe400078efcff */
[----:B------:R-:W-:Y:S02]  /*289a0*/  LOP3.LUT R13, R2, R9, RZ, 0xfc, !PT ;  /* 0x00000009020d7212 */ /* 0x000fe400078efcff */
[C-C-:B0-----:R-:W-:Y:S02]  /*289b0*/  SHF.R.U64 R7, R4.reuse, UR49, R5.reuse ;  /* 0x0000003104077c19 */ /* 0x141fe40008001205 */
[----:B------:R-:W-:Y:S02]  /*289c0*/  SHF.L.U32 R6, R4, UR52, RZ ;  /* 0x0000003404067c19 */ /* 0x000fe400080006ff */
[----:B------:R-:W-:-:S02]  /*289d0*/  SHF.R.U32.HI R9, RZ, UR49, R5 ;  /* 0x00000031ff097c19 */ /* 0x000fc40008011605 */
[----:B------:R-:W-:Y:S01]  /*289e0*/  SHF.L.U64.HI R4, R4, UR52, R5 ;  /* 0x0000003404047c19 */ /* 0x000fe20008010205 */
[----:B------:R-:W-:Y:S01]  /*289f0*/  STL.64 [UR47], R12 ;  /* 0x0000000cff007987 */ /* 0x000fe20008100a2f */
[----:B------:R-:W-:-:S03]  /*28a00*/  LOP3.LUT R6, R6, R7, RZ, 0xfc, !PT ;  /* 0x0000000706067212 */ /* 0x000fc600078efcff */
[----:B------:R-:W1:Y:S01]  /*28a10*/  LDL.64 R2, [UR50] ;  /* 0x00000032ff027983 */ /* 0x000e620008100a00 */
        /* <DEDUP_REMOVED lines=8> */
[----:B------:R-:W-:Y:S02]  /*28aa0*/  LOP3.LUT R11, R2, R9, RZ, 0xfc, !PT ;  /* 0x00000009020b7212 */ /* 0x000fe400078efcff */
[C-C-:B--2---:R-:W-:Y:S02]  /*28ab0*/  SHF.R.U64 R3, R4.reuse, UR54, R5.reuse ;  /* 0x0000003604037c19 */ /* 0x144fe40008001205 */
[C---:B------:R-:W-:Y:S02]  /*28ac0*/  SHF.L.U32 R2, R4.reuse, UR56, RZ ;  /* 0x0000003804027c19 */ /* 0x040fe400080006ff */
[--C-:B------:R-:W-:Y:S02]  /*28ad0*/  SHF.R.U32.HI R9, RZ, UR54, R5.reuse ;  /* 0x00000036ff097c19 */ /* 0x100fe40008011605 */
[----:B------:R-:W-:Y:S01]  /*28ae0*/  SHF.L.U64.HI R4, R4, UR56, R5 ;  /* 0x0000003804047c19 */ /* 0x000fe20008010205 */
[----:B------:R-:W-:Y:S01]  /*28af0*/  STL.64 [UR53], R10 ;  /* 0x0000000aff007987 */ /* 0x000fe20008100a35 */
[----:B0-----:R-:W-:-:S03]  /*28b00*/  LOP3.LUT R6, R2, R3, RZ, 0xfc, !PT ;  /* 0x0000000302067212 */ /* 0x001fc600078efcff */
[----:B------:R-:W2:Y:S01]  /*28b10*/  LDL.64 R2, [UR7] ;  /* 0x00000007ff027983 */ /* 0x000ea20008100a00 */
[----:B------:R-:W-:-:S05]  /*28b20*/  LOP3.LUT R7, R4, R9, RZ, 0xfc, !PT ;  /* 0x0000000904077212 */ /* 0x000fca00078efcff */
[----:B------:R0:W-:Y:S04]  /*28b30*/  STL.64 [UR7], R6 ;  /* 0x00000006ff007987 */ /* 0x0001e80008100a07 */
[----:B------:R-:W4:Y:S01]  /*28b40*/  LDL.64 R4, [UR57] ;  /* 0x00000039ff047983 */ /* 0x000f220008100a00 */
[C-C-:B--2---:R-:W-:Y:S02]  /*28b50*/  SHF.R.U64 R13, R2.reuse, UR61, R3.reuse ;  /* 0x0000003d020d7c19 */ /* 0x144fe40008001203 */
[C---:B------:R-:W-:Y:S02]  /*28b60*/  SHF.L.U32 R12, R2.reuse, UR60, RZ ;  /* 0x0000003c020c7c19 */ /* 0x040fe400080006ff */
[--C-:B------:R-:W-:Y:S02]  /*28b70*/  SHF.R.U32.HI R9, RZ, UR61, R3.reuse ;  /* 0x0000003dff097c19 */ /* 0x100fe40008011603 */
[----:B------:R-:W-:-:S02]  /*28b80*/  SHF.L.U64.HI R2, R2, UR60, R3 ;  /* 0x0000003c02027c19 */ /* 0x000fc40008010203 */
[----:B------:R-:W-:Y:S02]  /*28b90*/  LOP3.LUT R12, R12, R13, RZ, 0xfc, !PT ;  /* 0x0000000d0c0c7212 */ /* 0x000fe400078efcff */
[----:B------:R-:W-:Y:S02]  /*28ba0*/  LOP3.LUT R13, R2, R9, RZ, 0xfc, !PT ;  /* 0x00000009020d7212 */ /* 0x000fe400078efcff */
[C-C-:B----4-:R-:W-:Y:S02]  /*28bb0*/  SHF.R.U64 R3, R4.reuse, UR59, R5.reuse ;  /* 0x0000003b04037c19 */ /* 0x150fe40008001205 */
[C---:B------:R-:W-:Y:S02]  /*28bc0*/  SHF.L.U32 R2, R4.reuse, UR58, RZ ;  /* 0x0000003a04027c19 */ /* 0x040fe400080006ff */
[--C-:B------:R-:W-:Y:S02]  /*28bd0*/  SHF.R.U32.HI R9, RZ, UR59, R5.reuse ;  /* 0x0000003bff097c19 */ /* 0x100fe40008011605 */
[----:B------:R-:W-:-:S02]  /*28be0*/  SHF.L.U64.HI R4, R4, UR58, R5 ;  /* 0x0000003a04047c19 */ /* 0x000fc40008010205 */
[----:B0-----:R-:W-:Y:S02]  /*28bf0*/  LOP3.LUT R6, R2, R3, RZ, 0xfc, !PT ;  /* 0x0000000302067212 */ /* 0x001fe400078efcff */
[----:B------:R-:W-:Y:S01]  /*28c00*/  LOP3.LUT R7, R4, R9, RZ, 0xfc, !PT ;  /* 0x0000000904077212 */ /* 0x000fe200078efcff */
[----:B------:R-:W-:Y:S04]  /*28c10*/  STL.64 [UR57], R12 ;  /* 0x0000000cff007987 */ /* 0x000fe80008100a39 */
[----:B------:R-:W2:Y:S04]  /*28c20*/  LDL.64 R2, [UR63] ;  /* 0x0000003fff027983 */ /* 0x000ea80008100a00 */
[----:B------:R0:W-:Y:S04]  /*28c30*/  STL.64 [UR63], R6 ;  /* 0x00000006ff007987 */ /* 0x0001e80008100a3f */
[----:B------:R-:W4:Y:S01]  /*28c40*/  LDL.64 R4, [UR62] ;  /* 0x0000003eff047983 */ /* 0x000f220008100a00 */
[----:B--2---:R-:W-:-:S02]  /*28c50*/  SHF.R.U64 R15, R2, UR64, R3 ;  /* 0x00000040020f7c19 */ /* 0x004fc40008001203 */
[--C-:B------:R-:W-:Y:S02]  /*28c60*/  SHF.R.U32.HI R14, RZ, UR64, R3.reuse ;  /* 0x00000040ff0e7c19 */ /* 0x100fe40008011603 */
[C---:B------:R-:W-:Y:S02]  /*28c70*/  SHF.L.U64.HI R11, R2.reuse, UR66, R3 ;  /* 0x00000042020b7c19 */ /* 0x040fe40008010203 */
[----:B------:R-:W-:Y:S02]  /*28c80*/  SHF.L.U32 R10, R2, UR66, RZ ;  /* 0x00000042020a7c19 */ /* 0x000fe400080006ff */
[C-C-:B----4-:R-:W-:Y:S02]  /*28c90*/  SHF.R.U64 R3, R4.reuse, UR65, R5.reuse ;  /* 0x0000004104037c19 */ /* 0x150fe40008001205 */
[----:B------:R-:W-:Y:S02]  /*28ca0*/  SHF.L.U32 R2, R4, UR67, RZ ;  /* 0x0000004304027c19 */ /* 0x000fe400080006ff */
[----:B------:R-:W-:-:S02]  /*28cb0*/  SHF.R.U32.HI R9, RZ, UR65, R5 ;  /* 0x00000041ff097c19 */ /* 0x000fc40008011605 */
[----:B------:R-:W-:Y:S02]  /*28cc0*/  SHF.L.U64.HI R4, R4, UR67, R5 ;  /* 0x0000004304047c19 */ /* 0x000fe40008010205 */
[----:B------:R-:W-:Y:S02]  /*28cd0*/  LOP3.LUT R10, R10, R15, RZ, 0xfc, !PT ;  /* 0x0000000f0a0a7212 */ /* 0x000fe400078efcff */
[----:B------:R-:W-:Y:S02]  /*28ce0*/  LOP3.LUT R11, R11, R14, RZ, 0xfc, !PT ;  /* 0x0000000e0b0b7212 */ /* 0x000fe400078efcff */
[----:B0-----:R-:W-:Y:S02]  /*28cf0*/  LOP3.LUT R6, R2, R3, RZ, 0xfc, !PT ;  /* 0x0000000302067212 */ /* 0x001fe400078efcff */
[----:B------:R-:W-:Y:S01]  /*28d00*/  LOP3.LUT R7, R4, R9, RZ, 0xfc, !PT ;  /* 0x0000000904077212 */ /* 0x000fe200078efcff */
[----:B------:R-:W-:Y:S04]  /*28d10*/  STL.64 [UR62], R10 ;  /* 0x0000000aff007987 */ /* 0x000fe80008100a3e */
[----:B------:R0:W-:Y:S04]  /*28d20*/  STL.64 [UR8], R6 ;  /* 0x00000006ff007987 */ /* 0x0001e80008100a08 */
[----:B------:R-:W2:Y:S04]  /*28d30*/  LDL.64 R50, [R1+0x8] ;  /* 0x0000080001327983 */ /* 0x000ea80000100a00 */
[----:B------:R-:W2:Y:S04]  /*28d40*/  LDL.64 R4, [R1+0x10] ;  /* 0x0000100001047983 */ /* 0x000ea80000100a00 */
[----:B------:R-:W2:Y:S04]  /*28d50*/  LDL.64 R40, [R1+0x18] ;  /* 0x0000180001287983 */ /* 0x000ea80000100a00 */
[----:B------:R-:W4:Y:S04]  /*28d60*/  LDL.64 R42, [R1+0x20] ;  /* 0x00002000012a7983 */ /* 0x000f280000100a00 */
[----:B------:R-:W3:Y:S04]  /*28d70*/  LDL.64 R2, [R1] ;  /* 0x0000000001027983 */ /* 0x000ee80000100a00 */
        /* <DEDUP_REMOVED lines=10> */
[----:B0-----:R-:W3:Y:S04]  /*28e20*/  LDL.64 R6, [R1+0x78] ;  /* 0x0000780001067983 */ /* 0x001ee80000100a00 */
[----:B------:R-:W3:Y:S04]  /*28e30*/  LDL.64 R16, [R1+0x80] ;  /* 0x0000800001107983 */ /* 0x000ee80000100a00 */
[----:B------:R-:W3:Y:S04]  /*28e40*/  LDL.64 R12, [R1+0x88] ;  /* 0x00008800010c7983 */ /* 0x000ee80000100a00 */
[----:B------:R-:W3:Y:S04]  /*28e50*/  LDL.64 R10, [R1+0x90] ;  /* 0x00009000010a7983 */ /* 0x000ee80000100a00 */
[----:B------:R-:W3:Y:S01]  /*28e60*/  LDL.64 R14, [R1+0x98] ;  /* 0x00009800010e7983 */ /* 0x000ee20000100a00 */
[----:B--2---:R-:W-:-:S02]  /*28e70*/  LOP3.LUT R44, R50, R40, R4, 0xb4, !PT ;  /* 0x00000028322c7212 */ /* 0x004fc400078eb404 */
[----:B------:R-:W-:Y:S02]  /*28e80*/  LOP3.LUT R45, R51, R41, R5, 0xb4, !PT ;  /* 0x00000029332d7212 */ /* 0x000fe400078eb405 */
[----:B----4-:R-:W-:Y:S02]  /*28e90*/  LOP3.LUT R46, R4, R42, R40, 0xb4, !PT ;  /* 0x0000002a042e7212 */ /* 0x010fe400078eb428 */
[----:B------:R-:W-:Y:S02]  /*28ea0*/  LOP3.LUT R47, R5, R43, R41, 0xb4, !PT ;  /* 0x0000002b052f7212 */ /* 0x000fe400078eb429 */
[----:B---3--:R-:W-:Y:S02]  /*28eb0*/  LOP3.LUT R40, R40, R2, R42, 0xb4, !PT ;  /* 0x0000000228287212 */ /* 0x008fe400078eb42a */
[----:B------:R-:W-:Y:S01]  /*28ec0*/  LOP3.LUT R41, R41, R3, R43, 0xb4, !PT ;  /* 0x0000000329297212 */ /* 0x000fe200078eb42b */
[----:B------:R-:W-:Y:S04]  /*28ed0*/  STL.64 [R1+0x8], R44 ;  /* 0x0000082c01007387 */ /* 0x000fe80000100a00 */
[----:B------:R0:W-:Y:S01]  /*28ee0*/  STL.64 [R1+0xd0], R44 ;  /* 0x0000d02c01007387 */ /* 0x0001e20000100a00 */
[----:B------:R-:W-:-:S02]  /*28ef0*/  LOP3.LUT R42, R42, R50, R2, 0xb4, !PT ;  /* 0x000000322a2a7212 */ /* 0x000fc400078eb402 */
[----:B------:R-:W-:Y:S01]  /*28f00*/  LOP3.LUT R43, R43, R51, R3, 0xb4, !PT ;  /* 0x000000332b2b7212 */ /* 0x000fe200078eb403 */
[----:B------:R-:W-:Y:S04]  /*28f10*/  STL.64 [R1+0x10], R46 ;  /* 0x0000102e01007387 */ /* 0x000fe80000100a00 */
[----:B------:R1:W-:Y:S01]  /*28f20*/  STL.64 [R1+0xd8], R46 ;  /* 0x0000d82e01007387 */ /* 0x0003e20000100a00 */
[----:B------:R-:W-:Y:S02]  /*28f30*/  LOP3.LUT R54, R34, R48, R38, 0xb4, !PT ;  /* 0x0000003022367212 */ /* 0x000fe400078eb426 */
[----:B------:R-:W-:Y:S01]  /*28f40*/  LOP3.LUT R55, R35, R49, R39, 0xb4, !PT ;  /* 0x0000003123377212 */ /* 0x000fe200078eb427 */
[----:B------:R-:W-:Y:S04]  /*28f50*/  STL.64 [R1+0x18], R40 ;  /* 0x0000182801007387 */ /* 0x000fe80000100a00 */
[----:B------:R2:W-:Y:S04]  /*28f60*/  STL.64 [R1+0xe0], R40 ;  /* 0x0000e02801007387 */ /* 0x0005e80000100a00 */
[----:B------:R-:W-:Y:S04]  /*28f70*/  STL.64 [R1+0x20], R42 ;  /* 0x0000202a01007387 */ /* 0x000fe80000100a00 */
[----:B------:R-:W-:Y:S01]  /*28f80*/  STL.64 [R1+0xe8], R42 ;  /* 0x0000e82a01007387 */ /* 0x000fe20000100a00 */
[----:B0-----:R-:W-:-:S02]  /*28f90*/  LOP3.LUT R44, R38, R52, R48, 0xb4, !PT ;  /* 0x00000034262c7212 */ /* 0x001fc400078eb430 */
[----:B------:R-:W-:Y:S01]  /*28fa0*/  LOP3.LUT R45, R39, R53, R49, 0xb4, !PT ;  /* 0x00000035272d7212 */ /* 0x000fe200078eb431 */
[----:B------:R-:W-:Y:S04]  /*28fb0*/  STL.64 [R1+0x28], R54 ;  /* 0x0000283601007387 */ /* 0x000fe80000100a00 */
[----:B------:R-:W-:Y:S01]  /*28fc0*/  STL.64 [R1+0xf0], R54 ;  /* 0x0000f03601007387 */ /* 0x000fe20000100a00 */
[----:B-1----:R-:W-:Y:S02]  /*28fd0*/  LOP3.LUT R46, R52, R34, R36, 0xb4, !PT ;  /* 0x00000022342e7212 */ /* 0x002fe400078eb424 */
[----:B------:R-:W-:Y:S02]  /*28fe0*/  LOP3.LUT R47, R53, R35, R37, 0xb4, !PT ;  /* 0x00000023352f7212 */ /* 0x000fe400078eb425 */
[----:B--2---:R-:W-:-:S02]  /*28ff0*/  LOP3.LUT R40, R48, R36, R52, 0xb4, !PT ;  /* 0x0000002430287212 */ /* 0x004fc400078eb434 */
[----:B------:R-:W-:Y:S01]  /*29000*/  LOP3.LUT R41, R49, R37, R53, 0xb4, !PT ;  /* 0x0000002531297212 */ /* 0x000fe200078eb435 */
[----:B------:R-:W-:Y:S04]  /*29010*/  STL.64 [R1+0x30], R44 ;  /* 0x0000302c01007387 */ /* 0x000fe80000100a00 */
[----:B------:R-:W-:Y:S01]  /*29020*/  STL.64 [R1+0xf8], R44 ;  /* 0x0000f82c01007387 */ /* 0x000fe20000100a00 */
[----:B------:R-:W-:Y:S02]  /*29030*/  LOP3.LUT R34, R36, R38, R34, 0xb4, !PT ;  /* 0x0000002624227212 */ /* 0x000fe400078eb422 */
[----:B------:R-:W-:Y:S01]  /*29040*/  LOP3.LUT R35, R37, R39, R35, 0xb4, !PT ;  /* 0x0000002725237212 */ /* 0x000fe200078eb423 */
[----:B------:R-:W-:Y:S04]  /*29050*/  STL.64 [R1+0x38], R40 ;  /* 0x0000382801007387 */ /* 0x000fe80000100a00 */
[----:B------:R-:W-:Y:S01]  /*29060*/  STL.64 [R1+0x100], R40 ;  /* 0x0001002801007387 */ /* 0x000fe20000100a00 */
[----:B------:R-:W-:-:S02]  /*29070*/  LOP3.LUT R36, R22, R26, R32, 0xb4, !PT ;  /* 0x0000001a16247212 */ /* 0x000fc400078eb420 */
        /* <DEDUP_REMOVED lines=18> */
[----:B------:R0:W-:Y:S01]  /*291a0*/  STL.64 [R1+0x128], R26 ;  /* 0x0001281a01007387 */ /* 0x0001e20000100a00 */
[----:B------:R-:W-:Y:S02]  /*291b0*/  LOP3.LUT R28, R6, R12, R16, 0xb4, !PT ;  /* 0x0000000c061c7212 */ /* 0x000fe400078eb410 */
[----:B------:R-:W-:Y:S01]  /*291c0*/  LOP3.LUT R29, R7, R13, R17, 0xb4, !PT ;  /* 0x0000000d071d7212 */ /* 0x000fe200078eb411 */
[----:B------:R-:W-:Y:S04]  /*291d0*/  STL.64 [R1+0x68], R24 ;  /* 0x0000681801007387 */ /* 0x000fe80000100a00 */
[----:B------:R1:W-:Y:S01]  /*291e0*/  STL.64 [R1+0x130], R24 ;  /* 0x0001301801007387 */ /* 0x0003e20000100a00 */
[----:B------:R-:W-:-:S02]  /*291f0*/  LOP3.LUT R32, R16, R10, R12, 0xb4, !PT ;  /* 0x0000000a10207212 */ /* 0x000fc400078eb40c */
[----:B------:R-:W-:Y:S01]  /*29200*/  LOP3.LUT R33, R17, R11, R13, 0xb4, !PT ;  /* 0x0000000b11217212 */ /* 0x000fe200078eb40d */
[----:B------:R-:W-:Y:S04]  /*29210*/  STL.64 [R1+0x70], R22 ;  /* 0x0000701601007387 */ /* 0x000fe80000100a00 */
[----:B------:R2:W-:Y:S04]  /*29220*/  STL.64 [R1+0x138], R22 ;  /* 0x0001381601007387 */ /* 0x0005e80000100a00 */
[----:B------:R-:W-:Y:S04]  /*29230*/  STL.64 [R1+0x78], R28 ;  /* 0x0000781c01007387 */ /* 0x000fe80000100a00 */
[----:B------:R3:W-:Y:S04]  /*29240*/  STL.64 [R1+0x140], R28 ;  /* 0x0001401c01007387 */ /* 0x0007e80000100a00 */
[----:B------:R-:W-:Y:S01]  /*29250*/  STL.64 [R1+0x80], R32 ;  /* 0x0000802001007387 */ /* 0x000fe20000100a00 */
[----:B0-----:R-:W-:-:S02]  /*29260*/  LOP3.LUT R26, R10, R6, R14, 0xb4, !PT ;  /* 0x000000060a1a7212 */ /* 0x001fc400078eb40e */
[----:B------:R-:W-:Y:S02]  /*29270*/  LOP3.LUT R27, R11, R7, R15, 0xb4, !PT ;  /* 0x000000070b1b7212 */ /* 0x000fe400078eb40f */
[----:B-1----:R-:W-:Y:S02]  /*29280*/  LOP3.LUT R24, R12, R14, R10, 0xb4, !PT ;  /* 0x0000000e0c187212 */ /* 0x002fe400078eb40a */
[----:B------:R-:W-:Y:S02]  /*29290*/  LOP3.LUT R25, R13, R15, R11, 0xb4, !PT ;  /* 0x0000000f0d197212 */ /* 0x000fe400078eb40b */
[----:B------:R-:W-:Y:S02]  /*292a0*/  LOP3.LUT R16, R14, R16, R6, 0xb4, !PT ;  /* 0x000000100e107212 */ /* 0x000fe400078eb406 */
[----:B------:R-:W-:Y:S01]  /*292b0*/  LOP3.LUT R17, R15, R17, R7, 0xb4, !PT ;  /* 0x000000110f117212 */ /* 0x000fe200078eb407 */
[----:B------:R-:W-:Y:S04]  /*292c0*/  STL.64 [R1+0x148], R32 ;  /* 0x0001482001007387 */ /* 0x000fe80000100a00 */
[----:B------:R-:W-:Y:S04]  /*292d0*/  STL.64 [R1+0x88], R24 ;  /* 0x0000881801007387 */ /* 0x000fe80000100a00 */
[----:B------:R0:W-:Y:S04]  /*292e0*/  STL.64 [R1+0x150], R24 ;  /* 0x0001501801007387 */ /* 0x0001e80000100a00 */
[----:B------:R-:W-:Y:S04]  /*292f0*/  STL.64 [R1+0x90], R26 ;  /* 0x0000901a01007387 */ /* 0x000fe80000100a00 */
[----:B------:R-:W-:Y:S04]  /*29300*/  STL.64 [R1+0x98], R16 ;  /* 0x0000981001007387 */ /* 0x000fe80000100a00 */
[----:B------:R1:W-:Y:S04]  /*29310*/  STL.64 [R1+0x158], R26 ;  /* 0x0001581a01007387 */ /* 0x0003e80000100a00 */
[----:B------:R-:W4:Y:S04]  /*29320*/  LDL.64 R6, [R1+0xa0] ;  /* 0x0000a00001067983 */ /* 0x000f280000100a00 */
[----:B------:R-:W4:Y:S04]  /*29330*/  LDL.64 R12, [R1+0xa8] ;  /* 0x0000a800010c7983 */ /* 0x000f280000100a00 */
[----:B--2---:R-:W4:Y:S04]  /*29340*/  LDL.64 R22, [R1+0xb0] ;  /* 0x0000b00001167983 */ /* 0x004f280000100a00 */
[----:B------:R-:W2:Y:S04]  /*29350*/  LDL.64 R14, [R1+0xb8] ;  /* 0x0000b800010e7983 */ /* 0x000ea80000100a00 */
[----:B------:R-:W2:Y:S01]  /*29360*/  LDL.64 R10, [R1+0xc0] ;  /* 0x0000c000010a7983 */ /* 0x000ea20000100a00 */
[----:B------:R-:W-:-:S02]  /*29370*/  LOP3.LUT R9, R4, UR10, R50, 0x9c, !PT ;  /* 0x0000000a04097c12 */ /* 0x000fc4000f8e9c32 */
[----:B------:R-:W-:Y:S02]  /*29380*/  LOP3.LUT R5, R5, UR11, R51, 0x9c, !PT ;  /* 0x0000000b05057c12 */ /* 0x000fe4000f8e9c33 */
[----:B---3--:R-:W-:Y:S02]  /*29390*/  LOP3.LUT R28, R9, R2, RZ, 0x3c, !PT ;  /* 0x00000002091c7212 */ /* 0x008fe400078e3cff */
[----:B------:R-:W-:Y:S02]  /*293a0*/  LOP3.LUT R29, R5, R3, RZ, 0x3c, !PT ;  /* 0x00000003051d7212 */ /* 0x000fe400078e3cff */
[C---:B------:R-:W-:Y:S02]  /*293b0*/  PRMT R9, R28.reuse, 0x7771, RZ ;  /* 0x000077711c097816 */ /* 0x040fe400000000ff */
[C-C-:B0-----:R-:W-:Y:S02]  /*293c0*/  SHF.R.U64 R24, R28.reuse, 0x10, R29.reuse ;  /* 0x000000101c187819 */ /* 0x141fe4000000121d */
[----:B------:R-:W-:-:S02]  /*293d0*/  SHF.R.U64 R5, R28, 0x18, R29 ;  /* 0x000000181c057819 */ /* 0x000fc4000000121d */
[--C-:B------:R-:W-:Y:S02]  /*293e0*/  SHF.R.U32.HI R3, RZ, 0x10, R29.reuse ;  /* 0x00000010ff037819 */ /* 0x100fe4000001161d */
[--C-:B------:R-:W-:Y:S02]  /*293f0*/  SHF.R.U32.HI R2, RZ, 0x18, R29.reuse ;  /* 0x00000018ff027819 */ /* 0x100fe4000001161d */
[----:B------:R-:W-:Y:S02]  /*29400*/  SHF.R.U32.HI R4, RZ, 0x8, R29 ;  /* 0x00000008ff047819 */ /* 0x000fe4000001161d */
[----:B-1----:R-:W-:Y:S02]  /*29410*/  PRMT R26, R28, 0x7770, RZ ;  /* 0x000077701c1a7816 */ /* 0x002fe400000000ff */
[----:B------:R-:W-:Y:S02]  /*29420*/  PRMT R24, R24, 0x3340, R5 ;  /* 0x0000334018187816 */ /* 0x000fe40000000005 */
[----:B------:R-:W-:-:S02]  /*29430*/  PRMT R2, R3, 0x3340, R2 ;  /* 0x0000334003027816 */ /* 0x000fc40000000002 */
[----:B------:R-:W-:Y:S02]  /*29440*/  PRMT R25, R29, 0x3340, R4 ;  /* 0x000033401d197816 */ /* 0x000fe40000000004 */
[----:B------:R-:W-:Y:S02]  /*29450*/  PRMT R9, R26, 0x3340, R9 ;  /* 0x000033401a097816 */ /* 0x000fe40000000009 */
[----:B------:R-:W-:Y:S02]  /*29460*/  PRMT R25, R25, 0x5410, R2 ;  /* 0x0000541019197816 */ /* 0x000fe40000000002 */
[----:B------:R-:W-:Y:S01]  /*29470*/  PRMT R24, R9, 0x5410, R24 ;  /* 0x0000541009187816 */ /* 0x000fe20000000018 */
[----:B------:R0:W-:Y:S04]  /*29480*/  STL.64 [R1+0x160], R16 ;  /* 0x0001601001007387 */ /* 0x0001e80000100a00 */
[----:B------:R-:W-:Y:S04]  /*29490*/  STL.64 [R1], R28 ;  /* 0x0000001c01007387 */ /* 0x000fe80000100a00 */
[----:B------:R-:W-:Y:S01]  /*294a0*/  STL.64 [R1+0xc8], R24 ;  /* 0x0000c81801007387 */ /* 0x000fe20000100a00 */
[----:B----4-:R-:W-:-:S02]  /*294b0*/  LOP3.LUT R2, R6, R22, R12, 0xb4, !PT ;  /* 0x0000001606027212 */ /* 0x010fc400078eb40c */
[----:B------:R-:W-:Y:S02]  /*294c0*/  LOP3.LUT R3, R7, R23, R13, 0xb4, !PT ;  /* 0x0000001707037212 */ /* 0x000fe400078eb40d */
[----:B--2---:R-:W-:Y:S02]  /*294d0*/  LOP3.LUT R4, R12, R14, R22, 0xb4, !PT ;  /* 0x0000000e0c047212 */ /* 0x004fe400078eb416 */
[----:B------:R-:W-:Y:S02]  /*294e0*/  LOP3.LUT R5, R13, R15, R23, 0xb4, !PT ;  /* 0x0000000f0d057212 */ /* 0x000fe400078eb417 */
[----:B0-----:R-:W-:Y:S02]  /*294f0*/  LOP3.LUT R16, R22, R10, R14, 0xb4, !PT ;  /* 0x0000000a16107212 */ /* 0x001fe400078eb40e */
        /* <DEDUP_REMOVED lines=9> */
[----:B------:R1:W-:Y:S04]  /*29590*/  STL.64 [R1+0xb0], R16 ;  /* 0x0000b01001007387 */ /* 0x0003e80000100a00 */
[----:B------:R1:W-:Y:S04]  /*295a0*/  STL.64 [R1+0x178], R16 ;  /* 0x0001781001007387 */ /* 0x0003e80000100a00 */
[----:B------:R1:W-:Y:S04]  /*295b0*/  STL.64 [R1+0xb8], R14 ;  /* 0x0000b80e01007387 */ /* 0x0003e80000100a00 */
[----:B------:R1:W-:Y:S04]  /*295c0*/  STL.64 [R1+0x180], R14 ;  /* 0x0001800e01007387 */ /* 0x0003e80000100a00 */
[----:B------:R1:W-:Y:S04]  /*295d0*/  STL.64 [R1+0xc0], R6 ;  /* 0x0000c00601007387 */ /* 0x0003e80000100a00 */
[----:B------:R1:W-:Y:S04]  /*295e0*/  STL.64 [R1+0x188], R6 ;  /* 0x0001880601007387 */ /* 0x0003e80000100a00 */
[----:B------:R1:W-:Y:S01]  /*295f0*/  STL.64 [R1+0x190], RZ ;  /* 0x000190ff01007387 */ /* 0x0003e20000100a00 */
[----:B0-----:R-:W-:Y:S01]  /*29600*/  IMAD.MOV.U32 R4, RZ, RZ, RZ ;  /* 0x000000ffff047224 */ /* 0x001fe200078e00ff */
[----:B------:R-:W-:-:S07]  /*29610*/  PRMT R2, R28, 0x7610, R2 ;  /* 0x000076101c027816 */ /* 0x000fce0000000002 */
.L_x_2:
[----:B------:R-:W-:Y:S05]  /*29620*/  BSYNC.RECONVERGENT B0 ;  /* 0x0000000000007941 */ /* 0x000fea0003800200 */
.L_x_1:
[----:B-----5:R-:W-:Y:S01]  /*29630*/  LOP3.LUT R5, R2, 0x1, RZ, 0x3c, !PT ;  /* 0x0000000102057812 */ /* 0x020fe200078e3cff */
[----:B------:R-:W-:Y:S01]  /*29640*/  IMAD.IADD R4, R1, 0x1, R4 ;  /* 0x0000000101047824 */ /* 0x000fe200078e0204 */
[----:B------:R-:W0:Y:S04]  /*29650*/  LDCU UR18, c[0x3][0xc0] ;  /* 0x00c01800ff1277ac */ /* 0x000e280008000800 */
[----:B------:R2:W-:Y:S01]  /*29660*/  STL.U8 [R4+0xc8], R5 ;  /* 0x0000c80504007387 */ /* 0x0005e20000100000 */
[----:B------:R-:W3:Y:S03]  /*29670*/  LDCU.64 UR14, c[0x3][0xc8] ;  /* 0x00c01900ff0e77ac */ /* 0x000ee60008000a00 */
[----:B------:R-:W2:Y:S01]  /*29680*/  LDL.64 R54, [R1+0xc8] ;  /* 0x0000c80001367983 */ /* 0x000ea20000100a00 */
[----:B------:R-:W4:Y:S03]  /*29690*/  LDCU UR13, c[0x3][0x12c] ;  /* 0x00c02580ff0d77ac */ /* 0x000f260008000800 */
[----:B------:R-:W3:Y:S01]  /*296a0*/  LDL R30, [R1+0x14c] ;  /* 0x00014c00011e7983 */ /* 0x000ee20000100800 */
[----:B------:R-:W4:Y:S03]  /*296b0*/  LDCU UR11, c[0x3][0x130] ;  /* 0x00c02600ff0b77ac */ /* 0x000f260008000800 */
[----:B-1----:R-:W4:Y:S01]  /*296c0*/  LDL.64 R6, [R1+0xe8] ;  /* 0x0000e80001067983 */ /* 0x002f220000100a00 */
[----:B------:R-:W1:Y:S03]  /*296d0*/  LDCU.128 UR24, c[0x3][0xd0] ;  /* 0x00c01a00ff1877ac */ /* 0x000e660008000c00 */
[----:B------:R-:W4:Y:S01]  /*296e0*/  LDL.64 R16, [R1+0xf8] ;  /* 0x0000f80001107983 */ /* 0x000f220000100a00 */
[----:B------:R-:W1:Y:S03]  /*296f0*/  LDCU.64 UR32, c[0x3][0x138] ;  /* 0x00c02700ff2077ac */ /* 0x000e660008000a00 */
[----:B------:R-:W4:Y:S01]  /*29700*/  LDL.64 R2, [R1+0xd0] ;  /* 0x0000d00001027983 */ /* 0x000f220000100a00 */
[----:B------:R-:W1:Y:S03]  /*29710*/  LDCU.128 UR20, c[0x3][0x140] ;  /* 0x00c02800ff1477ac */ /* 0x000e660008000c00 */
[----:B------:R-:W4:Y:S01]  /*29720*/  LDL.64 R34, [R1+0xf0] ;  /* 0x0000f00001227983 */ /* 0x000f220000100a00 */
[----:B------:R-:W1:Y:S03]  /*29730*/  LDCU UR50, c[0x3][0x154] ;  /* 0x00c02a80ff3277ac */ /* 0x000e660008000800 */
        /* <DEDUP_REMOVED lines=10> */
[----:B------:R-:W4:Y:S04]  /*297e0*/  LDL R9, [R1+0x148] ;  /* 0x0001480001097983 */ /* 0x000f280000100800 */
        /* <DEDUP_REMOVED lines=8> */
[----:B------:R-:W-:-:S04]  /*29870*/  PRMT R5, R55, 0x7770, RZ ;  /* 0x0000777037057816 */ /* 0x000fc800000000ff */
[----:B------:R-:W-:Y:S02]  /*29880*/  LOP3.LUT R66, R4, 0xff00, RZ, 0xc0, !PT ;  /* 0x0000ff0004427812 */ /* 0x000fe400078ec0ff */
[----:B------:R-:W-:Y:S02]  /*29890*/  PRMT R4, R55, 0x7772, RZ ;  /* 0x0000777237047816 */ /* 0x000fe400000000ff */
[----:B---3--:R-:W-:Y:S02]  /*298a0*/  PRMT R10, R30, 0x7771, RZ ;  /* 0x000077711e0a7816 */ /* 0x008fe400000000ff */
[----:B------:R-:W-:Y:S01]  /*298b0*/  LOP3.LUT R66, R66, 0xff, R5, 0xf8, !PT ;  /* 0x000000ff42427812 */ /* 0x000fe200078ef805 */
[----:B------:R-:W-:Y:S02]  /*298c0*/  IMAD.U32 R11, R4, 0x10000, RZ ;  /* 0x00010000040b7824 */ /* 0x000fe400078e00ff */
[----:B------:R-:W2:Y:S01]  /*298d0*/  LDL.64 R4, [R1+0x100] ;  /* 0x0001000001047983 */ /* 0x000ea20000100a00 */
[----:B------:R-:W-:-:S02]  /*298e0*/  IMAD.SHL.U32 R10, R10, 0x100, RZ ;  /* 0x000001000a0a7824 */ /* 0x000fc400078e00ff */
[----:B------:R-:W-:-:S03]  /*298f0*/  LOP3.LUT R66, R66, 0xff0000, R11, 0xf8, !PT ;  /* 0x00ff000042427812 */ /* 0x000fc600078ef80b */
[----:B------:R-:W-:Y:S02]  /*29900*/  LOP3.LUT R12, R10, 0xff00, RZ, 0xc0, !PT ;  /* 0x0000ff000a0c7812 */ /* 0x000fe400078ec0ff */
[C---:B------:R-:W-:Y:S02]  /*29910*/  PRMT R10, R30.reuse, 0x7772, RZ ;  /* 0x000077721e0a7816 */ /* 0x040fe400000000ff */
[----:B------:R-:W-:-:S03]  /*29920*/  PRMT R11, R30, 0x7770, RZ ;  /* 0x000077701e0b7816 */ /* 0x000fc600000000ff */
[----:B------:R-:W-:Y:S01]  /*29930*/  IMAD.U32 R10, R10, 0x10000, RZ ;  /* 0x000100000a0a7824 */ /* 0x000fe200078e00ff */
[----:B------:R-:W-:Y:S02]  /*29940*/  LOP3.LUT R11, R12, 0xff, R11, 0xf8, !PT ;  /* 0x000000ff0c0b7812 */ /* 0x000fe400078ef80b */
[----:B----4-:R-:W-:Y:S01]  /*29950*/  PRMT R24, R7, 0x7771, RZ ;  /* 0x0000777107187816 */ /* 0x010fe200000000ff */
[----:B------:R-:W3:Y:S01]  /*29960*/  LDL.64 R12, [R1+0x128] ;  /* 0x00012800010c7983 */ /* 0x000ee20000100a00 */
[----:B------:R-:W-:Y:S02]  /*29970*/  LOP3.LUT R58, R11, 0xff0000, R10, 0xf8, !PT ;  /* 0x00ff00000b3a7812 */ /* 0x000fe400078ef80a */
[----:B------:R-:W-:Y:S01]  /*29980*/  PRMT R52, R17, 0x7771, RZ ;  /* 0x0000777111347816 */ /* 0x000fe200000000ff */
[----:B------:R-:W-:Y:S01]  /*29990*/  IMAD.SHL.U32 R24, R24, 0x100, RZ ;  /* 0x0000010018187824 */ /* 0x000fe200078e00ff */
[----:B------:R-:W-:Y:S02]  /*299a0*/  PRMT R10, R3, 0x7771, RZ ;  /* 0x00007771030a7816 */ /* 0x000fe400000000ff */
[----:B------:R-:W-:Y:S01]  /*299b0*/  PRMT R50, R35, 0x7771, RZ ;  /* 0x0000777123327816 */ /* 0x000fe200000000ff */
[----:B------:R-:W-:Y:S01]  /*299c0*/  IMAD.SHL.U32 R52, R52, 0x100, RZ ;  /* 0x0000010034347824 */ /* 0x000fe200078e00ff */
[----:B------:R-:W-:Y:S01]  /*299d0*/  PRMT R55, R55, 0x7773, RZ ;  /* 0x0000777337377816 */ /* 0x000fe200000000ff */
[----:B------:R-:W-:Y:S01]  /*299e0*/  IMAD.SHL.U32 R10, R10, 0x100, RZ ;  /* 0x000001000a0a7824 */ /* 0x000fe200078e00ff */
[----:B------:R-:W-:-:S02]  /*299f0*/  PRMT R25, R7, 0x7770, RZ ;  /* 0x0000777007197816 */ /* 0x000fc400000000ff */
[----:B------:R-:W-:Y:S01]  /*29a00*/  LOP3.LUT R24, R24, 0xff00, RZ, 0xc0, !PT ;  /* 0x0000ff0018187812 */ /* 0x000fe200078ec0ff */
[----:B------:R-:W-:Y:S01]  /*29a10*/  IMAD.SHL.U32 R50, R50, 0x100, RZ ;  /* 0x0000010032327824 */ /* 0x000fe200078e00ff */
[----:B------:R-:W-:Y:S01]  /*29a20*/  PRMT R53, R17, 0x7770, RZ ;  /* 0x0000777011357816 */ /* 0x000fe200000000ff */
[----:B------:R-:W-:Y:S01]  /*29a30*/  IMAD.SHL.U32 R55, R55, 0x1000000, RZ ;  /* 0x0100000037377824 */ /* 0x000fe200078e00ff */
[----:B------:R-:W-:Y:S02]  /*29a40*/  LOP3.LUT R52, R52, 0xff00, RZ, 0xc0, !PT ;  /* 0x0000ff0034347812 */ /* 0x000fe400078ec0ff */
[----:B------:R-:W-:Y:S02]  /*29a50*/  PRMT R11, R3, 0x7770, RZ ;  /* 0x00007770030b7816 */ /* 0x000fe400000000ff */
[----:B------:R-:W-:Y:S02]  /*29a60*/  LOP3.LUT R10, R10, 0xff00, RZ, 0xc0, !PT ;  /* 0x0000ff000a0a7812 */ /* 0x000fe400078ec0ff */
[----:B------:R-:W-:-:S02]  /*29a70*/  LOP3.LUT R60, R24, 0xff, R25, 0xf8, !PT ;  /* 0x000000ff183c7812 */ /* 0x000fc400078ef819 */
[----:B------:R-:W-:Y:S02]  /*29a80*/  PRMT R24, R3, 0x7772, RZ ;  /* 0x0000777203187816 */ /* 0x000fe400000000ff */
[----:B------:R-:W-:Y:S02]  /*29a90*/  PRMT R25, R7, 0x7772, RZ ;  /* 0x0000777207197816 */ /* 0x000fe400000000ff */
[----:B------:R-:W-:Y:S02]  /*29aa0*/  PRMT R51, R35, 0x7770, RZ ;  /* 0x0000777023337816 */ /* 0x000fe400000000ff */
[----:B------:R-:W-:Y:S02]  /*29ab0*/  LOP3.LUT R50, R50, 0xff00, RZ, 0xc0, !PT ;  /* 0x0000ff0032327812 */ /* 0x000fe400078ec0ff */
[----:B------:R-:W-:Y:S02]  /*29ac0*/  LOP3.LUT R62, R52, 0xff, R53, 0xf8, !PT ;  /* 0x000000ff343e7812 */ /* 0x000fe400078ef835 */
[----:B------:R-:W-:-:S02]  /*29ad0*/  LOP3.LUT R67, R55, R66, RZ, 0xfc, !PT ;  /* 0x0000004237437212 */ /* 0x000fc400078efcff */
[----:B------:R-:W-:Y:S01]  /*29ae0*/  PRMT R53, R17, 0x7772, RZ ;  /* 0x0000777211357816 */ /* 0x000fe200000000ff */
[----:B------:R-:W-:Y:S01]  /*29af0*/  IMAD.U32 R24, R24, 0x10000, RZ ;  /* 0x0001000018187824 */ /* 0x000fe200078e00ff */
[----:B------:R-:W-:Y:S01]  /*29b00*/  LOP3.LUT R55, R10, 0xff, R11, 0xf8, !PT ;  /* 0x000000ff0a377812 */ /* 0x000fe200078ef80b */
[----:B------:R-:W-:Y:S01]  /*29b10*/  IMAD.U32 R25, R25, 0x10000, RZ ;  /* 0x0001000019197824 */ /* 0x000fe200078e00ff */
[----:B------:R-:W4:Y:S01]  /*29b20*/  LDL.64 R10, [R1+0x178] ;  /* 0x00017800010a7983 */ /* 0x000f220000100a00 */
[----:B------:R-:W-:Y:S01]  /*29b30*/  PRMT R52, R35, 0x7772, RZ ;  /* 0x0000777223347816 */ /* 0x000fe200000000ff */
[----:B------:R-:W-:Y:S01]  /*29b40*/  IMAD.U32 R53, R53, 0x10000, RZ ;  /* 0x0001000035357824 */ /* 0x000fe200078e00ff */
[----:B------:R-:W-:Y:S02]  /*29b50*/  LOP3.LUT R59, R50, 0xff, R51, 0xf8, !PT ;  /* 0x000000ff323b7812 */ /* 0x000fe400078ef833 */
[----:B------:R-:W-:Y:S01]  /*29b60*/  PRMT R7, R7, 0x7773, RZ ;  /* 0x0000777307077816 */ /* 0x000fe200000000ff */
[----:B------:R-:W4:Y:S01]  /*29b70*/  LDL.64 R50, [R1+0x150] ;  /* 0x0001500001327983 */ /* 0x000f220000100a00 */
[----:B------:R-:W-:Y:S01]  /*29b80*/  PRMT R3, R3, 0x7773, RZ ;  /* 0x0000777303037816 */ /* 0x000fe200000000ff */
[----:B------:R-:W-:Y:S01]  /*29b90*/  IMAD.U32 R52, R52, 0x10000, RZ ;  /* 0x0001000034347824 */ /* 0x000fe200078e00ff */
[----:B------:R-:W-:-:S02]  /*29ba0*/  PRMT R35, R35, 0x7773, RZ ;  /* 0x0000777323237816 */ /* 0x000fc400000000ff */
[----:B------:R-:W-:Y:S02]  /*29bb0*/  LOP3.LUT R56, R55, 0xff0000, R24, 0xf8, !PT ;  /* 0x00ff000037387812 */ /* 0x000fe400078ef818 */
[----:B------:R-:W-:Y:S01]  /*29bc0*/  LOP3.LUT R55, R60, 0xff0000, R25, 0xf8, !PT ;  /* 0x00ff00003c377812 */ /* 0x000fe200078ef819 */
[----:B------:R-:W-:Y:S01]  /*29bd0*/  IMAD.SHL.U32 R60, R7, 0x1000000, RZ ;  /* 0x01000000073c7824 */ /* 0x000fe200078e00ff */
[----:B------:R-:W-:Y:S01]  /*29be0*/  LOP3.LUT R57, R62, 0xff0000, R53, 0xf8, !PT ;  /* 0x00ff00003e397812 */ /* 0x000fe200078ef835 */
[----:B------:R-:W-:Y:S01]  /*29bf0*/  IMAD.SHL.U32 R3, R3, 0x1000000, RZ ;  /* 0x0100000003037824 */ /* 0x000fe200078e00ff */
[----:B------:R-:W-:Y:S01]  /*29c00*/  LOP3.LUT R59, R59, 0xff0000, R52, 0xf8, !PT ;  /* 0x00ff00003b3b7812 */ /* 0x000fe200078ef834 */
[----:B------:R-:W-:Y:S01]  /*29c10*/  IMAD.SHL.U32 R62, R35, 0x1000000, RZ ;  /* 0x01000000233e7824 */ /* 0x000fe200078e00ff */
[----:B------:R-:W-:Y:S01]  /*29c20*/  LOP3.LUT R7, R60, R55, RZ, 0xfc, !PT ;  /* 0x000000373c077212 */ /* 0x000fe200078efcff */
[----:B------:R-:W4:Y:S01]  /*29c30*/  LDL.64 R52, [R1+0x130] ;  /* 0x0001300001347983 */ /* 0x000f220000100a00 */
[----:B------:R-:W-:-:S02]  /*29c40*/  LOP3.LUT R3, R3, R56, RZ, 0xfc, !PT ;  /* 0x0000003803037212 */ /* 0x000fc400078efcff */
[----:B------:R-:W-:Y:S01]  /*29c50*/  PRMT R55, R49, 0x7771, RZ ;  /* 0x0000777131377816 */ /* 0x000fe200000000ff */
[----:B------:R-:W4:Y:S01]  /*29c60*/  LDL.64 R24, [R1+0x158] ;  /* 0x0001580001187983 */ /* 0x000f220000100a00 */
[----:B------:R-:W-:Y:S02]  /*29c70*/  LOP3.LUT R35, R62, R59, RZ, 0xfc, !PT ;  /* 0x0000003b3e237212 */ /* 0x000fe400078efcff */
[----:B------:R-:W-:Y:S02]  /*29c80*/  PRMT R56, R43, 0x7771, RZ ;  /* 0x000077712b387816 */ /* 0x000fe400000000ff */
[----:B------:R-:W-:Y:S01]  /*29c90*/  PRMT R59, R45, 0x7771, RZ ;  /* 0x000077712d3b7816 */ /* 0x000fe200000000ff */
[----:B------:R-:W-:Y:S01]  /*29ca0*/  IMAD.SHL.U32 R60, R55, 0x100, RZ ;  /* 0x00000100373c7824 */ /* 0x000fe200078e00ff */
[----:B------:R-:W-:Y:S01]  /*29cb0*/  PRMT R17, R17, 0x7773, RZ ;  /* 0x0000777311117816 */ /* 0x000fe200000000ff */
[----:B------:R-:W-:Y:S02]  /*29cc0*/  IMAD.SHL.U32 R56, R56, 0x100, RZ ;  /* 0x0000010038387824 */ /* 0x000fe400078e00ff */
[----:B------:R-:W-:Y:S01]  /*29cd0*/  IMAD.SHL.U32 R59, R59, 0x100, RZ ;  /* 0x000001003b3b7824 */ /* 0x000fe200078e00ff */
[----:B------:R-:W-:Y:S01]  /*29ce0*/  LOP3.LUT R62, R60, 0xff00, RZ, 0xc0, !PT ;  /* 0x0000ff003c3e7812 */ /* 0x000fe200078ec0ff */
[----:B------:R-:W-:Y:S01]  /*29cf0*/  IMAD.SHL.U32 R64, R17, 0x1000000, RZ ;  /* 0x0100000011407824 */ /* 0x000fe200078e00ff */
[----:B------:R-:W-:-:S02]  /*29d00*/  PRMT R55, R43, 0x7770, RZ ;  /* 0x000077702b377816 */ /* 0x000fc400000000ff */
[----:B------:R-:W-:Y:S02]  /*29d10*/  LOP3.LUT R60, R56, 0xff00, RZ, 0xc0, !PT ;  /* 0x0000ff00383c7812 */ /* 0x000fe400078ec0ff */
[----:B------:R-:W-:Y:S02]  /*29d20*/  LOP3.LUT R59, R59, 0xff00, RZ, 0xc0, !PT ;  /* 0x0000ff003b3b7812 */ /* 0x000fe400078ec0ff */
[----:B------:R-:W-:Y:S02]  /*29d30*/  PRMT R56, R45, 0x7770, RZ ;  /* 0x000077702d387816 */ /* 0x000fe400000000ff */
[----:B------:R-:W-:Y:S02]  /*29d40*/  LOP3.LUT R55, R60, 0xff, R55, 0xf8, !PT ;  /* 0x000000ff3c377812 */ /* 0x000fe400078ef837 */
[----:B------:R-:W-:Y:S02]  /*29d50*/  LOP3.LUT R17, R64, R57, RZ, 0xfc, !PT ;  /* 0x0000003940117212 */ /* 0x000fe400078efcff */
[----:B------:R-:W-:-:S02]  /*29d60*/  LOP3.LUT R56, R59, 0xff, R56, 0xf8, !PT ;  /* 0x000000ff3b387812 */ /* 0x000fc400078ef838 */
[----:B------:R-:W-:Y:S02]  /*29d70*/  PRMT R60, R43, 0x7772, RZ ;  /* 0x000077722b3c7816 */ /* 0x000fe400000000ff */
[C---:B------:R-:W-:Y:S02]  /*29d80*/  PRMT R57, R49.reuse, 0x7770, RZ ;  /* 0x0000777031397816 */ /* 0x040fe400000000ff */
[----:B------:R-:W-:Y:S02]  /*29d90*/  PRMT R59, R49, 0x7772, RZ ;  /* 0x00007772313b7816 */ /* 0x000fe400000000ff */
[----:B------:R-:W-:Y:S01]  /*29da0*/  PRMT R61, R45, 0x7772, RZ ;  /* 0x000077722d3d7816 */ /* 0x000fe200000000ff */
[----:B------:R-:W-:Y:S01]  /*29db0*/  IMAD.U32 R60, R60, 0x10000, RZ ;  /* 0x000100003c3c7824 */ /* 0x000fe200078e00ff */
[----:B------:R-:W-:Y:S01]  /*29dc0*/  LOP3.LUT R57, R62, 0xff, R57, 0xf8, !PT ;  /* 0x000000ff3e397812 */ /* 0x000fe200078ef839 */
[----:B------:R-:W-:Y:S01]  /*29dd0*/  IMAD.U32 R62, R59, 0x10000, RZ ;  /* 0x000100003b3e7824 */ /* 0x000fe200078e00ff */
[----:B------:R-:W-:Y:S01]  /*29de0*/  PRMT R43, R43, 0x7773, RZ ;  /* 0x000077732b2b7816 */ /* 0x000fe200000000ff */
[----:B------:R-:W-:Y:S01]  /*29df0*/  IMAD.U32 R61, R61, 0x10000, RZ ;  /* 0x000100003d3d7824 */ /* 0x000fe200078e00ff */
[----:B------:R-:W-:-:S02]  /*29e00*/  PRMT R49, R49, 0x7773, RZ ;  /* 0x0000777331317816 */ /* 0x000fc400000000ff */
[----:B------:R-:W-:Y:S01]  /*29e10*/  PRMT R45, R45, 0x7773, RZ ;  /* 0x000077732d2d7816 */ /* 0x000fe200000000ff */
[----:B------:R-:W-:Y:S01]  /*29e20*/  IMAD.SHL.U32 R64, R43, 0x1000000, RZ ;  /* 0x010000002b407824 */ /* 0x000fe200078e00ff */
[----:B------:R-:W-:Y:S01]  /*29e30*/  LOP3.LUT R55, R55, 0xff0000, R60, 0xf8, !PT ;  /* 0x00ff000037377812 */ /* 0x000fe200078ef83c */
[----:B------:R-:W-:Y:S01]  /*29e40*/  IMAD.SHL.U32 R60, R49, 0x1000000, RZ ;  /* 0x01000000313c7824 */ /* 0x000fe200078e00ff */
[----:B------:R-:W-:Y:S01]  /*29e50*/  LOP3.LUT R57, R57, 0xff0000, R62, 0xf8, !PT ;  /* 0x00ff000039397812 */ /* 0x000fe200078ef83e */
[----:B------:R-:W-:Y:S01]  /*29e60*/  IMAD.SHL.U32 R43, R45, 0x1000000, RZ ;  /* 0x010000002d2b7824 */ /* 0x000fe200078e00ff */
[----:B------:R-:W-:Y:S02]  /*29e70*/  LOP3.LUT R56, R56, 0xff0000, R61, 0xf8, !PT ;  /* 0x00ff000038387812 */ /* 0x000fe400078ef83d */
[----:B------:R-:W-:Y:S02]  /*29e80*/  LOP3.LUT R45, R60, R57, RZ, 0xfc, !PT ;  /* 0x000000393c2d7212 */ /* 0x000fe400078efcff */
[----:B------:R-:W-:-:S02]  /*29e90*/  LOP3.LUT R43, R43, R56, RZ, 0xfc, !PT ;  /* 0x000000382b2b7212 */ /* 0x000fc400078efcff */
[----:B------:R-:W4:Y:S01]  /*29ea0*/  LDL.64 R56, [R1+0x180] ;  /* 0x0001800001387983 */ /* 0x000f220000100a00 */
[----:B------:R-:W-:-:S05]  /*29eb0*/  PRMT R59, R39, 0x7771, RZ ;  /* 0x00007771273b7816 */ /* 0x000fca00000000ff */
[----:B------:R-:W-:Y:S01]  /*29ec0*/  IMAD.SHL.U32 R59, R59, 0x100, RZ ;  /* 0x000001003b3b7824 */ /* 0x000fe200078e00ff */
[----:B------:R-:W-:Y:S02]  /*29ed0*/  PRMT R60, R41, 0x7771, RZ ;  /* 0x00007771293c7816 */ /* 0x000fe400000000ff */
        /* <DEDUP_REMOVED lines=8> */
[----:B------:R-:W-:Y:S01]  /*29f60*/  IMAD.U32 R59, R59, 0x10000, RZ ;  /* 0x000100003b3b7824 */ /* 0x000fe200078e00ff */
[----:B------:R-:W-:Y:S01]  /*29f70*/  PRMT R60, R41, 0x7770, RZ ;  /* 0x00007770293c7816 */ /* 0x000fe200000000ff */
[----:B------:R-:W-:-:S03]  /*29f80*/  IMAD.SHL.U32 R55, R55, 0x100, RZ ;  /* 0x0000010037377824 */ /* 0x000fc600078e00ff */
[----:B------:R-:W-:Y:S02]  /*29f90*/  LOP3.LUT R60, R61, 0xff, R60, 0xf8, !PT ;  /* 0x000000ff3d3c7812 */ /* 0x000fe400078ef83c */
[----:B------:R-:W-:Y:S02]  /*29fa0*/  LOP3.LUT R59, R62, 0xff0000, R59, 0xf8, !PT ;  /* 0x00ff00003e3b7812 */ /* 0x000fe400078ef83b */
[----:B------:R-:W-:Y:S02]  /*29fb0*/  PRMT R61, R47, 0x7772, RZ ;  /* 0x000077722f3d7816 */ /* 0x000fe400000000ff */
[----:B------:R-:W-:Y:S02]  /*29fc0*/  LOP3.LUT R62, R55, 0xff00, RZ, 0xc0, !PT ;  /* 0x0000ff00373e7812 */ /* 0x000fe400078ec0ff */
[----:B------:R-:W-:Y:S01]  /*29fd0*/  PRMT R55, R47, 0x7770, RZ ;  /* 0x000077702f377816 */ /* 0x000fe200000000ff */
[----:B------:R-:W-:-:S03]  /*29fe0*/  IMAD.U32 R64, R61, 0x10000, RZ ;  /* 0x000100003d407824 */ /* 0x000fc600078e00ff */
[----:B------:R-:W-:Y:S02]  /*29ff0*/  LOP3.LUT R55, R62, 0xff, R55, 0xf8, !PT ;  /* 0x000000ff3e377812 */ /* 0x000fe400078ef837 */
[----:B------:R-:W-:Y:S02]  /*2a000*/  PRMT R62, R41, 0x7772, RZ ;  /* 0x00007772293e7816 */ /* 0x000fe400000000ff */
[----:B------:R-:W-:Y:S02]  /*2a010*/  LOP3.LUT R61, R55, 0xff0000, R64, 0xf8, !PT ;  /* 0x00ff0000373d7812 */ /* 0x000fe400078ef840 */
[----:B------:R-:W-:Y:S01]  /*2a020*/  PRMT R55, R30, 0x7773, RZ ;  /* 0x000077731e377816 */ /* 0x000fe200000000ff */
[----:B------:R-:W-:Y:S01]  /*2a030*/  IMAD.U32 R63, R62, 0x10000, RZ ;  /* 0x000100003e3f7824 */ /* 0x000fe200078e00ff */
[----:B------:R-:W-:Y:S02]  /*2a040*/  PRMT R62, R39, 0x7773, RZ ;  /* 0x00007773273e7816 */ /* 0x000fe400000000ff */
[----:B------:R-:W-:Y:S01]  /*2a050*/  PRMT R30, R47, 0x7773, RZ ;  /* 0x000077732f1e7816 */ /* 0x000fe200000000ff */
[----:B------:R-:W-:Y:S01]  /*2a060*/  IMAD.SHL.U32 R39, R55, 0x1000000, RZ ;  /* 0x0100000037277824 */ /* 0x000fe200078e00ff */
[----:B------:R-:W-:Y:S01]  /*2a070*/  PRMT R41, R41, 0x7773, RZ ;  /* 0x0000777329297816 */ /* 0x000fe200000000ff */
[----:B------:R-:W-:Y:S01]  /*2a080*/  IMAD.SHL.U32 R62, R62, 0x1000000, RZ ;  /* 0x010000003e3e7824 */ /* 0x000fe200078e00ff */
[----:B------:R-:W-:Y:S01]  /*2a090*/  IADD3 R47, P0, PT, RZ, R9, RZ ;  /* 0x00000009ff2f7210 */ /* 0x000fe20007f1e0ff */
[----:B------:R-:W-:Y:S01]  /*2a0a0*/  IMAD.SHL.U32 R30, R30, 0x1000000, RZ ;  /* 0x010000001e1e7824 */ /* 0x000fe200078e00ff */
[----:B------:R-:W-:-:S02]  /*2a0b0*/  LOP3.LUT R58, R58, R39, RZ, 0xfc, !PT ;  /* 0x000000273a3a7212 */ /* 0x000fc400078efcff */
[----:B------:R-:W-:Y:S01]  /*2a0c0*/  LOP3.LUT R60, R60, 0xff0000, R63, 0xf8, !PT ;  /* 0x00ff00003c3c7812 */ /* 0x000fe200078ef83f */
[----:B------:R-:W-:Y:S01]  /*2a0d0*/  IMAD.SHL.U32 R63, R41, 0x1000000, RZ ;  /* 0x01000000293f7824 */ /* 0x000fe200078e00ff */
[----:B------:R-:W-:Y:S02]  /*2a0e0*/  LOP3.LUT R39, R62, R59, RZ, 0xfc, !PT ;  /* 0x0000003b3e277212 */ /* 0x000fe400078efcff */
[----:B------:R-:W-:Y:S02]  /*2a0f0*/  LOP3.LUT R41, R30, R61, RZ, 0xfc, !PT ;  /* 0x0000003d1e297212 */ /* 0x000fe400078efcff */
[----:B------:R-:W-:Y:S02]  /*2a100*/  LOP3.LUT R9, R49, R17, R3, 0x96, !PT ;  /* 0x0000001131097212 */ /* 0x000fe400078e9603 */
[----:B------:R-:W-:Y:S02]  /*2a110*/  IADD3.X R62, PT, PT, R58, -0x80000000, RZ, P0, !PT ;  /* 0x800000003a3e7810 */ /* 0x000fe400007fe4ff */
[----:B------:R-:W-:-:S02]  /*2a120*/  LOP3.LUT R61, R42, R16, R2, 0x96, !PT ;  /* 0x000000102a3d7212 */ /* 0x000fc400078e9602 */
[----:B------:R-:W-:Y:S02]  /*2a130*/  LOP3.LUT R58, R41, R9, R62, 0x96, !PT ;  /* 0x00000009293a7212 */ /* 0x000fe400078e963e */
[----:B------:R-:W-:Y:S02]  /*2a140*/  LOP3.LUT R60, R63, R60, RZ, 0xfc, !PT ;  /* 0x0000003c3f3c7212 */ /* 0x000fe400078efcff */
[----:B------:R-:W-:Y:S02]  /*2a150*/  PRMT R9, R37, 0x7771, RZ ;  /* 0x0000777125097816 */ /* 0x000fe400000000ff */
[----:B------:R-:W-:Y:S02]  /*2a160*/  LOP3.LUT R63, R44, R48, R6, 0x96, !PT ;  /* 0x000000302c3f7212 */ /* 0x000fe400078e9606 */
[----:B------:R-:W-:Y:S01]  /*2a170*/  LOP3.LUT R61, R46, R61, R47, 0x96, !PT ;  /* 0x0000003d2e3d7212 */ /* 0x000fe200078e962f */
[----:B------:R-:W-:Y:S01]  /*2a180*/  IMAD.SHL.U32 R9, R9, 0x100, RZ ;  /* 0x0000010009097824 */ /* 0x000fe200078e00ff */
[----:B------:R-:W-:-:S02]  /*2a190*/  LOP3.LUT R63, R40, R63, R38, 0x96, !PT ;  /* 0x0000003f283f7212 */ /* 0x000fc400078e9626 */
[----:B------:R-:W-:Y:S02]  /*2a1a0*/  SHF.L.W.U32.HI R30, R58, 0x1, R61 ;  /* 0x000000013a1e7819 */ /* 0x000fe40000010e3d */
[----:B------:R-:W-:Y:S02]  /*2a1b0*/  LOP3.LUT R9, R9, 0xff00, RZ, 0xc0, !PT ;  /* 0x0000ff0009097812 */ /* 0x000fe400078ec0ff */
[----:B------:R-:W-:Y:S02]  /*2a1c0*/  LOP3.LUT R59, R30, R63, RZ, 0x3c, !PT ;  /* 0x0000003f1e3b7212 */ /* 0x000fe400078e3cff */
[----:B------:R-:W-:-:S04]  /*2a1d0*/  PRMT R30, R37, 0x7770, RZ ;  /* 0x00007770251e7816 */ /* 0x000fc800000000ff */
[----:B------:R-:W-:Y:S02]  /*2a1e0*/  LOP3.LUT R9, R9, 0xff, R30, 0xf8, !PT ;  /* 0x000000ff09097812 */ /* 0x000fe400078ef81e */
[----:B------:R-:W-:-:S05]  /*2a1f0*/  PRMT R30, R37, 0x7772, RZ ;  /* 0x00007772251e7816 */ /* 0x000fca00000000ff */
[----:B------:R-:W-:-:S05]  /*2a200*/  IMAD.U32 R30, R30, 0x10000, RZ ;  /* 0x000100001e1e7824 */ /* 0x000fca00078e00ff */
[----:B------:R-:W-:Y:S02]  /*2a210*/  LOP3.LUT R9, R9, 0xff0000, R30, 0xf8, !PT ;  /* 0x00ff000009097812 */ /* 0x000fe400078ef81e */
[----:B------:R-:W-:Y:S01]  /*2a220*/  PRMT R30, R37, 0x7773, RZ ;  /* 0x00007773251e7816 */ /* 0x000fe200000000ff */
[----:B------:R0:W-:Y:S04]  /*2a230*/  STL.64 [R1+0x28], R34 ;  /* 0x0000282201007387 */ /* 0x0001e80000100a00 */
[----:B------:R-:W-:Y:S01]  /*2a240*/  IMAD.SHL.U32 R30, R30, 0x1000000, RZ ;  /* 0x010000001e1e7824 */ /* 0x000fe200078e00ff */
[----:B------:R-:W-:Y:S02]  /*2a250*/  LOP3.LUT R68, R34, R59, RZ, 0x3c, !PT ;  /* 0x0000003b22447212 */ /* 0x000fe400078e3cff */
[----:B------:R-:W-:-:S02]  /*2a260*/  LOP3.LUT R37, R36, R34, R54, 0x96, !PT ;  /* 0x0000002224257212 */ /* 0x000fc400078e9636 */
[----:B0-----:R-:W-:Y:S02]  /*2a270*/  LOP3.LUT R34, R30, R9, RZ, 0xfc, !PT ;  /* 0x000000091e227212 */ /* 0x001fe400078efcff */
[----:B------:R-:W-:-:S05]  /*2a280*/  PRMT R9, R23, 0x7771, RZ ;  /* 0x0000777117097816 */ /* 0x000fca00000000ff */
[----:B------:R-:W-:-:S05]  /*2a290*/  IMAD.SHL.U32 R9, R9, 0x100, RZ ;  /* 0x0000010009097824 */ /* 0x000fca00078e00ff */
[----:B------:R-:W-:Y:S02]  /*2a2a0*/  LOP3.LUT R30, R9, 0xff00, RZ, 0xc0, !PT ;  /* 0x0000ff00091e7812 */ /* 0x000fe400078ec0ff */
[C---:B------:R-:W-:Y:S01]  /*2a2b0*/  PRMT R9, R23.reuse, 0x7770, RZ ;  /* 0x0000777017097816 */ /* 0x040fe200000000ff */
[----:B------:R-:W-:Y:S01]  /*2a2c0*/  IMAD.MOV.U32 R66, RZ, RZ, R54 ;  /* 0x000000ffff427224 */ /* 0x000fe200078e0036 */
[----:B------:R-:W-:Y:S02]  /*2a2d0*/  LOP3.LUT R70, R54, R59, RZ, 0x3c, !PT ;  /* 0x0000003b36467212 */ /* 0x000fe400078e3cff */
[----:B------:R-:W-:Y:S02]  /*2a2e0*/  LOP3.LUT R9, R30, 0xff, R9, 0xf8, !PT ;  /* 0x000000ff1e097812 */ /* 0x000fe400078ef809 */
[----:B------:R-:W-:Y:S02]  /*2a2f0*/  PRMT R30, R23, 0x7772, RZ ;  /* 0x00007772171e7816 */ /* 0x000fe400000000ff */
[----:B------:R-:W-:-:S03]  /*2a300*/  PRMT R54, R33, 0x7771, RZ ;  /* 0x0000777121367816 */ /* 0x000fc600000000ff */
[----:B------:R-:W-:Y:S02]  /*2a310*/  IMAD.U32 R30, R30, 0x10000, RZ ;  /* 0x000100001e1e7824 */ /* 0x000fe400078e00ff */
[----:B------:R-:W-:Y:S01]  /*2a320*/  IMAD.SHL.U32 R54, R54, 0x100, RZ ;  /* 0x0000010036367824 */ /* 0x000fe200078e00ff */
[----:B------:R0:W-:Y:S02]  /*2a330*/  STL.64 [R1], R66 ;  /* 0x0000004201007387 */ /* 0x0001e40000100a00 */
[----:B------:R-:W-:Y:S02]  /*2a340*/  LOP3.LUT R9, R9, 0xff0000, R30, 0xf8, !PT ;  /* 0x00ff000009097812 */ /* 0x000fe400078ef81e */
[----:B------:R-:W-:Y:S02]  /*2a350*/  PRMT R30, R33, 0x7770, RZ ;  /* 0x00007770211e7816 */ /* 0x000fe400000000ff */
[----:B0-----:R-:W-:Y:S02]  /*2a360*/  LOP3.LUT R66, R55, 0x80, RZ, 0x3c, !PT ;  /* 0x0000008037427812 */ /* 0x001fe400078e3cff */
[----:B------:R-:W-:-:S04]  /*2a370*/  LOP3.LUT R55, R54, 0xff00, RZ, 0xc0, !PT ;  /* 0x0000ff0036377812 */ /* 0x000fc800078ec0ff */
[----:B------:R-:W-:Y:S02]  /*2a380*/  LOP3.LUT R55, R55, 0xff, R30, 0xf8, !PT ;  /* 0x000000ff37377812 */ /* 0x000fe400078ef81e */
[----:B------:R-:W-:Y:S02]  /*2a390*/  PRMT R30, R33, 0x7772, RZ ;  /* 0x00007772211e7816 */ /* 0x000fe400000000ff */
[----:B------:R-:W-:Y:S02]  /*2a3a0*/  LOP3.LUT R64, R43, R45, R7, 0x96, !PT ;  /* 0x0000002d2b407212 */ /* 0x000fe400078e9607 */
[----:B------:R-:W-:Y:S01]  /*2a3b0*/  SHF.L.W.U32.HI R65, R61, 0x1, R58 ;  /* 0x000000013d417819 */ /* 0x000fe20000010e3a */
[----:B------:R-:W-:Y:S01]  /*2a3c0*/  IMAD.U32 R30, R30, 0x10000, RZ ;  /* 0x000100001e1e7824 */ /* 0x000fe200078e00ff */
[----:B------:R-:W-:Y:S02]  /*2a3d0*/  LOP3.LUT R64, R60, R64, R39, 0x96, !PT ;  /* 0x000000403c407212 */ /* 0x000fe400078e9627 */
[----:B------:R-:W-:-:S02]  /*2a3e0*/  PRMT R23, R23, 0x7773, RZ ;  /* 0x0000777317177816 */ /* 0x000fc400000000ff */
[----:B------:R-:W-:Y:S02]  /*2a3f0*/  PRMT R33, R33, 0x7773, RZ ;  /* 0x0000777321217816 */ /* 0x000fe400000000ff */
[----:B------:R-:W-:Y:S02]  /*2a400*/  LOP3.LUT R65, R65, R64, RZ, 0x3c, !PT ;  /* 0x0000004041417212 */ /* 0x000fe400078e3cff */
[----:B------:R-:W-:Y:S01]  /*2a410*/  LOP3.LUT R54, R55, 0xff0000, R30, 0xf8, !PT ;  /* 0x00ff000037367812 */ /* 0x000fe200078ef81e */
[----:B------:R-:W-:Y:S01]  /*2a420*/  IMAD.SHL.U32 R30, R23, 0x1000000, RZ ;  /* 0x01000000171e7824 */ /* 0x000fe200078e00ff */
[----:B------:R-:W-:Y:S01]  /*2a430*/  PRMT R23, R29, 0x7771, RZ ;  /* 0x000077711d177816 */ /* 0x000fe200000000ff */
[----:B------:R-:W-:Y:S01]  /*2a440*/  IMAD.SHL.U32 R33, R33, 0x1000000, RZ ;  /* 0x0100000021217824 */ /* 0x000fe200078e00ff */
[----:B------:R-:W-:Y:S02]  /*2a450*/  LOP3.LUT R69, R35, R65, RZ, 0x3c, !PT ;  /* 0x0000004123457212 */ /* 0x000fe400078e3cff */
[----:B------:R-:W-:Y:S01]  /*2a460*/  LOP3.LUT R35, R34, R35, R67, 0x96, !PT ;  /* 0x0000002322237212 */ /* 0x000fe200078e9643 */
[----:B------:R-:W-:Y:S01]  /*2a470*/  IMAD.SHL.U32 R23, R23, 0x100, RZ ;  /* 0x0000010017177824 */ /* 0x000fe200078e00ff */
[----:B------:R-:W-:-:S02]  /*2a480*/  LOP3.LUT R30, R30, R9, RZ, 0xfc, !PT ;  /* 0x000000091e1e7212 */ /* 0x000fc400078efcff */
[----:B------:R-:W-:Y:S01]  /*2a490*/  LOP3.LUT R54, R33, R54, RZ, 0xfc, !PT ;  /* 0x0000003621367212 */ /* 0x000fe200078efcff */
[----:B------:R0:W-:Y:S01]  /*2a4a0*/  STL.64 [R1+0x28], R68 ;  /* 0x0000284401007387 */ /* 0x0001e20000100a00 */
[----:B------:R-:W-:Y:S02]  /*2a4b0*/  LOP3.LUT R37, R32, R37, R22, 0x96, !PT ;  /* 0x0000002520257212 */ /* 0x000fe400078e9616 */
[----:B0-----:R-:W-:Y:S02]  /*2a4c0*/  LOP3.LUT R68, R22, R59, RZ, 0x3c, !PT ;  /* 0x0000003b16447212 */ /* 0x001fe400078e3cff */
[----:B------:R-:W-:Y:S02]  /*2a4d0*/  LOP3.LUT R22, R54, R35, R30, 0x96, !PT ;  /* 0x0000002336167212 */ /* 0x000fe400078e961e */
[----:B------:R-:W-:Y:S02]  /*2a4e0*/  LOP3.LUT R69, R30, R65, RZ, 0x3c, !PT ;  /* 0x000000411e457212 */ /* 0x000fe400078e3cff */
[----:B------:R-:W-:-:S02]  /*2a4f0*/  LOP3.LUT R35, R23, 0xff00, RZ, 0xc0, !PT ;  /* 0x0000ff0017237812 */ /* 0x000fc400078ec0ff */
[C---:B------:R-:W-:Y:S02]  /*2a500*/  PRMT R30, R29.reuse, 0x7770, RZ ;  /* 0x000077701d1e7816 */ /* 0x040fe400000000ff */
[----:B------:R-:W-:Y:S02]  /*2a510*/  PRMT R23, R29, 0x7772, RZ ;  /* 0x000077721d177816 */ /* 0x000fe400000000ff */
[----:B------:R-:W-:-:S03]  /*2a520*/  LOP3.LUT R35, R35, 0xff, R30, 0xf8, !PT ;  /* 0x000000ff23237812 */ /* 0x000fc600078ef81e */
[----:B------:R-:W-:Y:S01]  /*2a530*/  IMAD.U32 R30, R23, 0x10000, RZ ;  /* 0x00010000171e7824 */ /* 0x000fe200078e00ff */
[----:B------:R-:W-:Y:S01]  /*2a540*/  PRMT R23, R27, 0x7771, RZ ;  /* 0x000077711b177816 */ /* 0x000fe200000000ff */
[----:B------:R0:W-:Y:S01]  /*2a550*/  STL.U8 [R1+0x14f], R66 ;  /* 0x00014f4201007387 */ /* 0x0001e20000100000 */
[----:B------:R-:W-:-:S03]  /*2a560*/  LOP3.LUT R71, R67, R65, RZ, 0x3c, !PT ;  /* 0x0000004143477212 */ /* 0x000fc600078e3cff */
[----:B------:R-:W-:Y:S01]  /*2a570*/  IMAD.SHL.U32 R23, R23, 0x100, RZ ;  /* 0x0000010017177824 */ /* 0x000fe200078e00ff */
[----:B------:R-:W-:Y:S02]  /*2a580*/  LOP3.LUT R67, R34, R65, RZ, 0x3c, !PT ;  /* 0x0000004122437212 */ /* 0x000fe400078e3cff */
[----:B--2---:R-:W-:Y:S02]  /*2a590*/  PRMT R34, R5, 0x7771, RZ ;  /* 0x0000777105227816 */ /* 0x004fe400000000ff */
[-C--:B0-----:R-:W-:Y:S02]  /*2a5a0*/  LOP3.LUT R66, R36, R59.reuse, RZ, 0x3c, !PT ;  /* 0x0000003b24427212 */ /* 0x081fe400078e3cff */
[----:B------:R-:W-:Y:S02]  /*2a5b0*/  LOP3.LUT R36, R35, 0xff0000, R30, 0xf8, !PT ;  /* 0x00ff000023247812 */ /* 0x000fe400078ef81e */
[----:B------:R-:W-:Y:S02]  /*2a5c0*/  LOP3.LUT R32, R32, R59, RZ, 0x3c, !PT ;  /* 0x0000003b20207212 */ /* 0x000fe400078e3cff */
[----:B------:R-:W-:-:S02]  /*2a5d0*/  LOP3.LUT R33, R54, R65, RZ, 0x3c, !PT ;  /* 0x0000004136217212 */ /* 0x000fc400078e3cff */
[----:B------:R-:W-:Y:S02]  /*2a5e0*/  LOP3.LUT R35, R23, 0xff00, RZ, 0xc0, !PT ;  /* 0x0000ff0017237812 */ /* 0x000fe400078ec0ff */
[C---:B------:R-:W-:Y:S01]  /*2a5f0*/  PRMT R23, R27.reuse, 0x7772, RZ ;  /* 0x000077721b177816 */ /* 0x040fe200000000ff */
[----:B------:R-:W-:Y:S01]  /*2a600*/  IMAD.SHL.U32 R34, R34, 0x100, RZ ;  /* 0x0000010022227824 */ /* 0x000fe200078e00ff */
[C---:B------:R-:W-:Y:S01]  /*2a610*/  PRMT R30, R27.reuse, 0x7770, RZ ;  /* 0x000077701b1e7816 */ /* 0x040fe200000000ff */
[----:B------:R0:W-:Y:S01]  /*2a620*/  STL.64 [R1+0xa0], R32 ;  /* 0x0000a02001007387 */ /* 0x0001e20000100a00 */
[----:B------:R-:W-:Y:S02]  /*2a630*/  PRMT R27, R27, 0x7773, RZ ;  /* 0x000077731b1b7816 */ /* 0x000fe400000000ff */
[----:B------:R-:W-:Y:S02]  /*2a640*/  LOP3.LUT R30, R35, 0xff, R30, 0xf8, !PT ;  /* 0x000000ff231e7812 */ /* 0x000fe400078ef81e */
[----:B------:R-:W-:Y:S01]  /*2a650*/  LOP3.LUT R35, R34, 0xff00, RZ, 0xc0, !PT ;  /* 0x0000ff0022237812 */ /* 0x000fe200078ec0ff */
[----:B------:R-:W-:-:S02]  /*2a660*/  IMAD.SHL.U32 R27, R27, 0x1000000, RZ ;  /* 0x010000001b1b7824 */ /* 0x000fc400078e00ff */
[----:B0-----:R-:W-:Y:S01]  /*2a670*/  IMAD.U32 R33, R23, 0x10000, RZ ;  /* 0x0001000017217824 */ /* 0x001fe200078e00ff */
[C---:B------:R-:W-:Y:S02]  /*2a680*/  PRMT R23, R5.reuse, 0x7772, RZ ;  /* 0x0000777205177816 */ /* 0x040fe400000000ff */
[C---:B------:R-:W-:Y:S02]  /*2a690*/  PRMT R32, R5.reuse, 0x7770, RZ ;  /* 0x0000777005207816 */ /* 0x040fe400000000ff */
[----:B------:R-:W-:Y:S01]  /*2a6a0*/  PRMT R5, R5, 0x7773, RZ ;  /* 0x0000777305057816 */ /* 0x000fe200000000ff */
[----:B------:R-:W-:Y:S01]  /*2a6b0*/  IMAD.U32 R23, R23, 0x10000, RZ ;  /* 0x0001000017177824 */ /* 0x000fe200078e00ff */
[----:B------:R-:W-:Y:S02]  /*2a6c0*/  LOP3.LUT R30, R30, 0xff0000, R33, 0xf8, !PT ;  /* 0x00ff00001e1e7812 */ /* 0x000fe400078ef821 */
[----:B------:R-:W-:Y:S01]  /*2a6d0*/  LOP3.LUT R32, R35, 0xff, R32, 0xf8, !PT ;  /* 0x000000ff23207812 */ /* 0x000fe200078ef820 */
[----:B------:R-:W-:Y:S01]  /*2a6e0*/  IMAD.SHL.U32 R5, R5, 0x1000000, RZ ;  /* 0x0100000005057824 */ /* 0x000fe200078e00ff */
[----:B------:R-:W-:-:S02]  /*2a6f0*/  LOP3.LUT R27, R27, R30, RZ, 0xfc, !PT ;  /* 0x0000001e1b1b7212 */ /* 0x000fc400078efcff */
[----:B------:R-:W-:Y:S02]  /*2a700*/  LOP3.LUT R32, R32, 0xff0000, R23, 0xf8, !PT ;  /* 0x00ff000020207812 */ /* 0x000fe400078ef817 */
[----:B---3--:R-:W-:Y:S02]  /*2a710*/  PRMT R30, R13, 0x7771, RZ ;  /* 0x000077710d1e7816 */ /* 0x008fe400000000ff */
[----:B------:R-:W-:Y:S02]  /*2a720*/  LOP3.LUT R5, R5, R32, RZ, 0xfc, !PT ;  /* 0x0000002005057212 */ /* 0x000fe400078efcff */
[----:B------:R-:W-:Y:S01]  /*2a730*/  PRMT R23, R15, 0x7771, RZ ;  /* 0x000077710f177816 */ /* 0x000fe200000000ff */
[----:B------:R-:W-:Y:S01]  /*2a740*/  IMAD.SHL.U32 R32, R30, 0x100, RZ ;  /* 0x000001001e207824 */ /* 0x000fe200078e00ff */
[----:B------:R-:W-:-:S03]  /*2a750*/  PRMT R33, R13, 0x7770, RZ ;  /* 0x000077700d217816 */ /* 0x000fc600000000ff */
[----:B------:R-:W-:Y:S01]  /*2a760*/  IMAD.SHL.U32 R23, R23, 0x100, RZ ;  /* 0x0000010017177824 */ /* 0x000fe200078e00ff */
[----:B------:R-:W-:Y:S02]  /*2a770*/  LOP3.LUT R34, R32, 0xff00, RZ, 0xc0, !PT ;  /* 0x0000ff0020227812 */ /* 0x000fe400078ec0ff */
[----:B------:R-:W-:Y:S02]  /*2a780*/  PRMT R32, R13, 0x7772, RZ ;  /* 0x000077720d207816 */ /* 0x000fe400000000ff */
[----:B------:R-:W-:Y:S02]  /*2a790*/  PRMT R30, R15, 0x7770, RZ ;  /* 0x000077700f1e7816 */ /* 0x000fe400000000ff */
[----:B------:R-:W-:Y:S01]  /*2a7a0*/  LOP3.LUT R35, R23, 0xff00, RZ, 0xc0, !PT ;  /* 0x0000ff0017237812 */ /* 0x000fe200078ec0ff */
[----:B------:R-:W-:Y:S01]  /*2a7b0*/  IMAD.U32 R32, R32, 0x10000, RZ ;  /* 0x0001000020207824 */ /* 0x000fe200078e00ff */
[----:B------:R-:W-:Y:S02]  /*2a7c0*/  LOP3.LUT R33, R34, 0xff, R33, 0xf8, !PT ;  /* 0x000000ff22217812 */ /* 0x000fe400078ef821 */
[----:B------:R-:W-:-:S02]  /*2a7d0*/  PRMT R23, R15, 0x7772, RZ ;  /* 0x000077720f177816 */ /* 0x000fc400000000ff */
[----:B----4-:R-:W-:Y:S02]  /*2a7e0*/  PRMT R34, R11, 0x7771, RZ ;  /* 0x000077710b227816 */ /* 0x010fe400000000ff */
[----:B------:R-:W-:Y:S02]  /*2a7f0*/  LOP3.LUT R30, R35, 0xff, R30, 0xf8, !PT ;  /* 0x000000ff231e7812 */ /* 0x000fe400078ef81e */
[----:B------:R-:W-:Y:S02]  /*2a800*/  PRMT R29, R29, 0x7773, RZ ;  /* 0x000077731d1d7816 */ /* 0x000fe400000000ff */
[----:B------:R-:W-:Y:S01]  /*2a810*/  LOP3.LUT R35, R33, 0xff0000, R32, 0xf8, !PT ;  /* 0x00ff000021237812 */ /* 0x000fe200078ef820 */
[----:B------:R-:W-:Y:S01]  /*2a820*/  IMAD.U32 R23, R23, 0x10000, RZ ;  /* 0x0001000017177824 */ /* 0x000fe200078e00ff */
[----:B------:R-:W-:Y:S02]  /*2a830*/  PRMT R15, R15, 0x7773, RZ ;  /* 0x000077730f0f7816 */ /* 0x000fe400000000ff */
[----:B------:R-:W-:Y:S01]  /*2a840*/  PRMT R33, R51, 0x7771, RZ ;  /* 0x0000777133217816 */ /* 0x000fe200000000ff */
[----:B------:R-:W-:-:S02]  /*2a850*/  IMAD.SHL.U32 R34, R34, 0x100, RZ ;  /* 0x0000010022227824 */ /* 0x000fc400078e00ff */
[----:B------:R-:W-:Y:S01]  /*2a860*/  IMAD.SHL.U32 R29, R29, 0x1000000, RZ ;  /* 0x010000001d1d7824 */ /* 0x000fe200078e00ff */
[----:B------:R-:W-:Y:S01]  /*2a870*/  LOP3.LUT R30, R30, 0xff0000, R23, 0xf8, !PT ;  /* 0x00ff00001e1e7812 */ /* 0x000fe200078ef817 */
[----:B------:R-:W-:Y:S02]  /*2a880*/  IMAD.SHL.U32 R33, R33, 0x100, RZ ;  /* 0x0000010021217824 */ /* 0x000fe400078e00ff */
[----:B------:R-:W-:Y:S01]  /*2a890*/  IMAD.SHL.U32 R15, R15, 0x1000000, RZ ;  /* 0x010000000f0f7824 */ /* 0x000fe200078e00ff */
[----:B------:R-:W-:Y:S02]  /*2a8a0*/  PRMT R23, R11, 0x7770, RZ ;  /* 0x000077700b177816 */ /* 0x000fe400000000ff */
[----:B------:R-:W-:Y:S02]  /*2a8b0*/  LOP3.LUT R34, R34, 0xff00, RZ, 0xc0, !PT ;  /* 0x0000ff0022227812 */ /* 0x000fe400078ec0ff */
[----:B------:R-:W-:Y:S02]  /*2a8c0*/  PRMT R32, R13, 0x7773, RZ ;  /* 0x000077730d207816 */ /* 0x000fe400000000ff */
[----:B------:R-:W-:-:S02]  /*2a8d0*/  LOP3.LUT R29, R29, R36, RZ, 0xfc, !PT ;  /* 0x000000241d1d7212 */ /* 0x000fc400078efcff */
[----:B------:R-:W-:Y:S02]  /*2a8e0*/  LOP3.LUT R36, R33, 0xff00, RZ, 0xc0, !PT ;  /* 0x0000ff0021247812 */ /* 0x000fe400078ec0ff */
[----:B------:R-:W-:Y:S02]  /*2a8f0*/  LOP3.LUT R15, R15, R30, RZ, 0xfc, !PT ;  /* 0x0000001e0f0f7212 */ /* 0x000fe400078efcff */
[----:B------:R-:W-:Y:S02]  /*2a900*/  LOP3.LUT R30, R34, 0xff, R23, 0xf8, !PT ;  /* 0x000000ff221e7812 */ /* 0x000fe400078ef817 */
[----:B------:R-:W-:Y:S01]  /*2a910*/  PRMT R33, R11, 0x7772, RZ ;  /* 0x000077720b217816 */ /* 0x000fe200000000ff */
[----:B------:R-:W-:Y:S01]  /*2a920*/  IMAD.SHL.U32 R32, R32, 0x1000000, RZ ;  /* 0x0100000020207824 */ /* 0x000fe200078e00ff */
[----:B------:R-:W-:Y:S02]  /*2a930*/  PRMT R23, R53, 0x7771, RZ ;  /* 0x0000777135177816 */ /* 0x000fe400000000ff */
[----:B------:R-:W-:Y:S01]  /*2a940*/  PRMT R34, R25, 0x7771, RZ ;  /* 0x0000777119227816 */ /* 0x000fe200000000ff */
[----:B------:R-:W-:Y:S01]  /*2a950*/  IMAD.U32 R33, R33, 0x10000, RZ ;  /* 0x0001000021217824 */ /* 0x000fe200078e00ff */
[----:B------:R-:W-:Y:S01]  /*2a960*/  PRMT R13, R51, 0x7770, RZ ;  /* 0x00007770330d7816 */ /* 0x000fe200000000ff */
[----:B------:R-:W-:Y:S01]  /*2a970*/  IMAD.SHL.U32 R55, R23, 0x100, RZ ;  /* 0x0000010017377824 */ /* 0x000fe200078e00ff */
[----:B------:R-:W-:Y:S01]  /*2a980*/  LOP3.LUT R35, R32, R35, RZ, 0xfc, !PT ;  /* 0x0000002320237212 */ /* 0x000fe200078efcff */
[----:B------:R-:W-:Y:S01]  /*2a990*/  IMAD.SHL.U32 R34, R34, 0x100, RZ ;  /* 0x0000010022227824 */ /* 0x000fe200078e00ff */
[----:B------:R-:W-:-:S02]  /*2a9a0*/  PRMT R32, R51, 0x7772, RZ ;  /* 0x0000777233207816 */ /* 0x000fc400000000ff */
[----:B------:R-:W-:Y:S02]  /*2a9b0*/  LOP3.LUT R13, R36, 0xff, R13, 0xf8, !PT ;  /* 0x000000ff240d7812 */ /* 0x000fe400078ef80d */
[----:B------:R-:W-:Y:S02]  /*2a9c0*/  LOP3.LUT R33, R30, 0xff0000, R33, 0xf8, !PT ;  /* 0x00ff00001e217812 */ /* 0x000fe400078ef821 */
[----:B------:R-:W-:Y:S02]  /*2a9d0*/  PRMT R36, R53, 0x7770, RZ ;  /* 0x0000777035247816 */ /* 0x000fe400000000ff */
[----:B------:R-:W-:Y:S02]  /*2a9e0*/  PRMT R23, R25, 0x7770, RZ ;  /* 0x0000777019177816 */ /* 0x000fe400000000ff */
[----:B------:R-:W-:Y:S02]  /*2a9f0*/  LOP3.LUT R55, R55, 0xff00, RZ, 0xc0, !PT ;  /* 0x0000ff0037377812 */ /* 0x000fe400078ec0ff */
[----:B------:R-:W-:-:S02]  /*2aa00*/  LOP3.LUT R34, R34, 0xff00, RZ, 0xc0, !PT ;  /* 0x0000ff0022227812 */ /* 0x000fc400078ec0ff */
[----:B------:R-:W-:Y:S02]  /*2aa10*/  PRMT R30, R53, 0x7772, RZ ;  /* 0x00007772351e7816 */ /* 0x000fe400000000ff */
[----:B------:R-:W-:Y:S01]  /*2aa20*/  PRMT R11, R11, 0x7773, RZ ;  /* 0x000077730b0b7816 */ /* 0x000fe200000000ff */
[----:B------:R-:W-:Y:S01]  /*2aa30*/  IMAD.U32 R32, R32, 0x10000, RZ ;  /* 0x0001000020207824 */ /* 0x000fe200078e00ff */
[----:B------:R-:W-:Y:S02]  /*2aa40*/  PRMT R51, R51, 0x7773, RZ ;  /* 0x0000777333337816 */ /* 0x000fe400000000ff */
[----:B------:R-:W-:Y:S01]  /*2aa50*/  LOP3.LUT R36, R55, 0xff, R36, 0xf8, !PT ;  /* 0x000000ff37247812 */ /* 0x000fe200078ef824 */
[----:B------:R-:W-:Y:S01]  /*2aa60*/  IMAD.U32 R55, R30, 0x10000, RZ ;  /* 0x000100001e377824 */ /* 0x000fe200078e00ff */
[----:B------:R-:W-:Y:S01]  /*2aa70*/  LOP3.LUT R23, R34, 0xff, R23, 0xf8, !PT ;  /* 0x000000ff22177812 */ /* 0x000fe200078ef817 */
[----:B------:R-:W-:Y:S01]  /*2aa80*/  IMAD.SHL.U32 R34, R11, 0x1000000, RZ ;  /* 0x010000000b227824 */ /* 0x000fe200078e00ff */
[----:B------:R-:W-:Y:S01]  /*2aa90*/  LOP3.LUT R13, R13, 0xff0000, R32, 0xf8, !PT ;  /* 0x00ff00000d0d7812 */ /* 0x000fe200078ef820 */
[----:B------:R-:W-:Y:S01]  /*2aaa0*/  IMAD.SHL.U32 R30, R51, 0x1000000, RZ ;  /* 0x01000000331e7824 */ /* 0x000fe200078e00ff */
[----:B------:R-:W-:-:S02]  /*2aab0*/  PRMT R32, R25, 0x7772, RZ ;  /* 0x0000777219207816 */ /* 0x000fc400000000ff */
[----:B------:R-:W-:Y:S02]  /*2aac0*/  PRMT R53, R53, 0x7773, RZ ;  /* 0x0000777335357816 */ /* 0x000fe400000000ff */
[----:B------:R-:W-:Y:S02]  /*2aad0*/  LOP3.LUT R51, R34, R33, RZ, 0xfc, !PT ;  /* 0x0000002122337212 */ /* 0x000fe400078efcff */
[----:B------:R-:W-:Y:S02]  /*2aae0*/  LOP3.LUT R30, R30, R13, RZ, 0xfc, !PT ;  /* 0x0000000d1e1e7212 */ /* 0x000fe400078efcff */
[----:B------:R-:W-:Y:S02]  /*2aaf0*/  LOP3.LUT R33, R12, R4, R28, 0x96, !PT ;  /* 0x000000040c217212 */ /* 0x000fe400078e961c */
[----:B------:R-:W-:Y:S01]  /*2ab00*/  LOP3.LUT R34, R35, R5, R29, 0x96, !PT ;  /* 0x0000000523227212 */ /* 0x000fe200078e961d */
[----:B------:R-:W-:Y:S01]  /*2ab10*/  IMAD.U32 R32, R32, 0x10000, RZ ;  /* 0x0001000020207824 */ /* 0x000fe200078e00ff */
[----:B------:R-:W-:Y:S01]  /*2ab20*/  PRMT R25, R25, 0x7773, RZ ;  /* 0x0000777319197816 */ /* 0x000fe200000000ff */
[----:B------:R-:W-:Y:S01]  /*2ab30*/  IMAD.SHL.U32 R53, R53, 0x1000000, RZ ;  /* 0x0100000035357824 */ /* 0x000fe200078e00ff */
[----:B------:R-:W-:-:S02]  /*2ab40*/  LOP3.LUT R36, R36, 0xff0000, R55, 0xf8, !PT ;  /* 0x00ff000024247812 */ /* 0x000fc400078ef837 */
[----:B------:R-:W-:Y:S02]  /*2ab50*/  LOP3.LUT R33, R10, R33, R50, 0x96, !PT ;  /* 0x000000210a217212 */ /* 0x000fe400078e9632 */
[----:B------:R-:W-:Y:S02]  /*2ab60*/  LOP3.LUT R34, R51, R34, R30, 0x96, !PT ;  /* 0x0000002233227212 */ /* 0x000fe400078e961e */
[----:B------:R-:W-:Y:S01]  /*2ab70*/  SHF.L.W.U32.HI R9, R63, 0x1, R64 ;  /* 0x000000013f097819 */ /* 0x000fe20000010e40 */
[----:B------:R-:W-:Y:S01]  /*2ab80*/  IMAD.SHL.U32 R54, R25, 0x1000000, RZ ;  /* 0x0100000019367824 */ /* 0x000fe200078e00ff */
[----:B------:R-:W-:Y:S02]  /*2ab90*/  LOP3.LUT R13, R23, 0xff0000, R32, 0xf8, !PT ;  /* 0x00ff0000170d7812 */ /* 0x000fe400078ef820 */
[----:B------:R-:W-:Y:S02]  /*2aba0*/  LOP3.LUT R25, R53, R36, RZ, 0xfc, !PT ;  /* 0x0000002435197212 */ /* 0x000fe400078efcff */
[----:B------:R-:W-:-:S02]  /*2abb0*/  SHF.L.W.U32.HI R32, R34, 0x1, R33 ;  /* 0x0000000122207819 */ /* 0x000fc40000010e21 */
[----:B------:R-:W-:Y:S02]  /*2abc0*/  SHF.L.W.U32.HI R53, R33, 0x1, R34 ;  /* 0x0000000121357819 */ /* 0x000fe40000010e22 */
[----:B------:R-:W-:Y:S02]  /*2abd0*/  LOP3.LUT R9, R9, R34, RZ, 0x3c, !PT ;  /* 0x0000002209097212 */ /* 0x000fe400078e3cff */
[----:B------:R-:W-:Y:S02]  /*2abe0*/  PRMT R34, R57, 0x7771, RZ ;  /* 0x0000777139227816 */ /* 0x000fe400000000ff */
[----:B------:R-:W-:Y:S02]  /*2abf0*/  LOP3.LUT R23, R32, R37, RZ, 0x3c, !PT ;  /* 0x0000002520177212 */ /* 0x000fe400078e3cff */
[----:B------:R-:W-:Y:S01]  /*2ac00*/  LOP3.LUT R53, R53, R22, RZ, 0x3c, !PT ;  /* 0x0000001635357212 */ /* 0x000fe200078e3cff */
[----:B------:R0:W-:Y:S01]  /*2ac10*/  STL.64 [R1+0x30], R16 ;  /* 0x0000301001007387 */ /* 0x0001e20000100a00 */
[----:B------:R-:W-:Y:S01]  /*2ac20*/  SHF.L.W.U32.HI R11, R37, 0x1, R22 ;  /* 0x00000001250b7819 */ /* 0x000fe20000010e16 */
[----:B------:R-:W-:Y:S01]  /*2ac30*/  IMAD.SHL.U32 R34, R34, 0x100, RZ ;  /* 0x0000010022227824 */ /* 0x000fe200078e00ff */
[----:B------:R-:W-:Y:S01]  /*2ac40*/  SHF.L.W.U32.HI R63, R64, 0x1, R63 ;  /* 0x00000001403f7819 */ /* 0x000fe20000010e3f */
[----:B------:R2:W-:Y:S01]  /*2ac50*/  STL.64 [R1+0x8], R2 ;  /* 0x0000080201007387 */ /* 0x0005e20000100a00 */
[----:B------:R-:W-:-:S02]  /*2ac60*/  SHF.L.W.U32.HI R37, R22, 0x1, R37 ;  /* 0x0000000116257819 */ /* 0x000fc40000010e25 */
[-C--:B------:R-:W-:Y:S02]  /*2ac70*/  LOP3.LUT R22, R42, R23.reuse, RZ, 0x3c, !PT ;  /* 0x000000172a167212 */ /* 0x080fe400078e3cff */
[-C--:B------:R-:W-:Y:S02]  /*2ac80*/  LOP3.LUT R32, R47, R23.reuse, RZ, 0x3c, !PT ;  /* 0x000000172f207212 */ /* 0x080fe400078e3cff */
[-C--:B------:R-:W-:Y:S02]  /*2ac90*/  LOP3.LUT R46, R46, R23.reuse, RZ, 0x3c, !PT ;  /* 0x000000172e2e7212 */ /* 0x080fe400078e3cff */
[-C--:B0-----:R-:W-:Y:S02]  /*2aca0*/  LOP3.LUT R16, R16, R23.reuse, RZ, 0x3c, !PT ;  /* 0x0000001710107212 */ /* 0x081fe400078e3cff */
[----:B--2---:R-:W-:Y:S02]  /*2acb0*/  LOP3.LUT R2, R2, R23, RZ, 0x3c, !PT ;  /* 0x0000001702027212 */ /* 0x004fe400078e3cff */
[----:B------:R-:W-:-:S02]  /*2acc0*/  LOP3.LUT R23, R49, R53, RZ, 0x3c, !PT ;  /* 0x0000003531177212 */ /* 0x000fc400078e3cff */
[----:B------:R-:W-:Y:S02]  /*2acd0*/  LOP3.LUT R13, R54, R13, RZ, 0xfc, !PT ;  /* 0x0000000d360d7212 */ /* 0x000fe400078efcff */
[----:B------:R-:W-:Y:S02]  /*2ace0*/  LOP3.LUT R63, R63, R33, RZ, 0x3c, !PT ;  /* 0x000000213f3f7212 */ /* 0x000fe400078e3cff */
[----:B------:R-:W-:Y:S01]  /*2acf0*/  LOP3.LUT R49, R34, 0xff00, RZ, 0xc0, !PT ;  /* 0x0000ff0022317812 */ /* 0x000fe200078ec0ff */
[----:B------:R0:W-:Y:S01]  /*2ad00*/  STL.64 [R1+0x58], R22 ;  /* 0x0000581601007387 */ /* 0x0001e20000100a00 */
[C---:B------:R-:W-:Y:S02]  /*2ad10*/  PRMT R34, R57.reuse, 0x7772, RZ ;  /* 0x0000777239227816 */ /* 0x040fe400000000ff */
[C---:B------:R-:W-:Y:S02]  /*2ad20*/  PRMT R36, R57.reuse, 0x7770, RZ ;  /* 0x0000777039247816 */ /* 0x040fe400000000ff */
[----:B------:R-:W-:Y:S01]  /*2ad30*/  PRMT R57, R57, 0x7773, RZ ;  /* 0x0000777339397816 */ /* 0x000fe200000000ff */
[----:B------:R-:W-:Y:S01]  /*2ad40*/  IMAD.U32 R34, R34, 0x10000, RZ ;  /* 0x0001000022227824 */ /* 0x000fe200078e00ff */
[----:B------:R-:W-:-:S02]  /*2ad50*/  LOP3.LUT R49, R49, 0xff, R36, 0xf8, !PT ;  /* 0x000000ff31317812 */ /* 0x000fc400078ef824 */
[----:B0-----:R-:W-:Y:S02]  /*2ad60*/  LOP3.LUT R22, R24, R63, RZ, 0x3c, !PT ;  /* 0x0000003f18167212 */ /* 0x001fe400078e3cff */
[----:B------:R-:W-:Y:S01]  /*2ad70*/  LOP3.LUT R23, R13, R9, RZ, 0x3c, !PT ;  /* 0x000000090d177212 */ /* 0x000fe200078e3cff */
[----:B------:R0:W-:Y:S01]  /*2ad80*/  STL.64 [R1+0x18], R26 ;  /* 0x0000181a01007387 */ /* 0x0001e20000100a00 */
[----:B------:R-:W-:Y:S02]  /*2ad90*/  LOP3.LUT R47, R41, R53, RZ, 0x3c, !PT ;  /* 0x00000035292f7212 */ /* 0x000fe400078e3cff */
[----:B------:R-:W-:Y:S01]  /*2ada0*/  LOP3.LUT R54, R26, R63, RZ, 0x3c, !PT ;  /* 0x0000003f1a367212 */ /* 0x000fe200078e3cff */
[----:B------:R2:W-:Y:S01]  /*2adb0*/  STL.64 [R1+0x90], R22 ;  /* 0x0000901601007387 */ /* 0x0005e20000100a00 */
[----:B------:R-:W-:Y:S02]  /*2adc0*/  LOP3.LUT R41, R52, R14, R26, 0x96, !PT ;  /* 0x0000000e34297212 */ /* 0x000fe400078e961a */
[----:B------:R-:W-:-:S02]  /*2add0*/  LOP3.LUT R49, R49, 0xff0000, R34, 0xf8, !PT ;  /* 0x00ff000031317812 */ /* 0x000fc400078ef822 */
[----:B------:R-:W-:Y:S01]  /*2ade0*/  LOP3.LUT R33, R62, R53, RZ, 0x3c, !PT ;  /* 0x000000353e217212 */ /* 0x000fe200078e3cff */
[----:B0-----:R-:W-:Y:S01]  /*2adf0*/  IMAD.SHL.U32 R26, R57, 0x1000000, RZ ;  /* 0x01000000391a7824 */ /* 0x001fe200078e00ff */
[----:B--2---:R-:W0:Y:S01]  /*2ae00*/  LDC.64 R22, c[0x3][0x120] ;  /* 0x00c04800ff167b82 */ /* 0x004e220000000a00 */
[----:B------:R-:W-:Y:S02]  /*2ae10*/  LOP3.LUT R55, R27, R9, RZ, 0x3c, !PT ;  /* 0x000000091b377212 */ /* 0x000fe400078e3cff */
[----:B------:R-:W-:Y:S02]  /*2ae20*/  LOP3.LUT R27, R25, R15, R27, 0x96, !PT ;  /* 0x0000000f191b7212 */ /* 0x000fe400078e961b */
[----:B------:R-:W-:Y:S01]  /*2ae30*/  LOP3.LUT R26, R26, R49, RZ, 0xfc, !PT ;  /* 0x000000311a1a7212 */ /* 0x000fe200078efcff */
[----:B------:R2:W-:Y:S01]  /*2ae40*/  STL.64 [R1+0x40], R14 ;  /* 0x0000400e01007387 */ /* 0x0005e20000100a00 */
[-C--:B------:R-:W-:Y:S02]  /*2ae50*/  LOP3.LUT R17, R17, R53.reuse, RZ, 0x3c, !PT ;  /* 0x0000003511117212 */ /* 0x080fe400078e3cff */
[----:B------:R-:W-:Y:S01]  /*2ae60*/  LOP3.LUT R3, R3, R53, RZ, 0x3c, !PT ;  /* 0x0000003503037212 */ /* 0x000fe200078e3cff */
[----:B------:R3:W-:Y:S01]  /*2ae70*/  STL.64 [R1+0x80], R32 ;  /* 0x0000802001007387 */ /* 0x0007e20000100a00 */
[----:B------:R-:W-:-:S02]  /*2ae80*/  LOP3.LUT R53, R25, R9, RZ, 0x3c, !PT ;  /* 0x0000000919357212 */ /* 0x000fc400078e3cff */
[----:B------:R-:W-:Y:S02]  /*2ae90*/  LOP3.LUT R25, R26, R27, R13, 0x96, !PT ;  /* 0x0000001b1a197212 */ /* 0x000fe400078e960d */
[----:B--2---:R-:W-:Y:S02]  /*2aea0*/  LOP3.LUT R14, R14, R63, RZ, 0x3c, !PT ;  /* 0x0000003f0e0e7212 */ /* 0x004fe400078e3cff */
[----:B------:R-:W-:Y:S02]  /*2aeb0*/  LOP3.LUT R15, R15, R9, RZ, 0x3c, !PT ;  /* 0x000000090f0f7212 */ /* 0x000fe400078e3cff */
[----:B---3--:R-:W-:-:S03]  /*2aec0*/  LOP3.LUT R32, R56, R41, R24, 0x96, !PT ;  /* 0x0000002938207212 */ /* 0x008fc600078e9618 */
[----:B------:R2:W-:Y:S01]  /*2aed0*/  STL.64 [R1+0x40], R14 ;  /* 0x0000400e01007387 */ /* 0x0005e20000100a00 */
[----:B------:R-:W-:Y:S02]  /*2aee0*/  SHF.L.W.U32.HI R13, R32, 0x1, R25 ;  /* 0x00000001200d7819 */ /* 0x000fe40000010e19 */
[----:B------:R-:W-:Y:S02]  /*2aef0*/  SHF.L.W.U32.HI R24, R25, 0x1, R32 ;  /* 0x0000000119187819 */ /* 0x000fe40000010e20 */
[----:B------:R-:W-:Y:S02]  /*2af00*/  LOP3.LUT R13, R13, R58, RZ, 0x3c, !PT ;  /* 0x0000003a0d0d7212 */ /* 0x000fe400078e3cff */
[----:B------:R-:W-:Y:S01]  /*2af10*/  LOP3.LUT R61, R24, R61, RZ, 0x3c, !PT ;  /* 0x0000003d183d7212 */ /* 0x000fe200078e3cff */
[----:B------:R3:W-:Y:S01]  /*2af20*/  STL.64 [R1+0x20], R6 ;  /* 0x0000200601007387 */ /* 0x0007e20000100a00 */
[----:B------:R-:W-:Y:S02]  /*2af30*/  LOP3.LUT R37, R37, R32, RZ, 0x3c, !PT ;  /* 0x0000002025257212 */ /* 0x000fe400078e3cff */
[----:B--2---:R-:W-:Y:S01]  /*2af40*/  LOP3.LUT R14, R11, R25, RZ, 0x3c, !PT ;  /* 0x000000190b0e7212 */ /* 0x004fe200078e3cff */
[----:B------:R2:W-:Y:S01]  /*2af50*/  STL.64 [R1+0x10], R28 ;  /* 0x0000101c01007387 */ /* 0x0005e20000100a00 */
[----:B------:R-:W-:-:S02]  /*2af60*/  LOP3.LUT R15, R29, R13, RZ, 0x3c, !PT ;  /* 0x0000000d1d0f7212 */ /* 0x000fc400078e3cff */
[-C--:B------:R-:W-:Y:S01]  /*2af70*/  LOP3.LUT R49, R45, R14.reuse, RZ, 0x3c, !PT ;  /* 0x0000000e2d317212 */ /* 0x080fe200078e3cff */
[----:B------:R4:W-:Y:S01]  /*2af80*/  STL.64 [R1+0x30], R16 ;  /* 0x0000301001007387 */ /* 0x0009e20000100a00 */
[-C--:B------:R-:W-:Y:S02]  /*2af90*/  LOP3.LUT R45, R43, R14.reuse, RZ, 0x3c, !PT ;  /* 0x0000000e2b2d7212 */ /* 0x080fe400078e3cff */
[-C--:B---3--:R-:W-:Y:S02]  /*2afa0*/  LOP3.LUT R7, R7, R14.reuse, RZ, 0x3c, !PT ;  /* 0x0000000e07077212 */ /* 0x088fe400078e3cff */
[-C--:B------:R-:W-:Y:S02]  /*2afb0*/  LOP3.LUT R39, R39, R14.reuse, RZ, 0x3c, !PT ;  /* 0x0000000e27277212 */ /* 0x080fe400078e3cff */
[----:B------:R-:W-:Y:S02]  /*2afc0*/  LOP3.LUT R41, R60, R14, RZ, 0x3c, !PT ;  /* 0x0000000e3c297212 */ /* 0x000fe400078e3cff */
[----:B------:R-:W-:-:S02]  /*2afd0*/  LOP3.LUT R14, R28, R61, RZ, 0x3c, !PT ;  /* 0x0000003d1c0e7212 */ /* 0x000fc400078e3cff */
[----:B------:R-:W-:Y:S02]  /*2afe0*/  LOP3.LUT R52, R52, R63, RZ, 0x3c, !PT ;  /* 0x0000003f34347212 */ /* 0x000fe400078e3cff */
[-C--:B------:R-:W-:Y:S02]  /*2aff0*/  LOP3.LUT R6, R6, R37.reuse, RZ, 0x3c, !PT ;  /* 0x0000002506067212 */ /* 0x080fe400078e3cff */
[-C--:B------:R-:W-:Y:S02]  /*2b000*/  LOP3.LUT R48, R48, R37.reuse, RZ, 0x3c, !PT ;  /* 0x0000002530307212 */ /* 0x080fe400078e3cff */
[-C--:B------:R-:W-:Y:S02]  /*2b010*/  LOP3.LUT R44, R44, R37.reuse, RZ, 0x3c, !PT ;  /* 0x000000252c2c7212 */ /* 0x080fe400078e3cff */
[-C--:B------:R-:W-:Y:S02]  /*2b020*/  LOP3.LUT R38, R38, R37.reuse, RZ, 0x3c, !PT ;  /* 0x0000002526267212 */ /* 0x080fe400078e3cff */
[----:B------:R-:W-:-:S02]  /*2b030*/  LOP3.LUT R40, R40, R37, RZ, 0x3c, !PT ;  /* 0x0000002528287212 */ /* 0x000fc400078e3cff */
[-C--:B------:R-:W-:Y:S02]  /*2b040*/  LOP3.LUT R24, R12, R61.reuse, RZ, 0x3c, !PT ;  /* 0x0000003d0c187212 */ /* 0x080fe400078e3cff */
[-C--:B--2---:R-:W-:Y:S02]  /*2b050*/  LOP3.LUT R28, R50, R61.reuse, RZ, 0x3c, !PT ;  /* 0x0000003d321c7212 */ /* 0x084fe400078e3cff */
[-C--:B----4-:R-:W-:Y:S02]  /*2b060*/  LOP3.LUT R16, R4, R61.reuse, RZ, 0x3c, !PT ;  /* 0x0000003d04107212 */ /* 0x090fe400078e3cff */
[----:B------:R-:W-:Y:S02]  /*2b070*/  LOP3.LUT R10, R10, R61, RZ, 0x3c, !PT ;  /* 0x0000003d0a0a7212 */ /* 0x000fe400078e3cff */
[-C--:B------:R-:W-:Y:S02]  /*2b080*/  LOP3.LUT R25, R35, R13.reuse, RZ, 0x3c, !PT ;  /* 0x0000000d23197212 */ /* 0x080fe400078e3cff */
[----:B------:R-:W-:-:S02]  /*2b090*/  LOP3.LUT R29, R30, R13, RZ, 0x3c, !PT ;  /* 0x0000000d1e1d7212 */ /* 0x000fc400078e3cff */
[-C--:B------:R-:W-:Y:S02]  /*2b0a0*/  LOP3.LUT R17, R5, R13.reuse, RZ, 0x3c, !PT ;  /* 0x0000000d05117212 */ /* 0x080fe400078e3cff */
[----:B------:R-:W-:Y:S02]  /*2b0b0*/  LOP3.LUT R11, R51, R13, RZ, 0x3c, !PT ;  /* 0x0000000d330b7212 */ /* 0x000fe400078e3cff */
[----:B------:R-:W-:Y:S02]  /*2b0c0*/  LOP3.LUT R56, R56, R63, RZ, 0x3c, !PT ;  /* 0x0000003f38387212 */ /* 0x000fe400078e3cff */
[----:B------:R-:W-:Y:S02]  /*2b0d0*/  LOP3.LUT R57, R26, R9, RZ, 0x3c, !PT ;  /* 0x000000091a397212 */ /* 0x000fe400078e3cff */
[----:B0-----:R-:W-:Y:S01]  /*2b0e0*/  LEA R22, R22, UR4, 0x3 ;  /* 0x0000000416167c11 */ /* 0x001fe2000f8e18ff */
        /* <DEDUP_REMOVED lines=13> */
[----:B------:R-:W-:Y:S04]  /*2b1c0*/  STL.64 [R1+0x70], R44 ;  /* 0x0000702c01007387 */ /* 0x000fe80000100a00 */
[----:B------:R-:W-:Y:S04]  /*2b1d0*/  STL.64 [R1+0x98], R38 ;  /* 0x0000982601007387 */ /* 0x000fe80000100a00 */
[----:B------:R-:W-:Y:S04]  /*2b1e0*/  STL.64 [R1+0xc0], R40 ;  /* 0x0000c02801007387 */ /* 0x000fe80000100a00 */
[----:B------:R-:W-:Y:S04]  /*2b1f0*/  STL.64 [R1+0x38], R16 ;  /* 0x0000381001007387 */ /* 0x000fe80000100a00 */
[----:B------:R3:W-:Y:S04]  /*2b200*/  STL.64 [R1+0xb0], R10 ;  /* 0x0000b00a01007387 */ /* 0x0007e80000100a00 */
[----:B------:R-:W-:Y:S04]  /*2b210*/  STL.64 [R1+0xb8], R56 ;  /* 0x0000b83801007387 */ /* 0x000fe80000100a00 */
[----:B0-----:R-:W3:Y:S01]  /*2b220*/  LDL.64 R4, [R22] ;  /* 0x0000000016047983 */ /* 0x001ee20000100a00 */
[----:B------:R-:W-:-:S02]  /*2b230*/  UIADD3 UR10, UPT, UPT, -UR18, URZ, URZ ;  /* 0x000000ff120a7290 */ /* 0x000fc4000fffe1ff */
[----:B------:R-:W-:Y:S02]  /*2b240*/  ULOP3.LUT UR18, UR18, 0x3f, URZ, 0xc0, !UPT ;  /* 0x0000003f12127892 */ /* 0x000fe4000f8ec0ff */
[----:B------:R-:W-:-:S04]  /*2b250*/  ULOP3.LUT UR10, UR10, 0x3f, URZ, 0xc0, !UPT ;  /* 0x0000003f0a0a7892 */ /* 0x000fc8000f8ec0ff */
[C-C-:B--2---:R-:W-:Y:S02]  /*2b260*/  SHF.L.U64.HI R6, R2.reuse, UR18, R3.reuse ;  /* 0x0000001202067c19 */ /* 0x144fe40008010203 */
[C-C-:B------:R-:W-:Y:S02]  /*2b270*/  SHF.R.U64 R7, R2.reuse, UR10, R3.reuse ;  /* 0x0000000a02077c19 */ /* 0x140fe40008001203 */
[----:B------:R-:W-:Y:S02]  /*2b280*/  SHF.L.U32 R2, R2, UR18, RZ ;  /* 0x0000001202027c19 */ /* 0x000fe400080006ff */
[----:B------:R-:W-:Y:S02]  /*2b290*/  SHF.R.U32.HI R3, RZ, UR10, R3 ;  /* 0x0000000aff037c19 */ /* 0x000fe40008011603 */
[----:B------:R-:W-:Y:S02]  /*2b2a0*/  LOP3.LUT R2, R2, R7, RZ, 0xfc, !PT ;  /* 0x0000000702027212 */ /* 0x000fe400078efcff */
[----:B------:R-:W-:-:S02]  /*2b2b0*/  LOP3.LUT R3, R6, R3, RZ, 0xfc, !PT ;  /* 0x0000000306037212 */ /* 0x000fc400078efcff */
[----:B------:R-:W-:-:S03]  /*2b2c0*/  LEA R29, R23, UR4, 0x3 ;  /* 0x00000004171d7c11 */ /* 0x000fc6000f8e18ff */
[----:B------:R0:W-:Y:S04]  /*2b2d0*/  STL.64 [R22], R2 ;  /* 0x0000000216007387 */ /* 0x0001e80000100a00 */
[----:B------:R-:W0:Y:S01]  /*2b2e0*/  LDL.64 R6, [R29] ;  /* 0x000000001d067983 */ /* 0x000e220000100a00 */
[CC--:B---3--:R-:W-:Y:S02]  /*2b2f0*/  SHF.L.U32 R11, R4.reuse, R8.reuse, RZ ;  /* 0x00000008040b7219 */ /* 0x0c8fe400000006ff */
[C-C-:B------:R-:W-:Y:S02]  /*2b300*/  SHF.R.U64 R10, R4.reuse, UR9, R5.reuse ;  /* 0x00000009040a7c19 */ /* 0x140fe40008001205 */
[--C-:B------:R-:W-:Y:S02]  /*2b310*/  SHF.L.U64.HI R9, R4, R8, R5.reuse ;  /* 0x0000000804097219 */ /* 0x100fe40000010205 */
[----:B------:R-:W-:-:S02]  /*2b320*/  SHF.R.U32.HI R4, RZ, UR9, R5 ;  /* 0x00000009ff047c19 */ /* 0x000fc40008011605 */
[----:B------:R-:W-:Y:S02]  /*2b330*/  LOP3.LUT R10, R10, R11, RZ, 0xfc, !PT ;  /* 0x0000000b0a0a7212 */ /* 0x000fe400078efcff */
[----:B------:R-:W-:-:S05]  /*2b340*/  LOP3.LUT R11, R4, R9, RZ, 0xfc, !PT ;  /* 0x00000009040b7212 */ /* 0x000fca00078efcff */
[----:B------:R2:W-:Y:S04]  /*2b350*/  STL.64 [R29], R10 ;  /* 0x0000000a1d007387 */ /* 0x0005e80000100a00 */
        /* <DEDUP_REMOVED lines=10> */
[----:B------:R-:W-:Y:S01]  /*2b400*/  ULEA UR13, UR13, UR4, 0x3 ;  /* 0x000000040d0d7291 */ /* 0x000fe2000f8e18ff */
        /* <DEDUP_REMOVED lines=14> */
[----:B-1----:R-:W-:Y:S02]  /*2b4f0*/  UIADD3 UR12, UPT, UPT, -UR24, URZ, URZ ;  /* 0x000000ff180c7290 */ /* 0x002fe4000fffe1ff */
[----:B------:R-:W-:Y:S02]  /*2b500*/  ULOP3.LUT UR28, UR24, 0x3f, URZ, 0xc0, !UPT ;  /* 0x0000003f181c7892 */ /* 0x000fe4000f8ec0ff */
[----:B------:R-:W-:Y:S02]  /*2b510*/  ULOP3.LUT UR12, UR12, 0x3f, URZ, 0xc0, !UPT ;  /* 0x0000003f0c0c7892 */ /* 0x000fe4000f8ec0ff */
[----:B------:R-:W-:-:S02]  /*2b520*/  UIADD3 UR19, UPT, UPT, -UR25, URZ, URZ ;  /* 0x000000ff19137290 */ /* 0x000fc4000fffe1ff */
[C-C-:B0-----:R-:W-:Y:S01]  /*2b530*/  SHF.L.U64.HI R6, R2.reuse, UR28, R3.reuse ;  /* 0x0000001c02067c19 */ /* 0x141fe20008010203 */
[----:B------:R-:W-:Y:S01]  /*2b540*/  ULOP3.LUT UR31, UR25, 0x3f, URZ, 0xc0, !UPT ;  /* 0x0000003f191f7892 */ /* 0x000fe2000f8ec0ff */
[--C-:B------:R-:W-:Y:S01]  /*2b550*/  SHF.R.U32.HI R7, RZ, UR12, R3.reuse ;  /* 0x0000000cff077c19 */ /* 0x100fe20008011603 */
[----:B------:R-:W-:Y:S01]  /*2b560*/  ULOP3.LUT UR19, UR19, 0x3f, URZ, 0xc0, !UPT ;  /* 0x0000003f13137892 */ /* 0x000fe2000f8ec0ff */
        /* <DEDUP_REMOVED lines=26> */
[----:B------:R-:W-:Y:S01]  /*2b710*/  LOP3.LUT R7, R6, R7, RZ, 0xfc, !PT ;  /* 0x0000000706077212 */ /* 0x000fe200078efcff */
[----:B------:R-:W-:Y:S01]  /*2b720*/  ULEA UR36, UR20, UR4, 0x3 ;  /* 0x0000000414247291 */ /* 0x000fe2000f8e18ff */
[----:B------:R-:W-:Y:S01]  /*2b730*/  LOP3.LUT R6, R2, R3, RZ, 0xfc, !PT ;  /* 0x0000000302067212 */ /* 0x000fe200078efcff */
[----:B------:R-:W0:Y:S04]  /*2b740*/  LDCU.128 UR24, c[0x3][0xe0] ;  /* 0x00c01c00ff1877ac */ /* 0x000e280008000c00 */
[----:B------:R2:W-:Y:S04]  /*2b750*/  STL.64 [UR29], R6 ;  /* 0x00000006ff007987 */ /* 0x0005e80008100a1d */
[----:B------:R-:W2:Y:S01]  /*2b760*/  LDL.64 R2, [UR32] ;  /* 0x00000020ff027983 */ /* 0x000ea20008100a00 */
[----:B-1----:R-:W-:-:S02]  /*2b770*/  SHF.R.U32.HI R11, RZ, UR33, R5 ;  /* 0x00000021ff0b7c19 */ /* 0x002fc40008011605 */
[C-C-:B------:R-:W-:Y:S02]  /*2b780*/  SHF.L.U64.HI R10, R4.reuse, UR35, R5.reuse ;  /* 0x00000023040a7c19 */ /* 0x140fe40008010205 */
[C---:B------:R-:W-:Y:S02]  /*2b790*/  SHF.R.U64 R5, R4.reuse, UR33, R5 ;  /* 0x0000002104057c19 */ /* 0x040fe40008001205 */
[----:B------:R-:W-:Y:S02]  /*2b7a0*/  SHF.L.U32 R4, R4, UR35, RZ ;  /* 0x0000002304047c19 */ /* 0x000fe400080006ff */
[----:B------:R-:W-:Y:S02]  /*2b7b0*/  LOP3.LUT R11, R10, R11, RZ, 0xfc, !PT ;  /* 0x0000000b0a0b7212 */ /* 0x000fe400078efcff */
[----:B------:R-:W-:-:S05]  /*2b7c0*/  LOP3.LUT R10, R4, R5, RZ, 0xfc, !PT ;  /* 0x00000005040a7212 */ /* 0x000fca00078efcff */
[----:B------:R1:W-:Y:S04]  /*2b7d0*/  STL.64 [UR32], R10 ;  /* 0x0000000aff007987 */ /* 0x0003e80008100a20 */
[----:B------:R-:W1:Y:S01]  /*2b7e0*/  LDL.64 R4, [UR36] ;  /* 0x00000024ff047983 */ /* 0x000e620008100a00 */
[----:B0-----:R-:W-:Y:S02]  /*2b7f0*/  UIADD3 UR37, UPT, UPT, -UR24, URZ, URZ ;  /* 0x000000ff18257290 */ /* 0x001fe4000fffe1ff */
[----:B------:R-:W-:Y:S02]  /*2b800*/  ULOP3.LUT UR24, UR24, 0x3f, URZ, 0xc0, !UPT ;  /* 0x0000003f18187892 */ /* 0x000fe4000f8ec0ff */
[----:B------:R-:W-:Y:S02]  /*2b810*/  ULOP3.LUT UR37, UR37, 0x3f, URZ, 0xc0, !UPT ;  /* 0x0000003f25257892 */ /* 0x000fe4000f8ec0ff */
[----:B------:R-:W-:-:S02]  /*2b820*/  UIADD3 UR39, UPT, UPT, -UR25, URZ, URZ ;  /* 0x000000ff19277290 */ /* 0x000fc4000fffe1ff */
[C-C-:B--2---:R-:W-:Y:S01]  /*2b830*/  SHF.L.U64.HI R6, R2.reuse, UR24, R3.reuse ;  /* 0x0000001802067c19 */ /* 0x144fe20008010203 */
[----:B------:R-:W-:Y:S01]  /*2b840*/  ULOP3.LUT UR25, UR25, 0x3f, URZ, 0xc0, !UPT ;  /* 0x0000003f19197892 */ /* 0x000fe2000f8ec0ff */
[--C-:B------:R-:W-:Y:S01]  /*2b850*/  SHF.R.U32.HI R7, RZ, UR37, R3.reuse ;  /* 0x00000025ff077c19 */ /* 0x100fe20008011603 */
[----:B------:R-:W-:Y:S01]  /*2b860*/  ULOP3.LUT UR39, UR39, 0x3f, URZ, 0xc0, !UPT ;  /* 0x0000003f27277892 */ /* 0x000fe2000f8ec0ff */
[C---:B------:R-:W-:Y:S01]  /*2b870*/  SHF.R.U64 R3, R2.reuse, UR37, R3 ;  /* 0x0000002502037c19 */ /* 0x040fe20008001203 */
[----:B------:R-:W-:Y:S01]  /*2b880*/  ULEA UR38, UR21, UR4, 0x3 ;  /* 0x0000000415267291 */ /* 0x000fe2000f8e18ff */
[----:B------:R-:W-:Y:S02]  /*2b890*/  SHF.L.U32 R2, R2, UR24, RZ ;  /* 0x0000001802027c19 */ /* 0x000fe400080006ff */
        /* <DEDUP_REMOVED lines=18> */
[----:B------:R-:W-:Y:S01]  /*2b9c0*/  ULOP3.LUT UR48, UR27, 0x3f, URZ, 0xc0, !UPT ;  /* 0x0000003f1b307892 */ /* 0x000fe2000f8ec0ff */
[--C-:B------:R-:W-:Y:S01]  /*2b9d0*/  SHF.R.U32.HI R7, RZ, UR41, R3.reuse ;  /* 0x00000029ff077c19 */ /* 0x100fe20008011603 */
[----:B------:R-:W-:Y:S01]  /*2b9e0*/  ULOP3.LUT UR46, UR46, 0x3f, URZ, 0xc0, !UPT ;  /* 0x0000003f2e2e7892 */ /* 0x000fe2000f8ec0ff */
[C---:B------:R-:W-:Y:S01]  /*2b9f0*/  SHF.R.U64 R3, R2.reuse, UR41, R3 ;  /* 0x0000002902037c19 */ /* 0x040fe20008001203 */
[----:B------:R-:W-:Y:S01]  /*2ba00*/  ULEA UR45, UR23, UR4, 0x3 ;  /* 0x00000004172d7291 */ /* 0x000fe2000f8e18ff */
[----:B------:R-:W-:Y:S01]  /*2ba10*/  SHF.L.U32 R2, R2, UR44, RZ ;  /* 0x0000002c02027c19 */ /* 0x000fe200080006ff */
[----:B------:R-:W0:Y:S01]  /*2ba20*/  LDCU.128 UR20, c[0x3][0xf0] ;  /* 0x00c01e00ff1477ac */ /* 0x000e220008000c00 */
[----:B------:R-:W-:Y:S02]  /*2ba30*/  LOP3.LUT R7, R6, R7, RZ, 0xfc, !PT ;  /* 0x0000000706077212 */ /* 0x000fe400078efcff */
[----:B------:R-:W-:Y:S01]  /*2ba40*/  LOP3.LUT R6, R2, R3, RZ, 0xfc, !PT ;  /* 0x0000000302067212 */ /* 0x000fe200078efcff */
[----:B------:R-:W-:-:S02]  /*2ba50*/  ULEA UR50, UR50, UR4, 0x3 ;  /* 0x0000000432327291 */ /* 0x000fc4000f8e18ff */
[----:B------:R-:W-:Y:S02]  /*2ba60*/  ULEA UR53, UR42, UR4, 0x3 ;  /* 0x000000042a357291 */ /* 0x000fe4000f8e18ff */
[----:B------:R2:W-:Y:S01]  /*2ba70*/  STL.64 [UR40], R6 ;  /* 0x00000006ff007987 */ /* 0x0005e20008100a28 */
[----:B------:R-:W3:Y:S03]  /*2ba80*/  LDCU.64 UR26, c[0x3][0x160] ;  /* 0x00c02c00ff1a77ac */ /* 0x000ee60008000a00 */
[----:B------:R-:W2:Y:S01]  /*2ba90*/  LDL.64 R2, [UR45] ;  /* 0x0000002dff027983 */ /* 0x000ea20008100a00 */
[--C-:B-1----:R-:W-:Y:S02]  /*2baa0*/  SHF.R.U32.HI R11, RZ, UR46, R5.reuse ;  /* 0x0000002eff0b7c19 */ /* 0x102fe40008011605 */
[C-C-:B------:R-:W-:Y:S02]  /*2bab0*/  SHF.L.U64.HI R10, R4.reuse, UR48, R5.reuse ;  /* 0x00000030040a7c19 */ /* 0x140fe40008010205 */
[----:B------:R-:W-:-:S02]  /*2bac0*/  SHF.R.U64 R5, R4, UR46, R5 ;  /* 0x0000002e04057c19 */ /* 0x000fc40008001205 */
[----:B------:R-:W-:Y:S02]  /*2bad0*/  SHF.L.U32 R4, R4, UR48, RZ ;  /* 0x0000003004047c19 */ /* 0x000fe400080006ff */
[----:B------:R-:W-:Y:S02]  /*2bae0*/  LOP3.LUT R11, R10, R11, RZ, 0xfc, !PT ;  /* 0x0000000b0a0b7212 */ /* 0x000fe400078efcff */
[----:B------:R-:W-:-:S05]  /*2baf0*/  LOP3.LUT R10, R4, R5, RZ, 0xfc, !PT ;  /* 0x00000005040a7212 */ /* 0x000fca00078efcff */
[----:B------:R1:W-:Y:S04]  /*2bb00*/  STL.64 [UR45], R10 ;  /* 0x0000000aff007987 */ /* 0x0003e80008100a2d */
[----:B------:R-:W1:Y:S01]  /*2bb10*/  LDL.64 R4, [R31] ;  /* 0x000000001f047983 */ /* 0x000e620000100a00 */
        /* <DEDUP_REMOVED lines=8> */
[C---:B------:R-:W-:Y:S02]  /*2bba0*/  SHF.R.U64 R3, R2.reuse, UR47, R3 ;  /* 0x0000002f02037c19 */ /* 0x040fe40008001203 */
[----:B------:R-:W-:Y:S02]  /*2bbb0*/  SHF.L.U32 R2, R2, UR51, RZ ;  /* 0x0000003302027c19 */ /* 0x000fe400080006ff */
[----:B------:R-:W-:Y:S02]  /*2bbc0*/  LOP3.LUT R7, R6, R7, RZ, 0xfc, !PT ;  /* 0x0000000706077212 */ /* 0x000fe400078efcff */
[----:B------:R-:W-:-:S05]  /*2bbd0*/  LOP3.LUT R6, R2, R3, RZ, 0xfc, !PT ;  /* 0x0000000302067212 */ /* 0x000fca00078efcff */
        /* <DEDUP_REMOVED lines=22> */
[----:B---3--:R-:W-:Y:S01]  /*2bd40*/  ULEA UR58, UR26, UR4, 0x3 ;  /* 0x000000041a3a7291 */ /* 0x008fe2000f8e18ff */
        /* <DEDUP_REMOVED lines=22> */
[----:B------:R-:W-:Y:S01]  /*2beb0*/  SHF.L.U32 R2, R2, UR59, RZ ;  /* 0x0000003b02027c19 */ /* 0x000fe200080006ff */
[----:B------:R-:W-:Y:S01]  /*2bec0*/  ULEA UR63, UR63, UR4, 0x3 ;  /* 0x000000043f3f7291 */ /* 0x000fe2000f8e18ff */
[----:B------:R-:W-:Y:S01]  /*2bed0*/  LOP3.LUT R7, R6, R7, RZ, 0xfc, !PT ;  /* 0x0000000706077212 */ /* 0x000fe200078efcff */
[----:B------:R-:W-:Y:S01]  /*2bee0*/  UIADD3 UR62, UPT, UPT, -UR22, URZ, URZ ;  /* 0x000000ff163e7290 */ /* 0x000fe2000fffe1ff */
[----:B------:R-:W-:Y:S01]  /*2bef0*/  LOP3.LUT R6, R2, R3, RZ, 0xfc, !PT ;  /* 0x0000000302067212 */ /* 0x000fe200078efcff */
[----:B------:R-:W0:Y:S04]  /*2bf00*/  LDCU.64 UR26, c[0x3][0x170] ;  /* 0x00c02e00ff1a77ac */ /* 0x000e280008000a00 */
        /* <DEDUP_REMOVED lines=10> */
[----:B------:R-:W-:Y:S02]  /*2bfb0*/  ULOP3.LUT UR62, UR62, 0x3f, URZ, 0xc0, !UPT ;  /* 0x0000003f3e3e7892 */ /* 0x000fe4000f8ec0ff */
[----:B------:R-:W-:Y:S02]  /*2bfc0*/  ULOP3.LUT UR66, UR22, 0x3f, URZ, 0xc0, !UPT ;  /* 0x0000003f16427892 */ /* 0x000fe4000f8ec0ff */
[----:B------:R-:W-:Y:S02]  /*2bfd0*/  UIADD3 UR65, UPT, UPT, -UR23, URZ, URZ ;  /* 0x000000ff17417290 */ /* 0x000fe4000fffe1ff */
[----:B------:R-:W-:Y:S01]  /*2bfe0*/  ULOP3.LUT UR67, UR23, 0x3f, URZ, 0xc0, !UPT ;  /* 0x0000003f17437892 */ /* 0x000fe2000f8ec0ff */
[--C-:B--2---:R-:W-:Y:S01]  /*2bff0*/  SHF.R.U32.HI R7, RZ, UR62, R3.reuse ;  /* 0x0000003eff077c19 */ /* 0x104fe20008011603 */
[----:B------:R-:W-:Y:S01]  /*2c000*/  ULOP3.LUT UR65, UR65, 0x3f, URZ, 0xc0, !UPT ;  /* 0x0000003f41417892 */ /* 0x000fe2000f8ec0ff */
[C-C-:B------:R-:W-:Y:S01]  /*2c010*/  SHF.L.U64.HI R6, R2.reuse, UR66, R3.reuse ;  /* 0x0000004202067c19 */ /* 0x140fe20008010203 */
[----:B0-----:R-:W-:Y:S01]  /*2c020*/  ULEA UR26, UR26, UR4, 0x3 ;  /* 0x000000041a1a7291 */ /* 0x001fe2000f8e18ff */
[C---:B------:R-:W-:Y:S01]  /*2c030*/  SHF.R.U64 R3, R2.reuse, UR62, R3 ;  /* 0x0000003e02037c19 */ /* 0x040fe20008001203 */
[----:B------:R-:W0:Y:S01]  /*2c040*/  LDCU.128 UR20, c[0x3][0x110] ;  /* 0x00c02200ff1477ac */ /* 0x000e220008000c00 */
        /* <DEDUP_REMOVED lines=23> */
[----:B------:R-:W-:Y:S01]  /*2c1c0*/  LOP3.LUT R7, R6, R7, RZ, 0xfc, !PT ;  /* 0x0000000706077212 */ /* 0x000fe200078efcff */
[----:B------:R-:W-:Y:S01]  /*2c1d0*/  ULEA UR75, UR27, UR4, 0x3 ;  /* 0x000000041b4b7291 */ /* 0x000fe2000f8e18ff */
[----:B------:R-:W-:Y:S01]  /*2c1e0*/  LOP3.LUT R6, R2, R3, RZ, 0xfc, !PT ;  /* 0x0000000302067212 */ /* 0x000fe200078efcff */
[----:B------:R-:W-:-:S04]  /*2c1f0*/  ULEA UR74, UR74, UR4, 0x3 ;  /* 0x000000044a4a7291 */ /* 0x000fc8000f8e18ff */
[----:B------:R0:W-:Y:S01]  /*2c200*/  STL.64 [UR26], R6 ;  /* 0x00000006ff007987 */ /* 0x0001e20008100a1a */
[--C-:B-1----:R-:W-:Y:S02]  /*2c210*/  SHF.R.U32.HI R11, RZ, UR70, R5.reuse ;  /* 0x00000046ff0b7c19 */ /* 0x102fe40008011605 */
[C-C-:B------:R-:W-:Y:S02]  /*2c220*/  SHF.L.U64.HI R10, R4.reuse, UR73, R5.reuse ;  /* 0x00000049040a7c19 */ /* 0x140fe40008010205 */
[C---:B------:R-:W-:Y:S02]  /*2c230*/  SHF.R.U64 R3, R4.reuse, UR70, R5 ;  /* 0x0000004604037c19 */ /* 0x040fe40008001205 */
[----:B------:R-:W-:Y:S02]  /*2c240*/  SHF.L.U32 R4, R4, UR73, RZ ;  /* 0x0000004904047c19 */ /* 0x000fe400080006ff */
[----:B------:R-:W-:Y:S02]  /*2c250*/  LOP3.LUT R11, R10, R11, RZ, 0xfc, !PT ;  /* 0x0000000b0a0b7212 */ /* 0x000fe400078efcff */
[----:B------:R-:W-:-:S02]  /*2c260*/  LOP3.LUT R10, R4, R3, RZ, 0xfc, !PT ;  /* 0x00000003040a7212 */ /* 0x000fc400078efcff */
[----:B------:R-:W2:Y:S04]  /*2c270*/  LDL.64 R2, [UR75] ;  /* 0x0000004bff027983 */ /* 0x000ea80008100a00 */
[----:B------:R1:W-:Y:S04]  /*2c280*/  STL.64 [UR75], R10 ;  /* 0x0000000aff007987 */ /* 0x0003e80008100a4b */
[----:B------:R-:W0:Y:S01]  /*2c290*/  LDL.64 R4, [UR74] ;  /* 0x0000004aff047983 */ /* 0x000e220008100a00 */
[----:B------:R-:W-:Y:S02]  /*2c2a0*/  UIADD3 UR27, UPT, UPT, -UR22, URZ, URZ ;  /* 0x000000ff161b7290 */ /* 0x000fe4000fffe1ff */
[----:B------:R-:W-:-:S02]  /*2c2b0*/  UIADD3 UR20, UPT, UPT, -UR23, URZ, URZ ;  /* 0x000000ff17147290 */ /* 0x000fc4000fffe1ff */
[----:B------:R-:W-:Y:S02]  /*2c2c0*/  ULOP3.LUT UR27, UR27, 0x3f, URZ, 0xc0, !UPT ;  /* 0x0000003f1b1b7892 */ /* 0x000fe4000f8ec0ff */
[----:B------:R-:W-:Y:S02]  /*2c2d0*/  ULOP3.LUT UR76, UR22, 0x3f, URZ, 0xc0, !UPT ;  /* 0x0000003f164c7892 */ /* 0x000fe4000f8ec0ff */
[----:B------:R-:W-:Y:S02]  /*2c2e0*/  ULOP3.LUT UR22, UR20, 0x3f, URZ, 0xc0, !UPT ;  /* 0x0000003f14167892 */ /* 0x000fe4000f8ec0ff */
[----:B------:R-:W-:-:S03]  /*2c2f0*/  ULOP3.LUT UR23, UR23, 0x3f, URZ, 0xc0, !UPT ;  /* 0x0000003f17177892 */ /* 0x000fc6000f8ec0ff */
[----:B------:R-:W3:Y:S01]  /*2c300*/  LDCU.64 UR20, c[0x3][URZ] ;  /* 0x00c00000ff1477ac */ /* 0x000ee20008000a00 */
[C-C-:B--2---:R-:W-:Y:S02]  /*2c310*/  SHF.L.U64.HI R12, R2.reuse, UR76, R3.reuse ;  /* 0x0000004c020c7c19 */ /* 0x144fe40008010203 */
[C-C-:B------:R-:W-:Y:S02]  /*2c320*/  SHF.R.U64 R13, R2.reuse, UR27, R3.reuse ;  /* 0x0000001b020d7c19 */ /* 0x140fe40008001203 */
[----:B------:R-:W-:Y:S02]  /*2c330*/  SHF.R.U32.HI R15, RZ, UR27, R3 ;  /* 0x0000001bff0f7c19 */ /* 0x000fe40008011603 */
[----:B------:R-:W-:Y:S02]  /*2c340*/  SHF.L.U32 R2, R2, UR76, RZ ;  /* 0x0000004c02027c19 */ /* 0x000fe400080006ff */
[C-C-:B0-----:R-:W-:Y:S02]  /*2c350*/  SHF.L.U64.HI R6, R4.reuse, UR23, R5.reuse ;  /* 0x0000001704067c19 */ /* 0x141fe40008010205 */
[----:B------:R-:W-:-:S02]  /*2c360*/  SHF.R.U64 R7, R4, UR22, R5 ;  /* 0x0000001604077c19 */ /* 0x000fc40008001205 */
[----:B------:R-:W-:Y:S02]  /*2c370*/  SHF.R.U32.HI R9, RZ, UR22, R5 ;  /* 0x00000016ff097c19 */ /* 0x000fe40008011605 */
        /* <DEDUP_REMOVED lines=9> */
[----:B-1----:R-:W2:Y:S04]  /*2c410*/  LDL.64 R10, [R1+0x38] ;  /* 0x00003800010a7983 */ /* 0x002ea80000100a00 */
[----:B------:R-:W4:Y:S04]  /*2c420*/  LDL.64 R12, [R1+0x40] ;  /* 0x00004000010c7983 */ /* 0x000f280000100a00 */
        /* <DEDUP_REMOVED lines=15> */
[----:B0-----:R-:W3:Y:S04]  /*2c520*/  LDL.64 R4, [R1] ;  /* 0x0000000001047983 */ /* 0x001ee80000100a00 */
[----:B------:R-:W3:Y:S04]  /*2c530*/  LDL.64 R74, [R1+0xa0] ;  /* 0x0000a000014a7983 */ /* 0x000ee80000100a00 */
[----:B------:R-:W3:Y:S04]  /*2c540*/  LDL.64 R72, [R1+0xa8] ;  /* 0x0000a80001487983 */ /* 0x000ee80000100a00 */
[----:B------:R-:W3:Y:S04]  /*2c550*/  LDL.64 R56, [R1+0xb0] ;  /* 0x0000b00001387983 */ /* 0x000ee80000100a00 */
[----:B------:R-:W3:Y:S04]  /*2c560*/  LDL.64 R52, [R1+0xb8] ;  /* 0x0000b80001347983 */ /* 0x000ee80000100a00 */
[----:B------:R-:W3:Y:S01]  /*2c570*/  LDL.64 R68, [R1+0xc0] ;  /* 0x0000c00001447983 */ /* 0x000ee20000100a00 */
[----:B--2---:R-:W-:-:S02]  /*2c580*/  LOP3.LUT R3, R39, R11, R37, 0xb4, !PT ;  /* 0x0000000b27037212 */ /* 0x004fc400078eb425 */
[----:B----4-:R-:W-:Y:S02]  /*2c590*/  LOP3.LUT R16, R37, R13, R11, 0xb4, !PT ;  /* 0x0000000d25107212 */ /* 0x010fe400078eb40b */
[----:B---3--:R-:W-:Y:S02]  /*2c5a0*/  LOP3.LUT R11, R11, R35, R13, 0xb4, !PT ;  /* 0x000000230b0b7212 */ /* 0x008fe400078eb40d */
        /* <DEDUP_REMOVED lines=24> */
[----:B------:R-:W-:Y:S02]  /*2c730*/  LOP3.LUT R33, R41, UR21, R63, 0x9c, !PT ;  /* 0x0000001529217c12 */ /* 0x000fe4000f8e9c3f */
[----:B------:R-:W-:Y:S02]  /*2c740*/  LOP3.LUT R60, R63, R45, R41, 0xb4, !PT ;  /* 0x0000002d3f3c7212 */ /* 0x000fe400078eb429 */
[----:B------:R-:W-:Y:S02]  /*2c750*/  LOP3.LUT R2, R46, R24, R6, 0xb4, !PT ;  /* 0x000000182e027212 */ /* 0x000fe400078eb406 */
[----:B------:R-:W-:-:S02]  /*2c760*/  LOP3.LUT R51, R41, R59, R45, 0xb4, !PT ;  /* 0x0000003b29337212 */ /* 0x000fc400078eb42d */
[----:B------:R-:W-:Y:S02]  /*2c770*/  LOP3.LUT R34, R76, R50, R26, 0xb4, !PT ;  /* 0x000000324c227212 */ /* 0x000fe400078eb41a */
[----:B------:R-:W-:Y:S02]  /*2c780*/  LOP3.LUT R32, R45, R5, R59, 0xb4, !PT ;  /* 0x000000052d207212 */ /* 0x000fe400078eb43b */
[----:B------:R-:W-:Y:S01]  /*2c790*/  LOP3.LUT R17, R40, UR20, R62, 0x9c, !PT ;  /* 0x0000001428117c12 */ /* 0x000fe2000f8e9c3e */
[----:B------:R-:W0:Y:S01]  /*2c7a0*/  LDCU UR20, c[0x3][0xc4] ;  /* 0x00c01880ff1477ac */ /* 0x000e220008000800 */
        /* <DEDUP_REMOVED lines=20> */
[----:B------:R-:W-:-:S02]  /*2c8f0*/  LOP3.LUT R72, R17, R4, RZ, 0x3c, !PT ;  /* 0x0000000411487212 */ /* 0x000fc400078e3cff */
[----:B------:R-:W-:Y:S02]  /*2c900*/  LOP3.LUT R59, R44, R59, R23, 0x96, !PT ;  /* 0x0000003b2c3b7212 */ /* 0x000fe400078e9617 */
[----:B------:R-:W-:Y:S02]  /*2c910*/  SHF.L.W.U32.HI R4, R53, 0x1, R26 ;  /* 0x0000000135047819 */ /* 0x000fe40000010e1a */
[----:B------:R-:W-:Y:S02]  /*2c920*/  LOP3.LUT R40, R69, R73, R75, 0xb4, !PT ;  /* 0x0000004945287212 */ /* 0x000fe400078eb44b */
[----:B------:R-:W-:Y:S02]  /*2c930*/  LOP3.LUT R17, R4, R59, RZ, 0x3c, !PT ;  /* 0x0000003b04117212 */ /* 0x000fe400078e3cff */
[----:B------:R-:W-:Y:S02]  /*2c940*/  LOP3.LUT R56, R42, R13, R24, 0x96, !PT ;  /* 0x0000000d2a387212 */ /* 0x000fe400078e9618 */
[----:B------:R-:W-:-:S02]  /*2c950*/  LOP3.LUT R5, R33, R5, RZ, 0x3c, !PT ;  /* 0x0000000521057212 */ /* 0x000fc400078e3cff */
[C---:B------:R-:W-:Y:S02]  /*2c960*/  LOP3.LUT R33, R7.reuse, R70, R2, 0x96, !PT ;  /* 0x0000004607217212 */ /* 0x040fe400078e9602 */
[----:B------:R-:W-:Y:S02]  /*2c970*/  LOP3.LUT R4, R7, R17, RZ, 0x3c, !PT ;  /* 0x0000001107047212 */ /* 0x000fe400078e3cff */
[----:B------:R-:W-:Y:S02]  /*2c980*/  LOP3.LUT R56, R40, R56, R43, 0x96, !PT ;  /* 0x0000003828387212 */ /* 0x000fe400078e962b */
[----:B------:R-:W-:Y:S02]  /*2c990*/  SHF.L.W.U32.HI R7, R26, 0x1, R53 ;  /* 0x000000011a077819 */ /* 0x000fe40000010e35 */
[----:B------:R-:W-:Y:S02]  /*2c9a0*/  LOP3.LUT R48, R72, R33, R6, 0x96, !PT ;  /* 0x0000002148307212 */ /* 0x000fe400078e9606 */
[----:B------:R-:W-:-:S02]  /*2c9b0*/  LOP3.LUT R64, R7, R56, RZ, 0x3c, !PT ;  /* 0x0000003807407212 */ /* 0x000fc400078e3cff */
[----:B------:R-:W-:Y:S02]  /*2c9c0*/  LOP3.LUT R33, R65, R3, R66, 0x96, !PT ;  /* 0x0000000341217212 */ /* 0x000fe400078e9642 */
[C---:B------:R-:W-:Y:S02]  /*2c9d0*/  LOP3.LUT R73, R5.reuse, R64, RZ, 0x3c, !PT ;  /* 0x0000004005497212 */ /* 0x040fe400078e3cff */
[----:B------:R-:W-:Y:S02]  /*2c9e0*/  LOP3.LUT R33, R5, R33, R62, 0x96, !PT ;  /* 0x0000002105217212 */ /* 0x000fe400078e963e */
[----:B------:R-:W-:Y:S02]  /*2c9f0*/  LOP3.LUT R5, R49, R14, R27, 0x96, !PT ;  /* 0x0000000e31057212 */ /* 0x000fe400078e961b */
[----:B------:R-:W-:Y:S02]  /*2ca00*/  LOP3.LUT R7, R30, R11, R51, 0x96, !PT ;  /* 0x0000000b1e077212 */ /* 0x000fe400078e9633 */
[----:B------:R-:W-:-:S02]  /*2ca10*/  LOP3.LUT R72, R72, R17, RZ, 0x3c, !PT ;  /* 0x0000001148487212 */ /* 0x000fc400078e3cff */
[-C--:B------:R-:W-:Y:S02]  /*2ca20*/  LOP3.LUT R70, R70, R17.reuse, RZ, 0x3c, !PT ;  /* 0x0000001146467212 */ /* 0x080fe400078e3cff */
[-C--:B------:R-:W-:Y:S02]  /*2ca30*/  LOP3.LUT R2, R2, R17.reuse, RZ, 0x3c, !PT ;  /* 0x0000001102027212 */ /* 0x080fe400078e3cff */
[----:B------:R-:W-:Y:S02]  /*2ca40*/  LOP3.LUT R6, R6, R17, RZ, 0x3c, !PT ;  /* 0x0000001106067212 */ /* 0x000fe400078e3cff */
[----:B------:R-:W-:Y:S02]  /*2ca50*/  LOP3.LUT R17, R46, R5, R47, 0x96, !PT ;  /* 0x000000052e117212 */ /* 0x000fe400078e962f */
[----:B------:R-:W-:Y:S02]  /*2ca60*/  LOP3.LUT R68, R50, R7, R28, 0x96, !PT ;  /* 0x0000000732447212 */ /* 0x000fe400078e961c */
[----:B------:R-:W-:-:S02]  /*2ca70*/  LOP3.LUT R5, R65, R64, RZ, 0x3c, !PT ;  /* 0x0000004041057212 */ /* 0x000fc400078e3cff */
[----:B------:R-:W-:Y:S02]  /*2ca80*/  SHF.L.W.U32.HI R65, R68, 0x1, R17 ;  /* 0x0000000144417819 */ /* 0x000fe40000010e11 */
[----:B------:R-:W-:Y:S02]  /*2ca90*/  LOP3.LUT R7, R62, R64, RZ, 0x3c, !PT ;  /* 0x000000403e077212 */ /* 0x000fe400078e3cff */
[----:B------:R-:W-:Y:S01]  /*2caa0*/  LOP3.LUT R62, R65, R48, RZ, 0x3c, !PT ;  /* 0x00000030413e7212 */ /* 0x000fe200078e3cff */
[----:B------:R1:W-:Y:S01]  /*2cab0*/  STL.64 [R1], R72 ;  /* 0x0000004801007387 */ /* 0x0003e20000100a00 */
[-C--:B------:R-:W-:Y:S02]  /*2cac0*/  LOP3.LUT R71, R3, R64.reuse, RZ, 0x3c, !PT ;  /* 0x0000004003477212 */ /* 0x080fe400078e3cff */
[----:B------:R-:W-:Y:S02]  /*2cad0*/  LOP3.LUT R3, R66, R64, RZ, 0x3c, !PT ;  /* 0x0000004042037212 */ /* 0x000fe400078e3cff */
[----:B------:R-:W-:-:S02]  /*2cae0*/  LOP3.LUT R36, R36, R62, RZ, 0x3c, !PT ;  /* 0x0000003e24247212 */ /* 0x000fc400078e3cff */
[-C--:B------:R-:W-:Y:S02]  /*2caf0*/  LOP3.LUT R64, R9, R62.reuse, RZ, 0x3c, !PT ;  /* 0x0000003e09407212 */ /* 0x080fe400078e3cff */
[-C--:B------:R-:W-:Y:S02]  /*2cb00*/  LOP3.LUT R66, R39, R62.reuse, RZ, 0x3c, !PT ;  /* 0x0000003e27427212 */ /* 0x080fe400078e3cff */
[-C--:B------:R-:W-:Y:S02]  /*2cb10*/  LOP3.LUT R38, R38, R62.reuse, RZ, 0x3c, !PT ;  /* 0x0000003e26267212 */ /* 0x080fe400078e3cff */
[----:B-1----:R-:W-:Y:S02]  /*2cb20*/  LOP3.LUT R72, R63, R62, RZ, 0x3c, !PT ;  /* 0x0000003e3f487212 */ /* 0x002fe400078e3cff */
[----:B------:R-:W-:-:S04]  /*2cb30*/  SHF.L.W.U32.HI R62, R17, 0x1, R68 ;  /* 0x00000001113e7819 */ /* 0x000fc80000010e44 */
[----:B------:R-:W-:-:S04]  /*2cb40*/  LOP3.LUT R9, R62, R33, RZ, 0x3c, !PT ;  /* 0x000000213e097212 */ /* 0x000fc800078e3cff */
[-C--:B------:R-:W-:Y:S02]  /*2cb50*/  LOP3.LUT R67, R37, R9.reuse, RZ, 0x3c, !PT ;  /* 0x0000000925437212 */ /* 0x080fe400078e3cff */
[-C--:B------:R-:W-:Y:S02]  /*2cb60*/  LOP3.LUT R37, R60, R9.reuse, RZ, 0x3c, !PT ;  /* 0x000000093c257212 */ /* 0x080fe400078e3cff */
[----:B------:R-:W-:Y:S02]  /*2cb70*/  SHF.L.W.U32.HI R60, R56, 0x1, R59 ;  /* 0x00000001383c7819 */ /* 0x000fe40000010e3b */
[----:B------:R-:W-:Y:S02]  /*2cb80*/  LOP3.LUT R65, R16, R9, RZ, 0x3c, !PT ;  /* 0x0000000910417212 */ /* 0x000fe400078e3cff */
[----:B------:R-:W-:Y:S02]  /*2cb90*/  LOP3.LUT R60, R60, R17, RZ, 0x3c, !PT ;  /* 0x000000113c3c7212 */ /* 0x000fe400078e3cff */
[----:B------:R-:W-:-:S02]  /*2cba0*/  LOP3.LUT R17, R35, R12, R41, 0x96, !PT ;  /* 0x0000000c23117212 */ /* 0x000fc400078e9629 */
[----:B------:R-:W-:Y:S02]  /*2cbb0*/  LOP3.LUT R16, R54, R15, R32, 0x96, !PT ;  /* 0x0000000f36107212 */ /* 0x000fe400078e9620 */
[----:B------:R-:W-:Y:S02]  /*2cbc0*/  LOP3.LUT R17, R57, R17, R34, 0x96, !PT ;  /* 0x0000001139117212 */ /* 0x000fe400078e9622 */
[----:B------:R-:W-:Y:S02]  /*2cbd0*/  LOP3.LUT R16, R52, R16, R55, 0x96, !PT ;  /* 0x0000001034107212 */ /* 0x000fe400078e9637 */
[-C--:B------:R-:W-:Y:S02]  /*2cbe0*/  LOP3.LUT R39, R61, R9.reuse, RZ, 0x3c, !PT ;  /* 0x000000093d277212 */ /* 0x080fe400078e3cff */
[----:B------:R-:W-:Y:S02]  /*2cbf0*/  LOP3.LUT R73, R58, R9, RZ, 0x3c, !PT ;  /* 0x000000093a497212 */ /* 0x000fe400078e3cff */
[----:B------:R-:W-:-:S02]  /*2cc00*/  SHF.L.W.U32.HI R9, R59, 0x1, R56 ;  /* 0x000000013b097819 */ /* 0x000fc40000010e38 */
[----:B------:R-:W-:-:S04]  /*2cc10*/  SHF.L.W.U32.HI R56, R17, 0x1, R16 ;  /* 0x0000000111387819 */ /* 0x000fc80000010e10 */
[----:B------:R-:W-:Y:S02]  /*2cc20*/  LOP3.LUT R53, R56, R53, RZ, 0x3c, !PT ;  /* 0x0000003538357212 */ /* 0x000fe400078e3cff */
[----:B------:R-:W-:Y:S02]  /*2cc30*/  SHF.L.W.U32.HI R56, R33, 0x1, R48 ;  /* 0x0000000121387819 */ /* 0x000fe40000010e30 */
[----:B------:R-:W-:Y:S01]  /*2cc40*/  SHF.L.W.U32.HI R33, R48, 0x1, R33 ;  /* 0x0000000130217819 */ /* 0x000fe20000010e21 */
[----:B------:R-:W-:Y:S01]  /*2cc50*/  STL.64 [R1+0x28], R70 ;  /* 0x0000284601007387 */ /* 0x000fe20000100a00 */
[----:B------:R-:W-:Y:S02]  /*2cc60*/  LOP3.LUT R9, R9, R68, RZ, 0x3c, !PT ;  /* 0x0000004409097212 */ /* 0x000fe400078e3cff */
[----:B------:R-:W-:Y:S01]  /*2cc70*/  SHF.L.W.U32.HI R59, R16, 0x1, R17 ;  /* 0x00000001103b7819 */ /* 0x000fe20000010e11 */
[----:B------:R1:W-:Y:S01]  /*2cc80*/  STL.64 [R1+0x50], R2 ;  /* 0x0000500201007387 */ /* 0x0003e20000100a00 */
[----:B------:R-:W-:-:S02]  /*2cc90*/  LOP3.LUT R48, R56, R17, RZ, 0x3c, !PT ;  /* 0x0000001138307212 */ /* 0x000fc400078e3cff */
[----:B------:R-:W-:Y:S01]  /*2cca0*/  LOP3.LUT R33, R33, R16, RZ, 0x3c, !PT ;  /* 0x0000001021217212 */ /* 0x000fe200078e3cff */
[----:B------:R-:W-:Y:S01]  /*2ccb0*/  STL.64 [R1+0x78], R4 ;  /* 0x0000780401007387 */ /* 0x000fe20000100a00 */
[-C--:B------:R-:W-:Y:S02]  /*2ccc0*/  LOP3.LUT R16, R41, R60.reuse, RZ, 0x3c, !PT ;  /* 0x0000003c29107212 */ /* 0x080fe400078e3cff */
[-C--:B------:R-:W-:Y:S01]  /*2ccd0*/  LOP3.LUT R56, R12, R60.reuse, RZ, 0x3c, !PT ;  /* 0x0000003c0c387212 */ /* 0x080fe200078e3cff */
[----:B------:R2:W-:Y:S01]  /*2cce0*/  STL.64 [R1+0xa0], R6 ;  /* 0x0000a00601007387 */ /* 0x0005e20000100a00 */
[-C--:B------:R-:W-:Y:S02]  /*2ccf0*/  LOP3.LUT R58, R35, R60.reuse, RZ, 0x3c, !PT ;  /* 0x0000003c233a7212 */ /* 0x080fe400078e3cff */
[-C--:B------:R-:W-:Y:S01]  /*2cd00*/  LOP3.LUT R34, R34, R60.reuse, RZ, 0x3c, !PT ;  /* 0x0000003c22227212 */ /* 0x080fe200078e3cff */
[----:B------:R-:W-:Y:S01]  /*2cd10*/  STL.64 [R1+0x30], R64 ;  /* 0x0000304001007387 */ /* 0x000fe20000100a00 */
[----:B------:R-:W-:-:S02]  /*2cd20*/  LOP3.LUT R60, R57, R60, RZ, 0x3c, !PT ;  /* 0x0000003c393c7212 */ /* 0x000fc400078e3cff */
[-C--:B------:R-:W-:Y:S01]  /*2cd30*/  LOP3.LUT R17, R32, R9.reuse, RZ, 0x3c, !PT ;  /* 0x0000000920117212 */ /* 0x080fe200078e3cff */
[----:B------:R-:W-:Y:S01]  /*2cd40*/  STL.64 [R1+0x58], R66 ;  /* 0x0000584201007387 */ /* 0x000fe20000100a00 */
[----:B------:R-:W-:Y:S02]  /*2cd50*/  LOP3.LUT R26, R59, R26, RZ, 0x3c, !PT ;  /* 0x0000001a3b1a7212 */ /* 0x000fe400078e3cff */
[-C--:B------:R-:W-:Y:S01]  /*2cd60*/  LOP3.LUT R57, R15, R9.reuse, RZ, 0x3c, !PT ;  /* 0x000000090f397212 */ /* 0x080fe200078e3cff */
[----:B------:R-:W-:Y:S01]  /*2cd70*/  STL.64 [R1+0x80], R38 ;  /* 0x0000802601007387 */ /* 0x000fe20000100a00 */
[-C--:B------:R-:W-:Y:S02]  /*2cd80*/  LOP3.LUT R59, R54, R9.reuse, RZ, 0x3c, !PT ;  /* 0x00000009363b7212 */ /* 0x080fe400078e3cff */
[----:B------:R-:W-:Y:S01]  /*2cd90*/  LOP3.LUT R35, R55, R9, RZ, 0x3c, !PT ;  /* 0x0000000937237212 */ /* 0x000fe200078e3cff */
[----:B------:R-:W-:Y:S01]  /*2cda0*/  STL.64 [R1+0xa8], R72 ;  /* 0x0000a84801007387 */ /* 0x000fe20000100a00 */
[----:B------:R-:W-:-:S02]  /*2cdb0*/  LOP3.LUT R51, R51, R53, RZ, 0x3c, !PT ;  /* 0x0000003533337212 */ /* 0x000fc400078e3cff */
[-C--:B------:R-:W-:Y:S02]  /*2cdc0*/  LOP3.LUT R15, R11, R53.reuse, RZ, 0x3c, !PT ;  /* 0x000000350b0f7212 */ /* 0x080fe400078e3cff */
[-C--:B------:R-:W-:Y:S02]  /*2cdd0*/  LOP3.LUT R55, R30, R53.reuse, RZ, 0x3c, !PT ;  /* 0x000000351e377212 */ /* 0x080fe400078e3cff */
        /* <DEDUP_REMOVED lines=24> */
[----:B------:R-:W-:Y:S01]  /*2cf60*/  LOP3.LUT R44, R44, R48, RZ, 0x3c, !PT ;  /* 0x000000302c2c7212 */ /* 0x000fe200078e3cff */
[----:B------:R-:W-:Y:S01]  /*2cf70*/  STL.64 [R1+0x88], R62 ;  /* 0x0000883e01007387 */ /* 0x000fe20000100a00 */
[----:B------:R-:W-:-:S03]  /*2cf80*/  LOP3.LUT R45, R40, R33, RZ, 0x3c, !PT ;  /* 0x00000021282d7212 */ /* 0x000fc600078e3cff */
[----:B------:R-:W-:Y:S04]  /*2cf90*/  STL.64 [R1+0xb0], R52 ;  /* 0x0000b03401007387 */ /* 0x000fe80000100a00 */
[----:B------:R-:W-:Y:S04]  /*2cfa0*/  STL.64 [R1+0x20], R26 ;  /* 0x0000201a01007387 */ /* 0x000fe80000100a00 */
[----:B------:R3:W-:Y:S04]  /*2cfb0*/  STL.64 [R1+0x48], R10 ;  /* 0x0000480a01007387 */ /* 0x0007e80000100a00 */
[----:B------:R-:W-:Y:S04]  /*2cfc0*/  STL.64 [R1+0x70], R12 ;  /* 0x0000700c01007387 */ /* 0x000fe80000100a00 */
[----:B------:R-:W-:Y:S04]  /*2cfd0*/  STL.64 [R1+0x98], R46 ;  /* 0x0000982e01007387 */ /* 0x000fe80000100a00 */
[----:B------:R-:W-:Y:S04]  /*2cfe0*/  STL.64 [R1+0xc0], R44 ;  /* 0x0000c02c01007387 */ /* 0x000fe80000100a00 */
[----:B------:R-:W-:Y:S04]  /*2cff0*/  STL.64 [R1+0x8], R36 ;  /* 0x0000082401007387 */ /* 0x000fe80000100a00 */
[----:B-1----:R-:W0:Y:S01]  /*2d000*/  LDL.64 R2, [R22] ;  /* 0x0000000016027983 */ /* 0x002e220000100a00 */
[----:B--2---:R-:W-:-:S02]  /*2d010*/  SHF.R.U64 R7, R36, UR10, R37 ;  /* 0x0000000a24077c19 */ /* 0x004fc40008001225 */
[C-C-:B------:R-:W-:Y:S02]  /*2d020*/  SHF.L.U64.HI R5, R36.reuse, UR18, R37.reuse ;  /* 0x0000001224057c19 */ /* 0x140fe40008010225 */
[----:B------:R-:W-:Y:S02]  /*2d030*/  SHF.L.U32 R4, R36, UR18, RZ ;  /* 0x0000001224047c19 */ /* 0x000fe400080006ff */
[----:B------:R-:W-:Y:S02]  /*2d040*/  SHF.R.U32.HI R6, RZ, UR10, R37 ;  /* 0x0000000aff067c19 */ /* 0x000fe40008011625 */
[----:B---3--:R-:W-:Y:S02]  /*2d050*/  LOP3.LUT R10, R4, R7, RZ, 0xfc, !PT ;  /* 0x00000007040a7212 */ /* 0x008fe400078efcff */
[----:B------:R-:W-:-:S05]  /*2d060*/  LOP3.LUT R11, R5, R6, RZ, 0xfc, !PT ;  /* 0x00000006050b7212 */ /* 0x000fca00078efcff */
[----:B------:R-:W-:Y:S01]  /*2d070*/  STL.64 [R22], R10 ;  /* 0x0000000a16007387 */ /* 0x000fe20000100a00 */
[C---:B0-----:R-:W-:Y:S01]  /*2d080*/  SHF.L.U32 R4, R2.reuse, UR20, RZ ;  /* 0x0000001402047c19 */ /* 0x041fe200080006ff */
[----:B------:R-:W0:Y:S01]  /*2d090*/  LDCU.64 UR20, c[0x3][0x8] ;  /* 0x00c00100ff1477ac */ /* 0x000e220008000a00 */
[C-C-:B------:R-:W-:Y:S02]  /*2d0a0*/  SHF.R.U64 R7, R2.reuse, UR9, R3.reuse ;  /* 0x0000000902077c19 */ /* 0x140fe40008001203 */
[--C-:B------:R-:W-:Y:S02]  /*2d0b0*/  SHF.L.U64.HI R8, R2, R8, R3.reuse ;  /* 0x0000000802087219 */ /* 0x100fe40000010203 */
[----:B------:R-:W-:Y:S02]  /*2d0c0*/  SHF.R.U32.HI R5, RZ, UR9, R3 ;  /* 0x00000009ff057c19 */ /* 0x000fe40008011603 */
[----:B------:R-:W-:Y:S01]  /*2d0d0*/  LOP3.LUT R6, R7, R4, RZ, 0xfc, !PT ;  /* 0x0000000407067212 */ /* 0x000fe200078efcff */
[----:B------:R-:W2:Y:S01]  /*2d0e0*/  LDL.64 R2, [R29] ;  /* 0x000000001d027983 */ /* 0x000ea20000100a00 */
[----:B------:R-:W-:-:S05]  /*2d0f0*/  LOP3.LUT R7, R5, R8, RZ, 0xfc, !PT ;  /* 0x0000000805077212 */ /* 0x000fca00078efcff */
[----:B------:R1:W-:Y:S04]  /*2d100*/  STL.64 [R29], R6 ;  /* 0x000000061d007387 */ /* 0x0003e80000100a00 */
[----:B------:R-:W3:Y:S01]  /*2d110*/  LDL.64 R4, [UR5] ;  /* 0x00000005ff047983 */ /* 0x000ee20008100a00 */
[--C-:B--2---:R-:W-:Y:S02]  /*2d120*/  SHF.R.U32.HI R9, RZ, UR16, R3.reuse ;  /* 0x00000010ff097c19 */ /* 0x104fe40008011603 */
[C-C-:B------:R-:W-:Y:S02]  /*2d130*/  SHF.L.U64.HI R8, R2.reuse, UR17, R3.reuse ;  /* 0x0000001102087c19 */ /* 0x140fe40008010203 */
[C---:B------:R-:W-:Y:S02]  /*2d140*/  SHF.R.U64 R3, R2.reuse, UR16, R3 ;  /* 0x0000001002037c19 */ /* 0x040fe40008001203 */
[----:B------:R-:W-:-:S02]  /*2d150*/  SHF.L.U32 R2, R2, UR17, RZ ;  /* 0x0000001102027c19 */ /* 0x000fc400080006ff */
[----:B------:R-:W-:Y:S02]  /*2d160*/  LOP3.LUT R9, R8, R9, RZ, 0xfc, !PT ;  /* 0x0000000908097212 */ /* 0x000fe400078efcff */
[----:B------:R-:W-:Y:S02]  /*2d170*/  LOP3.LUT R8, R2, R3, RZ, 0xfc, !PT ;  /* 0x0000000302087212 */ /* 0x000fe400078efcff */
[--C-:B---3--:R-:W-:Y:S02]  /*2d180*/  SHF.R.U32.HI R3, RZ, UR14, R5.reuse ;  /* 0x0000000eff037c19 */ /* 0x108fe40008011605 */
[C-C-:B------:R-:W-:Y:S02]  /*2d190*/  SHF.L.U64.HI R2, R4.reuse, UR15, R5.reuse ;  /* 0x0000000f04027c19 */ /* 0x140fe40008010205 */
[C---:B------:R-:W-:Y:S02]  /*2d1a0*/  SHF.R.U64 R5, R4.reuse, UR14, R5 ;  /* 0x0000000e04057c19 */ /* 0x040fe40008001205 */
[----:B------:R-:W-:Y:S01]  /*2d1b0*/  SHF.L.U32 R4, R4, UR15, RZ ;  /* 0x0000000f04047c19 */ /* 0x000fe200080006ff */
[----:B------:R-:W-:Y:S01]  /*2d1c0*/  STL.64 [UR5], R8 ;  /* 0x00000008ff007987 */ /* 0x000fe20008100a05 */
[----:B-1----:R-:W-:-:S02]  /*2d1d0*/  LOP3.LUT R7, R2, R3, RZ, 0xfc, !PT ;  /* 0x0000000302077212 */ /* 0x002fc400078efcff */
[----:B------:R-:W-:Y:S01]  /*2d1e0*/  LOP3.LUT R6, R4, R5, RZ, 0xfc, !PT ;  /* 0x0000000504067212 */ /* 0x000fe200078efcff */
[----:B------:R-:W2:Y:S04]  /*2d1f0*/  LDL.64 R2, [UR13] ;  /* 0x0000000dff027983 */ /* 0x000ea80008100a00 */
[----:B------:R1:W-:Y:S04]  /*2d200*/  STL.64 [UR13], R6 ;  /* 0x00000006ff007987 */ /* 0x0003e80008100a0d */
[----:B------:R-:W3:Y:S01]  /*2d210*/  LDL.64 R4, [UR11] ;  /* 0x0000000bff047983 */ /* 0x000ee20008100a00 */
[----:B--2---:R-:W-:-:S02]  /*2d220*/  SHF.R.U32.HI R11, RZ, UR12, R3 ;  /* 0x0000000cff0b7c19 */ /* 0x004fc40008011603 */
        /* <DEDUP_REMOVED lines=9> */
[----:B------:R-:W-:Y:S01]  /*2d2c0*/  STL.64 [UR11], R10 ;  /* 0x0000000aff007987 */ /* 0x000fe20008100a0b */
[----:B-1----:R-:W-:Y:S02]  /*2d2d0*/  LOP3.LUT R7, R2, R3, RZ, 0xfc, !PT ;  /* 0x0000000302077212 */ /* 0x002fe400078efcff */
        /* <DEDUP_REMOVED lines=51> */
[----:B------:R-:W3:Y:S01]  /*2d610*/  LDL.64 R4, [R31] ;  /* 0x000000001f047983 */ /* 0x000ee20000100a00 */
        /* <DEDUP_REMOVED lines=10> */
[----:B------:R-:W-:Y:S01]  /*2d6c0*/  STL.64 [R31], R10 ;  /* 0x0000000a1f007387 */ /* 0x000fe20000100a00 */
        /* <DEDUP_REMOVED lines=48> */
[----:B-1----:R-:W-:Y:S02]  /*2d9d0*/  LOP3.LUT R7, R2, R3, RZ, 0xfc, !PT ;  /* 0x0000000302077212 */ /* 0x002fe400078efcff */
[----:B------:R-:W-:Y:S01]  /*2d9e0*/  LOP3.LUT R6, R4, R5, RZ, 0xfc, !PT ;  /* 0x0000000504067212 */ /* 0x000fe200078efcff */
[----:B------:R-:W3:Y:S04]  /*2d9f0*/  LDL.64 R2, [UR7] ;  /* 0x00000007ff027983 */ /* 0x000ee80008100a00 */
[----:B------:R1:W-:Y:S04]  /*2da00*/  STL.64 [UR7], R6 ;  /* 0x00000006ff007987 */ /* 0x0003e80008100a07 */
[----:B------:R-:W4:Y:S01]  /*2da10*/  LDL.64 R4, [UR26] ;  /* 0x0000001aff047983 */ /* 0x000f220008100a00 */
[----:B---3--:R-:W-:-:S02]  /*2da20*/  SHF.R.U32.HI R11, RZ, UR72, R3 ;  /* 0x00000048ff0b7c19 */ /* 0x008fc40008011603 */
[C-C-:B------:R-:W-:Y:S02]  /*2da30*/  SHF.L.U64.HI R10, R2.reuse, UR71, R3.reuse ;  /* 0x00000047020a7c19 */ /* 0x140fe40008010203 */
[C---:B------:R-:W-:Y:S02]  /*2da40*/  SHF.R.U64 R3, R2.reuse, UR72, R3 ;  /* 0x0000004802037c19 */ /* 0x040fe40008001203 */
[----:B------:R-:W-:Y:S02]  /*2da50*/  SHF.L.U32 R2, R2, UR71, RZ ;  /* 0x0000004702027c19 */ /* 0x000fe400080006ff */
[----:B------:R-:W-:Y:S02]  /*2da60*/  LOP3.LUT R11, R10, R11, RZ, 0xfc, !PT ;  /* 0x0000000b0a0b7212 */ /* 0x000fe400078efcff */
[----:B------:R-:W-:Y:S02]  /*2da70*/  LOP3.LUT R10, R2, R3, RZ, 0xfc, !PT ;  /* 0x00000003020a7212 */ /* 0x000fe400078efcff */
[----:B----4-:R-:W-:-:S02]  /*2da80*/  SHF.L.U64.HI R2, R4, UR73, R5 ;  /* 0x0000004904027c19 */ /* 0x010fc40008010205 */
[C-C-:B------:R-:W-:Y:S02]  /*2da90*/  SHF.R.U64 R3, R4.reuse, UR70, R5.reuse ;  /* 0x0000004604037c19 */ /* 0x140fe40008001205 */
[----:B--2---:R-:W-:Y:S02]  /*2daa0*/  SHF.R.U32.HI R9, RZ, UR70, R5 ;  /* 0x00000046ff097c19 */ /* 0x004fe40008011605 */
[----:B------:R-:W-:Y:S02]  /*2dab0*/  SHF.L.U32 R4, R4, UR73, RZ ;  /* 0x0000004904047c19 */ /* 0x000fe400080006ff */
[----:B-1----:R-:W-:Y:S02]  /*2dac0*/  LOP3.LUT R7, R2, R9, RZ, 0xfc, !PT ;  /* 0x0000000902077212 */ /* 0x002fe400078efcff */
        /* <DEDUP_REMOVED lines=9> */
[--C-:B---3--:R-:W-:Y:S02]  /*2db60*/  SHF.R.U32.HI R9, RZ, UR22, R5.reuse ;  /* 0x00000016ff097c19 */ /* 0x108fe40008011605 */
[C-C-:B------:R-:W-:Y:S02]  /*2db70*/  SHF.L.U64.HI R8, R4.reuse, UR23, R5.reuse ;  /* 0x0000001704087c19 */ /* 0x140fe40008010205 */
[----:B------:R-:W-:-:S02]  /*2db80*/  SHF.R.U64 R5, R4, UR22, R5 ;  /* 0x0000001604057c19 */ /* 0x000fc40008001205 */
[----:B------:R-:W-:Y:S02]  /*2db90*/  SHF.L.U32 R4, R4, UR23, RZ ;  /* 0x0000001704047c19 */ /* 0x000fe400080006ff */
[----:B------:R-:W-:Y:S02]  /*2dba0*/  LOP3.LUT R3, R12, R15, RZ, 0xfc, !PT ;  /* 0x0000000f0c037212 */ /* 0x000fe400078efcff */
[----:B------:R-:W-:Y:S02]  /*2dbb0*/  LOP3.LUT R2, R2, R13, RZ, 0xfc, !PT ;  /* 0x0000000d02027212 */ /* 0x000fe400078efcff */
[----:B-1----:R-:W-:Y:S02]  /*2dbc0*/  LOP3.LUT R7, R8, R9, RZ, 0xfc, !PT ;  /* 0x0000000908077212 */ /* 0x002fe400078efcff */
[----:B------:R-:W-:Y:S01]  /*2dbd0*/  LOP3.LUT R6, R4, R5, RZ, 0xfc, !PT ;  /* 0x0000000504067212 */ /* 0x000fe200078efcff */
[----:B------:R-:W-:Y:S04]  /*2dbe0*/  STL.64 [UR74], R2 ;  /* 0x00000002ff007987 */ /* 0x000fe80008100a4a */
[----:B------:R1:W-:Y:S04]  /*2dbf0*/  STL.64 [UR8], R6 ;  /* 0x00000006ff007987 */ /* 0x0003e80008100a08 */
[----:B------:R-:W2:Y:S04]  /*2dc00*/  LDL.64 R46, [R1+0x28] ;  /* 0x00002800012e7983 */ /* 0x000ea80000100a00 */
[----:B------:R-:W2:Y:S04]  /*2dc10*/  LDL.64 R42, [R1+0x30] ;  /* 0x00003000012a7983 */ /* 0x000ea80000100a00 */
[----:B------:R-:W2:Y:S04]  /*2dc20*/  LDL.64 R24, [R1+0x38] ;  /* 0x0000380001187983 */ /* 0x000ea80000100a00 */
[----:B------:R-:W3:Y:S04]  /*2dc30*/  LDL.64 R48, [R1+0x40] ;  /* 0x0000400001307983 */ /* 0x000ee80000100a00 */
        /* <DEDUP_REMOVED lines=11> */
[----:B------:R-:W0:Y:S04]  /*2dcf0*/  LDL.64 R16, [R1+0x8] ;  /* 0x0000080001107983 */ /* 0x000e280000100a00 */
[----:B------:R-:W0:Y:S04]  /*2dd00*/  LDL.64 R56, [R1+0x10] ;  /* 0x0000100001387983 */ /* 0x000e280000100a00 */
[----:B------:R-:W4:Y:S04]  /*2dd10*/  LDL.64 R44, [R1+0x18] ;  /* 0x00001800012c7983 */ /* 0x000f280000100a00 */
[----:B-1----:R-:W4:Y:S04]  /*2dd20*/  LDL.64 R6, [R1+0x20] ;  /* 0x0000200001067983 */ /* 0x002f280000100a00 */
[----:B------:R-:W4:Y:S04]  /*2dd30*/  LDL.64 R64, [R1] ;  /* 0x0000000001407983 */ /* 0x000f280000100a00 */
[----:B------:R-:W4:Y:S04]  /*2dd40*/  LDL.64 R70, [R1+0xa8] ;  /* 0x0000a80001467983 */ /* 0x000f280000100a00 */
[----:B------:R-:W4:Y:S04]  /*2dd50*/  LDL.64 R50, [R1+0xb0] ;  /* 0x0000b00001327983 */ /* 0x000f280000100a00 */
[----:B------:R-:W4:Y:S04]  /*2dd60*/  LDL.64 R74, [R1+0xb8] ;  /* 0x0000b800014a7983 */ /* 0x000f280000100a00 */
[----:B------:R-:W4:Y:S04]  /*2dd70*/  LDL.64 R72, [R1+0xa0] ;  /* 0x0000a00001487983 */ /* 0x000f280000100a00 */
[----:B------:R-:W4:Y:S01]  /*2dd80*/  LDL.64 R66, [R1+0xc0] ;  /* 0x0000c00001427983 */ /* 0x000f220000100a00 */
[----:B--2---:R-:W-:-:S02]  /*2dd90*/  LOP3.LUT R69, R46, R24, R42, 0xb4, !PT ;  /* 0x000000182e457212 */ /* 0x004fc400078eb42a */
[----:B------:R-:W-:Y:S02]  /*2dda0*/  LOP3.LUT R3, R47, R25, R43, 0xb4, !PT ;  /* 0x000000192f037212 */ /* 0x000fe400078eb42b */
[----:B---3--:R-:W-:Y:S02]  /*2ddb0*/  LOP3.LUT R10, R42, R48, R24, 0xb4, !PT ;  /* 0x000000302a0a7212 */ /* 0x008fe400078eb418 */
[----:B------:R-:W-:Y:S02]  /*2ddc0*/  LOP3.LUT R9, R43, R49, R25, 0xb4, !PT ;  /* 0x000000312b097212 */ /* 0x000fe400078eb419 */
[----:B----4-:R-:W-:Y:S02]  /*2ddd0*/  LOP3.LUT R27, R24, R12, R48, 0xb4, !PT ;  /* 0x0000000c181b7212 */ /* 0x010fe400078eb430 */
        /* <DEDUP_REMOVED lines=19> */
[----:B0-----:R-:W-:Y:S01]  /*2df10*/  LOP3.LUT R11, R56, UR20, R16, 0x9c, !PT ;  /* 0x00000014380b7c12 */ /* 0x001fe2000f8e9c10 */
[----:B------:R-:W0:Y:S01]  /*2df20*/  LDCU UR20, c[0x3][0xc4] ;  /* 0x00c01880ff1477ac */ /* 0x000e220008000800 */
[----:B------:R-:W-:-:S02]  /*2df30*/  LOP3.LUT R63, R16, R44, R56, 0xb4, !PT ;  /* 0x0000002c103f7212 */ /* 0x000fc400078eb438 */
[----:B------:R-:W-:Y:S02]  /*2df40*/  LOP3.LUT R60, R17, R45, R57, 0xb4, !PT ;  /* 0x0000002d113c7212 */ /* 0x000fe400078eb439 */
[----:B------:R-:W-:Y:S02]  /*2df50*/  LOP3.LUT R36, R56, R6, R44, 0xb4, !PT ;  /* 0x0000000638247212 */ /* 0x000fe400078eb42c */
[----:B------:R-:W-:Y:S02]  /*2df60*/  LOP3.LUT R35, R39, R33, R55, 0xb4, !PT ;  /* 0x0000002127237212 */ /* 0x000fe400078eb437 */
[----:B------:R-:W-:Y:S02]  /*2df70*/  LOP3.LUT R54, R55, R77, R33, 0xb4, !PT ;  /* 0x0000004d37367212 */ /* 0x000fe400078eb421 */
[----:B------:R-:W-:Y:S02]  /*2df80*/  LOP3.LUT R42, R33, R61, R77, 0xb4, !PT ;  /* 0x0000003d212a7212 */ /* 0x000fe400078eb44d */
[----:B------:R-:W-:-:S02]  /*2df90*/  LOP3.LUT R56, R44, R64, R6, 0xb4, !PT ;  /* 0x000000402c387212 */ /* 0x000fc400078eb406 */
[C---:B------:R-:W-:Y:S01]  /*2dfa0*/  LOP3.LUT R13, R57.reuse, UR21, R17, 0x9c, !PT ;  /* 0x00000015390d7c12 */ /* 0x040fe2000f8e9c11 */
[----:B------:R-:W1:Y:S01]  /*2dfb0*/  LDCU UR21, c[0x3][0xc4] ;  /* 0x00c01880ff1577ac */ /* 0x000e620008000800 */
        /* <DEDUP_REMOVED lines=18> */
[----:B------:R-:W-:Y:S02]  /*2e0e0*/  SHF.L.W.U32.HI R30, R52, 0x1, R17 ;  /* 0x00000001341e7819 */ /* 0x000fe40000010e11 */
[----:B------:R-:W-:Y:S02]  /*2e0f0*/  LOP3.LUT R8, R41, R8, R42, 0x96, !PT ;  /* 0x0000000829087212 */ /* 0x000fe400078e962a */
[----:B------:R-:W-:Y:S02]  /*2e100*/  SHF.L.W.U32.HI R15, R17, 0x1, R52 ;  /* 0x00000001110f7819 */ /* 0x000fe40000010e34 */
[----:B------:R-:W-:Y:S02]  /*2e110*/  LOP3.LUT R6, R72, R50, R70, 0xb4, !PT ;  /* 0x0000003248067212 */ /* 0x000fe400078eb446 */
[----:B------:R-:W-:-:S02]  /*2e120*/  LOP3.LUT R46, R50, R66, R74, 0xb4, !PT ;  /* 0x00000042322e7212 */ /* 0x000fc400078eb44a */
[----:B------:R-:W-:Y:S02]  /*2e130*/  LOP3.LUT R55, R74, R72, R66, 0xb4, !PT ;  /* 0x000000484a377212 */ /* 0x000fe400078eb442 */
[----:B------:R-:W-:Y:S02]  /*2e140*/  LOP3.LUT R70, R11, R64, RZ, 0x3c, !PT ;  /* 0x000000400b467212 */ /* 0x000fe400078e3cff */
[----:B------:R-:W-:Y:S02]  /*2e150*/  LOP3.LUT R13, R13, R65, RZ, 0x3c, !PT ;  /* 0x000000410d0d7212 */ /* 0x000fe400078e3cff */
[----:B------:R-:W-:Y:S02]  /*2e160*/  LOP3.LUT R11, R30, R61, RZ, 0x3c, !PT ;  /* 0x0000003d1e0b7212 */ /* 0x000fe400078e3cff */
[----:B------:R-:W-:Y:S02]  /*2e170*/  LOP3.LUT R65, R4, R69, R2, 0x96, !PT ;  /* 0x0000004504417212 */ /* 0x000fe400078e9602 */
[----:B------:R-:W-:-:S02]  /*2e180*/  LOP3.LUT R66, R15, R8, RZ, 0x3c, !PT ;  /* 0x000000080f427212 */ /* 0x000fc400078e3cff */
[----:B------:R-:W-:Y:S02]  /*2e190*/  LOP3.LUT R7, R73, R51, R71, 0xb4, !PT ;  /* 0x0000003349077212 */ /* 0x000fe400078eb447 */
[----:B------:R-:W-:Y:S02]  /*2e1a0*/  LOP3.LUT R30, R5, R3, R58, 0x96, !PT ;  /* 0x00000003051e7212 */ /* 0x000fe400078e963a */
[C---:B------:R-:W-:Y:S02]  /*2e1b0*/  LOP3.LUT R64, R70.reuse, R65, R6, 0x96, !PT ;  /* 0x0000004146407212 */ /* 0x040fe400078e9606 */
[----:B------:R-:W-:Y:S02]  /*2e1c0*/  LOP3.LUT R71, R13, R66, RZ, 0x3c, !PT ;  /* 0x000000420d477212 */ /* 0x000fe400078e3cff */
[-C--:B------:R-:W-:Y:S02]  /*2e1d0*/  LOP3.LUT R70, R70, R11.reuse, RZ, 0x3c, !PT ;  /* 0x0000000b46467212 */ /* 0x080fe400078e3cff */
[----:B------:R-:W-:-:S02]  /*2e1e0*/  LOP3.LUT R68, R69, R11, RZ, 0x3c, !PT ;  /* 0x0000000b45447212 */ /* 0x000fc400078e3cff */
[-C--:B------:R-:W-:Y:S02]  /*2e1f0*/  LOP3.LUT R2, R2, R11.reuse, RZ, 0x3c, !PT ;  /* 0x0000000b02027212 */ /* 0x080fe400078e3cff */
[-C--:B------:R-:W-:Y:S02]  /*2e200*/  LOP3.LUT R4, R4, R11.reuse, RZ, 0x3c, !PT ;  /* 0x0000000b04047212 */ /* 0x080fe400078e3cff */
[----:B------:R-:W-:Y:S02]  /*2e210*/  LOP3.LUT R6, R6, R11, RZ, 0x3c, !PT ;  /* 0x0000000b06067212 */ /* 0x000fe400078e3cff */
[----:B------:R-:W-:Y:S02]  /*2e220*/  LOP3.LUT R13, R13, R30, R7, 0x96, !PT ;  /* 0x0000001e0d0d7212 */ /* 0x000fe400078e9607 */
[----:B------:R-:W-:Y:S02]  /*2e230*/  LOP3.LUT R50, R51, R67, R75, 0xb4, !PT ;  /* 0x0000004333327212 */ /* 0x000fe400078eb44b */
[----:B------:R-:W-:-:S02]  /*2e240*/  LOP3.LUT R30, R48, R27, R36, 0x96, !PT ;  /* 0x0000001b301e7212 */ /* 0x000fc400078e9624 */
[----:B------:R-:W-:Y:S02]  /*2e250*/  LOP3.LUT R11, R37, R24, R49, 0x96, !PT ;  /* 0x00000018250b7212 */ /* 0x000fe400078e9631 */
[----:B------:R-:W-:Y:S02]  /*2e260*/  LOP3.LUT R30, R46, R30, R47, 0x96, !PT ;  /* 0x0000001e2e1e7212 */ /* 0x000fe400078e962f */
[----:B------:R-:W-:-:S04]  /*2e270*/  LOP3.LUT R11, R50, R11, R35, 0x96, !PT ;  /* 0x0000000b320b7212 */ /* 0x000fc800078e9623 */
[----:B------:R-:W-:Y:S02]  /*2e280*/  SHF.L.W.U32.HI R15, R11, 0x1, R30 ;  /* 0x000000010b0f7819 */ /* 0x000fe40000010e1e */
[----:B------:R-:W-:Y:S02]  /*2e290*/  LOP3.LUT R69, R3, R66, RZ, 0x3c, !PT ;  /* 0x0000004203457212 */ /* 0x000fe400078e3cff */
[----:B------:R-:W-:Y:S02]  /*2e2a0*/  LOP3.LUT R15, R15, R64, RZ, 0x3c, !PT ;  /* 0x000000400f0f7212 */ /* 0x000fe400078e3cff */
[-C--:B------:R-:W-:Y:S02]  /*2e2b0*/  LOP3.LUT R3, R58, R66.reuse, RZ, 0x3c, !PT ;  /* 0x000000423a037212 */ /* 0x080fe400078e3cff */
[-C--:B------:R-:W-:Y:S02]  /*2e2c0*/  LOP3.LUT R5, R5, R66.reuse, RZ, 0x3c, !PT ;  /* 0x0000004205057212 */ /* 0x080fe400078e3cff */
[----:B------:R-:W-:-:S02]  /*2e2d0*/  LOP3.LUT R7, R7, R66, RZ, 0x3c, !PT ;  /* 0x0000004207077212 */ /* 0x000fc400078e3cff */
[----:B------:R-:W-:Y:S02]  /*2e2e0*/  SHF.L.W.U32.HI R66, R61, 0x1, R8 ;  /* 0x000000013d427819 */ /* 0x000fe40000010e08 */
[----:B------:R-:W-:Y:S02]  /*2e2f0*/  SHF.L.W.U32.HI R61, R8, 0x1, R61 ;  /* 0x00000001083d7819 */ /* 0x000fe40000010e3d */
[-C--:B------:R-:W-:Y:S02]  /*2e300*/  LOP3.LUT R8, R63, R15.reuse, RZ, 0x3c, !PT ;  /* 0x0000000f3f087212 */ /* 0x080fe400078e3cff */
[-C--:B------:R-:W-:Y:S02]  /*2e310*/  LOP3.LUT R10, R10, R15.reuse, RZ, 0x3c, !PT ;  /* 0x0000000f0a0a7212 */ /* 0x080fe400078e3cff */
[-C--:B------:R-:W-:Y:S02]  /*2e320*/  LOP3.LUT R12, R12, R15.reuse, RZ, 0x3c, !PT ;  /* 0x0000000f0c0c7212 */ /* 0x080fe400078e3cff */
[----:B------:R-:W-:-:S02]  /*2e330*/  LOP3.LUT R14, R14, R15, RZ, 0x3c, !PT ;  /* 0x0000000f0e0e7212 */ /* 0x000fc400078e3cff */
[----:B------:R-:W-:Y:S02]  /*2e340*/  LOP3.LUT R16, R16, R15, RZ, 0x3c, !PT ;  /* 0x0000000f10107212 */ /* 0x000fe400078e3cff */
[----:B------:R-:W-:Y:S02]  /*2e350*/  LOP3.LUT R51, R75, R73, R67, 0xb4, !PT ;  /* 0x000000494b337212 */ /* 0x000fe400078eb443 */
[----:B------:R-:W-:Y:S02]  /*2e360*/  LOP3.LUT R58, R40, R25, R56, 0x96, !PT ;  /* 0x00000019283a7212 */ /* 0x000fe400078e9638 */
[----:B------:R-:W-:Y:S02]  /*2e370*/  LOP3.LUT R15, R53, R28, R39, 0x96, !PT ;  /* 0x0000001c350f7212 */ /* 0x000fe400078e9627 */
[----:B------:R-:W-:Y:S02]  /*2e380*/  LOP3.LUT R58, R55, R58, R38, 0x96, !PT ;  /* 0x0000003a373a7212 */ /* 0x000fe400078e9626 */
[----:B------:R-:W-:-:S02]  /*2e390*/  LOP3.LUT R15, R51, R15, R54, 0x96, !PT ;  /* 0x0000000f330f7212 */ /* 0x000fc400078e9636 */
[----:B------:R-:W-:Y:S02]  /*2e3a0*/  LOP3.LUT R61, R61, R30, RZ, 0x3c, !PT ;  /* 0x0000001e3d3d7212 */ /* 0x000fe400078e3cff */
[----:B------:R-:W-:Y:S02]  /*2e3b0*/  SHF.L.W.U32.HI R30, R30, 0x1, R11 ;  /* 0x000000011e1e7819 */ /* 0x000fe40000010e0b */
[----:B------:R-:W-:Y:S02]  /*2e3c0*/  LOP3.LUT R66, R66, R11, RZ, 0x3c, !PT ;  /* 0x0000000b42427212 */ /* 0x000fe400078e3cff */
[----:B------:R-:W-:Y:S02]  /*2e3d0*/  SHF.L.W.U32.HI R11, R58, 0x1, R15 ;  /* 0x000000013a0b7819 */ /* 0x000fe40000010e0f */
[----:B------:R-:W-:Y:S02]  /*2e3e0*/  LOP3.LUT R30, R30, R13, RZ, 0x3c, !PT ;  /* 0x0000000d1e1e7212 */ /* 0x000fe400078e3cff */
[----:B------:R-:W-:-:S02]  /*2e3f0*/  LOP3.LUT R52, R11, R52, RZ, 0x3c, !PT ;  /* 0x000000340b347212 */ /* 0x000fc400078e3cff */
[----:B------:R-:W-:Y:S02]  /*2e400*/  SHF.L.W.U32.HI R11, R13, 0x1, R64 ;  /* 0x000000010d0b7819 */ /* 0x000fe40000010e40 */
[----:B------:R-:W-:Y:S02]  /*2e410*/  SHF.L.W.U32.HI R64, R64, 0x1, R13 ;  /* 0x0000000140407819 */ /* 0x000fe40000010e0d */
[----:B------:R-:W-:Y:S01]  /*2e420*/  SHF.L.W.U32.HI R63, R15, 0x1, R58 ;  /* 0x000000010f3f7819 */ /* 0x000fe20000010e3a */
[----:B------:R2:W-:Y:S01]  /*2e430*/  STL.64 [R1], R70 ;  /* 0x0000004601007387 */ /* 0x0005e20000100a00 */
[----:B------:R-:W-:Y:S02]  /*2e440*/  LOP3.LUT R65, R11, R58, RZ, 0x3c, !PT ;  /* 0x0000003a0b417212 */ /* 0x000fe400078e3cff */
[----:B------:R-:W-:Y:S01]  /*2e450*/  LOP3.LUT R11, R9, R30, RZ, 0x3c, !PT ;  /* 0x0000001e090b7212 */ /* 0x000fe200078e3cff */
[----:B------:R-:W-:Y:S01]  /*2e460*/  STL.64 [R1+0x28], R68 ;  /* 0x0000284401007387 */ /* 0x000fe20000100a00 */
[----:B------:R-:W-:-:S02]  /*2e470*/  LOP3.LUT R64, R64, R15, RZ, 0x3c, !PT ;  /* 0x0000000f40407212 */ /* 0x000fc400078e3cff */
[-C--:B------:R-:W-:Y:S01]  /*2e480*/  LOP3.LUT R13, R59, R30.reuse, RZ, 0x3c, !PT ;  /* 0x0000001e3b0d7212 */ /* 0x080fe200078e3cff */
[----:B------:R3:W-:Y:S01]  /*2e490*/  STL.64 [R1+0x50], R2 ;  /* 0x0000500201007387 */ /* 0x0007e20000100a00 */
[----:B------:R-:W-:Y:S02]  /*2e4a0*/  LOP3.LUT R63, R63, R17, RZ, 0x3c, !PT ;  /* 0x000000113f3f7212 */ /* 0x000fe400078e3cff */
[-C--:B------:R-:W-:Y:S01]  /*2e4b0*/  LOP3.LUT R15, R62, R30.reuse, RZ, 0x3c, !PT ;  /* 0x0000001e3e0f7212 */ /* 0x080fe200078e3cff */
[----:B------:R-:W-:Y:S01]  /*2e4c0*/  STL.64 [R1+0x78], R4 ;  /* 0x0000780401007387 */ /* 0x000fe20000100a00 */
[-C--:B------:R-:W-:Y:S02]  /*2e4d0*/  LOP3.LUT R17, R57, R30.reuse, RZ, 0x3c, !PT ;  /* 0x0000001e39117212 */ /* 0x080fe400078e3cff */
[----:B------:R-:W-:Y:S01]  /*2e4e0*/  LOP3.LUT R9, R60, R30, RZ, 0x3c, !PT ;  /* 0x0000001e3c097212 */ /* 0x000fe200078e3cff */
[----:B------:R4:W-:Y:S01]  /*2e4f0*/  STL.64 [R1+0xa0], R6 ;  /* 0x0000a00601007387 */ /* 0x0009e20000100a00 */
[----:B------:R-:W-:-:S02]  /*2e500*/  LOP3.LUT R56, R56, R61, RZ, 0x3c, !PT ;  /* 0x0000003d38387212 */ /* 0x000fc400078e3cff */
[-C--:B------:R-:W-:Y:S01]  /*2e510*/  LOP3.LUT R57, R39, R66.reuse, RZ, 0x3c, !PT ;  /* 0x0000004227397212 */ /* 0x080fe200078e3cff */
[----:B------:R0:W-:Y:S01]  /*2e520*/  STL.64 [R1+0x30], R10 ;  /* 0x0000300a01007387 */ /* 0x0001e20000100a00 */
[-C--:B------:R-:W-:Y:S02]  /*2e530*/  LOP3.LUT R58, R25, R61.reuse, RZ, 0x3c, !PT ;  /* 0x0000003d193a7212 */ /* 0x080fe400078e3cff */
[-C--:B------:R-:W-:Y:S01]  /*2e540*/  LOP3.LUT R60, R40, R61.reuse, RZ, 0x3c, !PT ;  /* 0x0000003d283c7212 */ /* 0x080fe200078e3cff */
[----:B------:R-:W-:Y:S01]  /*2e550*/  STL.64 [R1+0x58], R12 ;  /* 0x0000580c01007387 */ /* 0x000fe20000100a00 */
[-C--:B------:R-:W-:Y:S02]  /*2e560*/  LOP3.LUT R38, R38, R61.reuse, RZ, 0x3c, !PT ;  /* 0x0000003d26267212 */ /* 0x080fe400078e3cff */
[----:B--2---:R-:W-:Y:S02]  /*2e570*/  LOP3.LUT R70, R55, R61, RZ, 0x3c, !PT ;  /* 0x0000003d37467212 */ /* 0x004fe400078e3cff */
        /* <DEDUP_REMOVED lines=33> */
[-C--:B------:R-:W-:Y:S01]  /*2e790*/  LOP3.LUT R33, R42, R64.reuse, RZ, 0x3c, !PT ;  /* 0x000000402a217212 */ /* 0x080fe200078e3cff */
[----:B------:R-:W-:Y:S01]  /*2e7a0*/  STL.64 [R1+0xb0], R52 ;  /* 0x0000b03401007387 */ /* 0x000fe20000100a00 */
[----:B------:R-:W-:-:S03]  /*2e7b0*/  LOP3.LUT R41, R41, R64, RZ, 0x3c, !PT ;  /* 0x0000004029297212 */ /* 0x000fc600078e3cff */
[----:B------:R-:W-:Y:S04]  /*2e7c0*/  STL.64 [R1+0x20], R44 ;  /* 0x0000202c01007387 */ /* 0x000fe80000100a00 */
[----:B------:R-:W-:Y:S04]  /*2e7d0*/  STL.64 [R1+0x48], R46 ;  /* 0x0000482e01007387 */ /* 0x000fe80000100a00 */
[----:B------:R-:W-:Y:S04]  /*2e7e0*/  STL.64 [R1+0x70], R34 ;  /* 0x0000702201007387 */ /* 0x000fe80000100a00 */
[----:B------:R-:W-:Y:S04]  /*2e7f0*/  STL.64 [R1+0x98], R32 ;  /* 0x0000982001007387 */ /* 0x000fe80000100a00 */
[----:B------:R-:W-:Y:S04]  /*2e800*/  STL.64 [R1+0xc0], R40 ;  /* 0x0000c02801007387 */ /* 0x000fe80000100a00 */
[----:B------:R2:W-:Y:S04]  /*2e810*/  STL.64 [R1+0x8], R8 ;  /* 0x0000080801007387 */ /* 0x0005e80000100a00 */
[----:B---3--:R-:W1:Y:S01]  /*2e820*/  LDL.64 R2, [R22] ;  /* 0x0000000016027983 */ /* 0x008e620000100a00 */
[----:B----4-:R-:W-:-:S02]  /*2e830*/  SHF.R.U64 R7, R8, UR10, R9 ;  /* 0x0000000a08077c19 */ /* 0x010fc40008001209 */
[C-C-:B------:R-:W-:Y:S02]  /*2e840*/  SHF.L.U64.HI R5, R8.reuse, UR18, R9.reuse ;  /* 0x0000001208057c19 */ /* 0x140fe40008010209 */
[----:B------:R-:W-:Y:S02]  /*2e850*/  SHF.L.U32 R4, R8, UR18, RZ ;  /* 0x0000001208047c19 */ /* 0x000fe400080006ff */
[----:B------:R-:W-:Y:S02]  /*2e860*/  SHF.R.U32.HI R6, RZ, UR10, R9 ;  /* 0x0000000aff067c19 */ /* 0x000fe40008011609 */
[----:B0-----:R-:W-:Y:S02]  /*2e870*/  LOP3.LUT R10, R4, R7, RZ, 0xfc, !PT ;  /* 0x00000007040a7212 */ /* 0x001fe400078efcff */
[----:B------:R-:W-:-:S05]  /*2e880*/  LOP3.LUT R11, R5, R6, RZ, 0xfc, !PT ;  /* 0x00000006050b7212 */ /* 0x000fca00078efcff */
[----:B------:R-:W-:Y:S01]  /*2e890*/  STL.64 [R22], R10 ;  /* 0x0000000a16007387 */ /* 0x000fe20000100a00 */
[C---:B-1----:R-:W-:Y:S02]  /*2e8a0*/  SHF.L.U32 R4, R2.reuse, UR21, RZ ;  /* 0x0000001502047c19 */ /* 0x042fe400080006ff */
[C-C-:B------:R-:W-:Y:S02]  /*2e8b0*/  SHF.R.U64 R7, R2.reuse, UR9, R3.reuse ;  /* 0x0000000902077c19 */ /* 0x140fe40008001203 */
[--C-:B--2---:R-:W-:Y:S01]  /*2e8c0*/  SHF.L.U64.HI R8, R2, UR20, R3.reuse ;  /* 0x0000001402087c19 */ /* 0x104fe20008010203 */
[----:B------:R-:W0:Y:S01]  /*2e8d0*/  LDCU.64 UR20, c[0x3][0x10] ;  /* 0x00c00200ff1477ac */ /* 0x000e220008000a00 */
        /* <DEDUP_REMOVED lines=2332> */
[----:B------:R2:W-:Y:S01]  /*37aa0*/  STL.64 [UR5], R8 ;  /* 0x00000008ff007987 */ /* 0x0005e20008100a05 */
[----:B-1----:R-:W-:-:S02]  /*37ab0*/  LOP3.LUT R7, R2, R3, RZ, 0xfc, !PT ;  /* 0x0000000302077212 */ /* 0x002fc400078efcff */
        /* <DEDUP_REMOVED lines=10> */
[----:B----4-:R-:W-:-:S02]  /*37b60*/  SHF.R.U64 R3, R4, UR19, R5 ;  /* 0x0000001304037c19 */ /* 0x010fc40008001205 */
[C---:B------:R-:W-:Y:S02]  /*37b70*/  SHF.L.U32 R2, R4.reuse, UR31, RZ ;  /* 0x0000001f04027c19 */ /* 0x040fe400080006ff */
[--C-:B--2---:R-:W-:Y:S02]  /*37b80*/  SHF.R.U32.HI R9, RZ, UR19, R5.reuse ;  /* 0x00000013ff097c19 */ /* 0x104fe40008011605 */
[----:B------:R-:W-:Y:S01]  /*37b90*/  SHF.L.U64.HI R4, R4, UR31, R5 ;  /* 0x0000001f04047c19 */ /* 0x000fe20008010205 */
        /* <DEDUP_REMOVED lines=502> */
[----:B------:R1:W-:Y:S01]  /*39b00*/  STL.64 [UR7], R6 ;  /* 0x00000006ff007987 */ /* 0x0003e20008100a07 */
[----:B------:R-:W4:Y:S03]  /*39b10*/  LDCU UR7, c[0x3][0xc4] ;  /* 0x00c01880ff0777ac */ /* 0x000f260008000800 */
[----:B------:R-:W2:Y:S01]  /*39b20*/  LDL.64 R4, [UR26] ;  /* 0x0000001aff047983 */ /* 0x000ea20008100a00 */
[----:B---3--:R-:W-:-:S02]  /*39b30*/  SHF.R.U32.HI R11, RZ, UR72, R3 ;  /* 0x00000048ff0b7c19 */ /* 0x008fc40008011603 */
[C-C-:B------:R-:W-:Y:S02]  /*39b40*/  SHF.L.U64.HI R10, R2.reuse, UR71, R3.reuse ;  /* 0x00000047020a7c19 */ /* 0x140fe40008010203 */
[C---:B------:R-:W-:Y:S02]  /*39b50*/  SHF.R.U64 R3, R2.reuse, UR72, R3 ;  /* 0x0000004802037c19 */ /* 0x040fe40008001203 */
[----:B------:R-:W-:Y:S02]  /*39b60*/  SHF.L.U32 R2, R2, UR71, RZ ;  /* 0x0000004702027c19 */ /* 0x000fe400080006ff */
[----:B------:R-:W-:Y:S02]  /*39b70*/  LOP3.LUT R11, R10, R11, RZ, 0xfc, !PT ;  /* 0x0000000b0a0b7212 */ /* 0x000fe400078efcff */
[----:B------:R-:W-:Y:S02]  /*39b80*/  LOP3.LUT R10, R2, R3, RZ, 0xfc, !PT ;  /* 0x00000003020a7212 */ /* 0x000fe400078efcff */
[----:B--2---:R-:W-:-:S02]  /*39b90*/  SHF.L.U64.HI R2, R4, UR73, R5 ;  /* 0x0000004904027c19 */ /* 0x004fc40008010205 */
[C-C-:B------:R-:W-:Y:S02]  /*39ba0*/  SHF.R.U64 R3, R4.reuse, UR70, R5.reuse ;  /* 0x0000004604037c19 */ /* 0x140fe40008001205 */
[----:B------:R-:W-:Y:S02]  /*39bb0*/  SHF.R.U32.HI R9, RZ, UR70, R5 ;  /* 0x00000046ff097c19 */ /* 0x000fe40008011605 */
        /* <DEDUP_REMOVED lines=20> */
[----:B------:R1:W-:Y:S01]  /*39d00*/  STL.64 [UR8], R6 ;  /* 0x00000006ff007987 */ /* 0x0003e20008100a08 */
[----:B------:R-:W2:Y:S03]  /*39d10*/  LDCU UR8, c[0x3][0xc4] ;  /* 0x00c01880ff0877ac */ /* 0x000ea60008000800 */
        /* <DEDUP_REMOVED lines=15> */
[----:B------:R-:W0:Y:S04]  /*39e10*/  LDL.64 R16, [R1+0x8] ;  /* 0x0000080001107983 */ /* 0x000e280000100a00 */
[----:B------:R-:W0:Y:S04]  /*39e20*/  LDL.64 R56, [R1+0x10] ;  /* 0x0000100001387983 */ /* 0x000e280000100a00 */
[----:B------:R-:W2:Y:S04]  /*39e30*/  LDL.64 R44, [R1+0x18] ;  /* 0x00001800012c7983 */ /* 0x000ea80000100a00 */
[----:B-1----:R-:W2:Y:S04]  /*39e40*/  LDL.64 R6, [R1+0x20] ;  /* 0x0000200001067983 */ /* 0x002ea80000100a00 */
[----:B------:R-:W2:Y:S04]  /*39e50*/  LDL.64 R64, [R1] ;  /* 0x0000000001407983 */ /* 0x000ea80000100a00 */
[----:B------:R-:W2:Y:S04]  /*39e60*/  LDL.64 R70, [R1+0xa8] ;  /* 0x0000a80001467983 */ /* 0x000ea80000100a00 */
[----:B------:R-:W2:Y:S04]  /*39e70*/  LDL.64 R50, [R1+0xb0] ;  /* 0x0000b00001327983 */ /* 0x000ea80000100a00 */
[----:B------:R-:W2:Y:S04]  /*39e80*/  LDL.64 R74, [R1+0xb8] ;  /* 0x0000b800014a7983 */ /* 0x000ea80000100a00 */
[----:B------:R-:W2:Y:S04]  /*39e90*/  LDL.64 R72, [R1+0xa0] ;  /* 0x0000a00001487983 */ /* 0x000ea80000100a00 */
[----:B------:R-:W2:Y:S01]  /*39ea0*/  LDL.64 R66, [R1+0xc0] ;  /* 0x0000c00001427983 */ /* 0x000ea20000100a00 */
        /* <DEDUP_REMOVED lines=24> */
[----:B0-----:R-:W-:-:S02]  /*3a030*/  LOP3.LUT R11, R56, UR20, R16, 0x9c, !PT ;  /* 0x00000014380b7c12 */ /* 0x001fc4000f8e9c10 */
[----:B------:R-:W-:Y:S02]  /*3a040*/  LOP3.LUT R63, R16, R44, R56, 0xb4, !PT ;  /* 0x0000002c103f7212 */ /* 0x000fe400078eb438 */
[----:B------:R-:W-:Y:S02]  /*3a050*/  LOP3.LUT R60, R17, R45, R57, 0xb4, !PT ;  /* 0x0000002d113c7212 */ /* 0x000fe400078eb439 */
[----:B------:R-:W-:Y:S02]  /*3a060*/  LOP3.LUT R36, R56, R6, R44, 0xb4, !PT ;  /* 0x0000000638247212 */ /* 0x000fe400078eb42c */
[----:B------:R-:W-:Y:S02]  /*3a070*/  LOP3.LUT R35, R39, R33, R55, 0xb4, !PT ;  /* 0x0000002127237212 */ /* 0x000fe400078eb437 */
[----:B------:R-:W-:Y:S02]  /*3a080*/  LOP3.LUT R54, R55, R77, R33, 0xb4, !PT ;  /* 0x0000004d37367212 */ /* 0x000fe400078eb421 */
[----:B------:R-:W-:-:S02]  /*3a090*/  LOP3.LUT R42, R33, R61, R77, 0xb4, !PT ;  /* 0x0000003d212a7212 */ /* 0x000fc400078eb44d */
[----:B------:R-:W-:Y:S02]  /*3a0a0*/  LOP3.LUT R56, R44, R64, R6, 0xb4, !PT ;  /* 0x000000402c387212 */ /* 0x000fe400078eb406 */
[C---:B------:R-:W-:Y:S01]  /*3a0b0*/  LOP3.LUT R13, R57.reuse, UR21, R17, 0x9c, !PT ;  /* 0x00000015390d7c12 */ /* 0x040fe2000f8e9c11 */
[----:B------:R-:W-:Y:S01]  /*3a0c0*/  ULEA UR77, UR77, UR4, 0x3 ;  /* 0x000000044d4d7291 */ /* 0x000fe2000f8e18ff */
[----:B------:R-:W-:Y:S01]  /*3a0d0*/  LOP3.LUT R49, R57, R7, R45, 0xb4, !PT ;  /* 0x0000000739317212 */ /* 0x000fe200078eb42d */
[----:B------:R-:W0:Y:S01]  /*3a0e0*/  LDCU.64 UR20, c[0x3][0x50] ;  /* 0x00c00a00ff1477ac */ /* 0x000e220008000a00 */
        /* <DEDUP_REMOVED lines=18> */
[----:B------:R-:W-:Y:S02]  /*3a210*/  LOP3.LUT R8, R41, R8, R42, 0x96, !PT ;  /* 0x0000000829087212 */ /* 0x000fe400078e962a */
[----:B------:R-:W-:Y:S02]  /*3a220*/  SHF.L.W.U32.HI R15, R17, 0x1, R52 ;  /* 0x00000001110f7819 */ /* 0x000fe40000010e34 */
[----:B------:R-:W-:-:S02]  /*3a230*/  LOP3.LUT R6, R72, R50, R70, 0xb4, !PT ;  /* 0x0000003248067212 */ /* 0x000fc400078eb446 */
[----:B------:R-:W-:Y:S02]  /*3a240*/  LOP3.LUT R46, R50, R66, R74, 0xb4, !PT ;  /* 0x00000042322e7212 */ /* 0x000fe400078eb44a */
[----:B------:R-:W-:Y:S02]  /*3a250*/  LOP3.LUT R55, R74, R72, R66, 0xb4, !PT ;  /* 0x000000484a377212 */ /* 0x000fe400078eb442 */
[----:B------:R-:W-:Y:S02]  /*3a260*/  LOP3.LUT R70, R11, R64, RZ, 0x3c, !PT ;  /* 0x000000400b467212 */ /* 0x000fe400078e3cff */
[----:B------:R-:W-:Y:S02]  /*3a270*/  LOP3.LUT R13, R13, R65, RZ, 0x3c, !PT ;  /* 0x000000410d0d7212 */ /* 0x000fe400078e3cff */
[----:B------:R-:W-:Y:S02]  /*3a280*/  LOP3.LUT R11, R30, R61, RZ, 0x3c, !PT ;  /* 0x0000003d1e0b7212 */ /* 0x000fe400078e3cff */
[----:B------:R-:W-:-:S02]  /*3a290*/  LOP3.LUT R65, R4, R69, R2, 0x96, !PT ;  /* 0x0000004504417212 */ /* 0x000fc400078e9602 */
[----:B------:R-:W-:Y:S02]  /*3a2a0*/  LOP3.LUT R66, R15, R8, RZ, 0x3c, !PT ;  /* 0x000000080f427212 */ /* 0x000fe400078e3cff */
[----:B------:R-:W-:Y:S02]  /*3a2b0*/  LOP3.LUT R7, R73, R51, R71, 0xb4, !PT ;  /* 0x0000003349077212 */ /* 0x000fe400078eb447 */
[----:B------:R-:W-:Y:S02]  /*3a2c0*/  LOP3.LUT R30, R5, R3, R58, 0x96, !PT ;  /* 0x00000003051e7212 */ /* 0x000fe400078e963a */
[C---:B------:R-:W-:Y:S02]  /*3a2d0*/  LOP3.LUT R64, R70.reuse, R65, R6, 0x96, !PT ;  /* 0x0000004146407212 */ /* 0x040fe400078e9606 */
[----:B------:R-:W-:Y:S02]  /*3a2e0*/  LOP3.LUT R71, R13, R66, RZ, 0x3c, !PT ;  /* 0x000000420d477212 */ /* 0x000fe400078e3cff */
[----:B------:R-:W-:-:S02]  /*3a2f0*/  LOP3.LUT R70, R70, R11, RZ, 0x3c, !PT ;  /* 0x0000000b46467212 */ /* 0x000fc400078e3cff */
[-C--:B------:R-:W-:Y:S02]  /*3a300*/  LOP3.LUT R68, R69, R11.reuse, RZ, 0x3c, !PT ;  /* 0x0000000b45447212 */ /* 0x080fe400078e3cff */
[-C--:B------:R-:W-:Y:S02]  /*3a310*/  LOP3.LUT R2, R2, R11.reuse, RZ, 0x3c, !PT ;  /* 0x0000000b02027212 */ /* 0x080fe400078e3cff */
[-C--:B------:R-:W-:Y:S02]  /*3a320*/  LOP3.LUT R4, R4, R11.reuse, RZ, 0x3c, !PT ;  /* 0x0000000b04047212 */ /* 0x080fe400078e3cff */
[----:B------:R-:W-:Y:S02]  /*3a330*/  LOP3.LUT R6, R6, R11, RZ, 0x3c, !PT ;  /* 0x0000000b06067212 */ /* 0x000fe400078e3cff */
[----:B------:R-:W-:Y:S02]  /*3a340*/  LOP3.LUT R13, R13, R30, R7, 0x96, !PT ;  /* 0x0000001e0d0d7212 */ /* 0x000fe400078e9607 */
[----:B------:R-:W-:-:S02]  /*3a350*/  LOP3.LUT R50, R51, R67, R75, 0xb4, !PT ;  /* 0x0000004333327212 */ /* 0x000fc400078eb44b */
[----:B------:R-:W-:Y:S02]  /*3a360*/  LOP3.LUT R30, R48, R27, R36, 0x96, !PT ;  /* 0x0000001b301e7212 */ /* 0x000fe400078e9624 */
        /* <DEDUP_REMOVED lines=50> */
[----:B-1----:R-:W-:Y:S02]  /*3a690*/  LOP3.LUT R70, R55, R61, RZ, 0x3c, !PT ;  /* 0x0000003d37467212 */ /* 0x002fe400078e3cff */
        /* <DEDUP_REMOVED lines=42> */
[----:B--2---:R-:W2:Y:S01]  /*3a940*/  LDL.64 R2, [R22] ;  /* 0x0000000016027983 */ /* 0x004ea20000100a00 */
[----:B---3--:R-:W-:-:S02]  /*3a950*/  SHF.R.U64 R7, R8, UR10, R9 ;  /* 0x0000000a08077c19 */ /* 0x008fc40008001209 */
[C-C-:B------:R-:W-:Y:S02]  /*3a960*/  SHF.L.U64.HI R5, R8.reuse, UR18, R9.reuse ;  /* 0x0000001208057c19 */ /* 0x140fe40008010209 */
[----:B------:R-:W-:Y:S02]  /*3a970*/  SHF.L.U32 R4, R8, UR18, RZ ;  /* 0x0000001208047c19 */ /* 0x000fe400080006ff */
[----:B------:R-:W-:Y:S02]  /*3a980*/  SHF.R.U32.HI R6, RZ, UR10, R9 ;  /* 0x0000000aff067c19 */ /* 0x000fe40008011609 */
[----:B----4-:R-:W-:Y:S02]  /*3a990*/  LOP3.LUT R10, R4, R7, RZ, 0xfc, !PT ;  /* 0x00000007040a7212 */ /* 0x010fe400078efcff */
[----:B------:R-:W-:-:S05]  /*3a9a0*/  LOP3.LUT R11, R5, R6, RZ, 0xfc, !PT ;  /* 0x00000006050b7212 */ /* 0x000fca00078efcff */
[----:B------:R-:W-:Y:S01]  /*3a9b0*/  STL.64 [R22], R10 ;  /* 0x0000000a16007387 */ /* 0x000fe20000100a00 */
[C---:B--2---:R-:W-:Y:S01]  /*3a9c0*/  SHF.L.U32 R4, R2.reuse, UR8, RZ ;  /* 0x0000000802047c19 */ /* 0x044fe200080006ff */
[----:B------:R-:W2:Y:S01]  /*3a9d0*/  LDCU UR8, c[0x3][0xc4] ;  /* 0x00c01880ff0877ac */ /* 0x000ea20008000800 */
[C-C-:B------:R-:W-:Y:S02]  /*3a9e0*/  SHF.R.U64 R7, R2.reuse, UR9, R3.reuse ;  /* 0x0000000902077c19 */ /* 0x140fe40008001203 */
[--C-:B-1----:R-:W-:Y:S01]  /*3a9f0*/  SHF.L.U64.HI R8, R2, UR7, R3.reuse ;  /* 0x0000000702087c19 */ /* 0x102fe20008010203 */
[----:B------:R-:W1:Y:S01]  /*3aa00*/  LDCU UR7, c[0x3][0x17c] ;  /* 0x00c02f80ff0777ac */ /* 0x000e620008000800 */
[----:B------:R-:W-:Y:S02]  /*3aa10*/  SHF.R.U32.HI R5, RZ, UR9, R3 ;  /* 0x00000009ff057c19 */ /* 0x000fe40008011603 */
[----:B------:R-:W-:Y:S01]  /*3aa20*/  LOP3.LUT R6, R7, R4, RZ, 0xfc, !PT ;  /* 0x0000000407067212 */ /* 0x000fe200078efcff */
[----:B------:R-:W3:Y:S01]  /*3aa30*/  LDL.64 R2, [R29] ;  /* 0x000000001d027983 */ /* 0x000ee20000100a00 */
[----:B------:R-:W-:-:S05]  /*3aa40*/  LOP3.LUT R7, R5, R8, RZ, 0xfc, !PT ;  /* 0x0000000805077212 */ /* 0x000fca00078efcff */
[----:B------:R4:W-:Y:S04]  /*3aa50*/  STL.64 [R29], R6 ;  /* 0x000000061d007387 */ /* 0x0009e80000100a00 */
[----:B------:R-:W2:Y:S01]  /*3aa60*/  LDL.64 R4, [UR5] ;  /* 0x00000005ff047983 */ /* 0x000ea20008100a00 */
[--C-:B---3--:R-:W-:Y:S02]  /*3aa70*/  SHF.R.U32.HI R9, RZ, UR16, R3.reuse ;  /* 0x00000010ff097c19 */ /* 0x108fe40008011603 */
        /* <DEDUP_REMOVED lines=9> */
[----:B------:R-:W-:Y:S01]  /*3ab10*/  STL.64 [UR5], R8 ;  /* 0x00000008ff007987 */ /* 0x000fe20008100a05 */
[----:B----4-:R-:W-:-:S02]  /*3ab20*/  LOP3.LUT R7, R2, R3, RZ, 0xfc, !PT ;  /* 0x0000000302077212 */ /* 0x010fc400078efcff */
        /* <DEDUP_REMOVED lines=10> */
[----:B----4-:R-:W-:-:S02]  /*3abd0*/  SHF.R.U32.HI R3, RZ, UR19, R5 ;  /* 0x00000013ff037c19 */ /* 0x010fc40008011605 */
[C-C-:B------:R-:W-:Y:S02]  /*3abe0*/  SHF.L.U64.HI R2, R4.reuse, UR31, R5.reuse ;  /* 0x0000001f04027c19 */ /* 0x140fe40008010205 */
[C---:B------:R-:W-:Y:S02]  /*3abf0*/  SHF.R.U64 R5, R4.reuse, UR19, R5 ;  /* 0x0000001304057c19 */ /* 0x040fe40008001205 */
[----:B------:R-:W-:Y:S01]  /*3ac00*/  SHF.L.U32 R4, R4, UR31, RZ ;  /* 0x0000001f04047c19 */ /* 0x000fe200080006ff */
[----:B------:R-:W-:Y:S01]  /*3ac10*/  STL.64 [UR11], R10 ;  /* 0x0000000aff007987 */ /* 0x000fe20008100a0b */
[----:B---3--:R-:W-:Y:S02]  /*3ac20*/  LOP3.LUT R7, R2, R3, RZ, 0xfc, !PT ;  /* 0x0000000302077212 */ /* 0x008fe400078efcff */
        /* <DEDUP_REMOVED lines=51> */
[----:B------:R-:W4:Y:S01]  /*3af60*/  LDL.64 R4, [R31] ;  /* 0x000000001f047983 */ /* 0x000f220000100a00 */
        /* <DEDUP_REMOVED lines=10> */
[----:B------:R-:W-:Y:S01]  /*3b010*/  STL.64 [R31], R10 ;  /* 0x0000000a1f007387 */ /* 0x000fe20000100a00 */
        /* <DEDUP_REMOVED lines=44> */
[C-C-:B---3--:R-:W-:Y:S02]  /*3b2e0*/  SHF.L.U64.HI R6, R4.reuse, UR67, R5.reuse ;  /* 0x0000004304067c19 */ /* 0x148fe40008010205 */
[C---:B------:R-:W-:Y:S02]  /*3b2f0*/  SHF.R.U64 R5, R4.reuse, UR65, R5 ;  /* 0x0000004104057c19 */ /* 0x040fe40008001205 */
[----:B------:R-:W-:Y:S01]  /*3b300*/  SHF.L.U32 R4, R4, UR67, RZ ;  /* 0x0000004304047c19 */ /* 0x000fe200080006ff */
[----:B------:R2:W-:Y:S01]  /*3b310*/  STL.64 [UR63], R8 ;  /* 0x00000008ff007987 */ /* 0x0005e20008100a3f */
[----:B------:R-:W-:Y:S02]  /*3b320*/  LOP3.LUT R7, R6, R3, RZ, 0xfc, !PT ;  /* 0x0000000306077212 */ /* 0x000fe400078efcff */
[----:B------:R-:W-:Y:S01]  /*3b330*/  LOP3.LUT R6, R4, R5, RZ, 0xfc, !PT ;  /* 0x0000000504067212 */ /* 0x000fe200078efcff */
[----:B------:R-:W3:Y:S04]  /*3b340*/  LDL.64 R2, [UR77] ;  /* 0x0000004dff027983 */ /* 0x000ee80008100a00 */
[----:B------:R4:W-:Y:S04]  /*3b350*/  STL.64 [UR77], R6 ;  /* 0x00000006ff007987 */ /* 0x0009e80008100a4d */
        /* <DEDUP_REMOVED lines=10> */
[----:B------:R-:W-:Y:S01]  /*3b400*/  SHF.L.U32 R4, R4, UR73, RZ ;  /* 0x0000004904047c19 */ /* 0x000fe200080006ff */
[----:B------:R-:W-:Y:S01]  /*3b410*/  STL.64 [UR26], R10 ;  /* 0x0000000aff007987 */ /* 0x000fe20008100a1a */
[----:B----4-:R-:W-:Y:S02]  /*3b420*/  LOP3.LUT R7, R2, R9, RZ, 0xfc, !PT ;  /* 0x0000000902077212 */ /* 0x010fe400078efcff */
[----:B------:R-:W-:Y:S02]  /*3b430*/  LOP3.LUT R6, R4, R3, RZ, 0xfc, !PT ;  /* 0x0000000304067212 */ /* 0x000fe400078efcff */
[----:B------:R-:W2:Y:S04]  /*3b440*/  LDL.64 R2, [UR75] ;  /* 0x0000004bff027983 */ /* 0x000ea80008100a00 */
[----:B------:R3:W-:Y:S04]  /*3b450*/  STL.64 [UR75], R6 ;  /* 0x00000006ff007987 */ /* 0x0007e80008100a4b */
[----:B------:R-:W4:Y:S01]  /*3b460*/  LDL.64 R4, [UR74] ;  /* 0x0000004aff047983 */ /* 0x000f220008100a00 */
[----:B-1----:R-:W-:Y:S01]  /*3b470*/  ULEA UR7, UR7, UR4, 0x3 ;  /* 0x0000000407077291 */ /* 0x002fe2000f8e18ff */
[----:B--2---:R-:W-:-:S02]  /*3b480*/  SHF.R.U32.HI R9, RZ, UR27, R3 ;  /* 0x0000001bff097c19 */ /* 0x004fc40008011603 */
[C-C-:B------:R-:W-:Y:S02]  /*3b490*/  SHF.L.U64.HI R8, R2.reuse, UR76, R3.reuse ;  /* 0x0000004c02087c19 */ /* 0x140fe40008010203 */
[----:B------:R-:W-:Y:S02]  /*3b4a0*/  SHF.R.U64 R13, R2, UR27, R3 ;  /* 0x0000001b020d7c19 */ /* 0x000fe40008001203 */
[----:B------:R-:W-:Y:S02]  /*3b4b0*/  LOP3.LUT R3, R8, R9, RZ, 0xfc, !PT ;  /* 0x0000000908037212 */ /* 0x000fe400078efcff */
[--C-:B----4-:R-:W-:Y:S02]  /*3b4c0*/  SHF.R.U32.HI R9, RZ, UR22, R5.reuse ;  /* 0x00000016ff097c19 */ /* 0x110fe40008011605 */
[----:B------:R-:W-:Y:S02]  /*3b4d0*/  SHF.L.U64.HI R8, R4, UR23, R5 ;  /* 0x0000001704087c19 */ /* 0x000fe40008010205 */
[----:B------:R-:W-:-:S02]  /*3b4e0*/  SHF.L.U32 R2, R2, UR76, RZ ;  /* 0x0000004c02027c19 */ /* 0x000fc400080006ff */
[C---:B------:R-:W-:Y:S02]  /*3b4f0*/  SHF.R.U64 R5, R4.reuse, UR22, R5 ;  /* 0x0000001604057c19 */ /* 0x040fe40008001205 */
[----:B------:R-:W-:Y:S02]  /*3b500*/  SHF.L.U32 R4, R4, UR23, RZ ;  /* 0x0000001704047c19 */ /* 0x000fe400080006ff */
[----:B------:R-:W-:Y:S02]  /*3b510*/  LOP3.LUT R2, R2, R13, RZ, 0xfc, !PT ;  /* 0x0000000d02027212 */ /* 0x000fe400078efcff */
[----:B---3--:R-:W-:Y:S02]  /*3b520*/  LOP3.LUT R7, R8, R9, RZ, 0xfc, !PT ;  /* 0x0000000908077212 */ /* 0x008fe400078efcff */
        /* <DEDUP_REMOVED lines=61> */
[C---:B------:R-:W-:Y:S02]  /*3b900*/  LOP3.LUT R13, R57.reuse, UR21, R17, 0x9c, !PT ;  /* 0x00000015390d7c12 */ /* 0x040fe4000f8e9c11 */
        /* <DEDUP_REMOVED lines=134> */
[----:B--2---:R-:W0:Y:S01]  /*3c170*/  LDL.64 R2, [R22] ;  /* 0x0000000016027983 */ /* 0x004e220000100a00 */
[----:B---3--:R-:W-:-:S02]  /*3c180*/  SHF.R.U64 R7, R8, UR10, R9 ;  /* 0x0000000a08077c19 */ /* 0x008fc40008001209 */
[C-C-:B------:R-:W-:Y:S02]  /*3c190*/  SHF.L.U64.HI R5, R8.reuse, UR18, R9.reuse ;  /* 0x0000001208057c19 */ /* 0x140fe40008010209 */
[----:B------:R-:W-:Y:S02]  /*3c1a0*/  SHF.L.U32 R4, R8, UR18, RZ ;  /* 0x0000001208047c19 */ /* 0x000fe400080006ff */
[----:B------:R-:W-:Y:S02]  /*3c1b0*/  SHF.R.U32.HI R6, RZ, UR10, R9 ;  /* 0x0000000aff067c19 */ /* 0x000fe40008011609 */
[----:B----4-:R-:W-:Y:S02]  /*3c1c0*/  LOP3.LUT R10, R4, R7, RZ, 0xfc, !PT ;  /* 0x00000007040a7212 */ /* 0x010fe400078efcff */
[----:B------:R-:W-:-:S05]  /*3c1d0*/  LOP3.LUT R11, R5, R6, RZ, 0xfc, !PT ;  /* 0x00000006050b7212 */ /* 0x000fca00078efcff */
[----:B------:R-:W-:Y:S01]  /*3c1e0*/  STL.64 [R22], R10 ;  /* 0x0000000a16007387 */ /* 0x000fe20000100a00 */
[C---:B0-----:R-:W-:Y:S01]  /*3c1f0*/  SHF.L.U32 R4, R2.reuse, UR20, RZ ;  /* 0x0000001402047c19 */ /* 0x041fe200080006ff */
[----:B------:R-:W0:Y:S01]  /*3c200*/  LDCU.64 UR20, c[0x3][0x58] ;  /* 0x00c00b00ff1477ac */ /* 0x000e220008000a00 */
[C-C-:B------:R-:W-:Y:S02]  /*3c210*/  SHF.R.U64 R7, R2.reuse, UR9, R3.reuse ;  /* 0x0000000902077c19 */ /* 0x140fe40008001203 */
[--C-:B-1----:R-:W-:Y:S01]  /*3c220*/  SHF.L.U64.HI R8, R2, UR8, R3.reuse ;  /* 0x0000000802087c19 */ /* 0x102fe20008010203 */
[----:B------:R-:W1:Y:S01]  /*3c230*/  LDCU UR8, c[0x3][0xc4] ;  /* 0x00c01880ff0877ac */ /* 0x000e620008000800 */
[----:B------:R-:W-:Y:S02]  /*3c240*/  SHF.R.U32.HI R5, RZ, UR9, R3 ;  /* 0x00000009ff057c19 */ /* 0x000fe40008011603 */
[----:B------:R-:W-:Y:S01]  /*3c250*/  LOP3.LUT R6, R7, R4, RZ, 0xfc, !PT ;  /* 0x0000000407067212 */ /* 0x000fe200078efcff */
[----:B------:R-:W2:Y:S01]  /*3c260*/  LDL.64 R2, [R29] ;  /* 0x000000001d027983 */ /* 0x000ea20000100a00 */
[----:B------:R-:W-:-:S05]  /*3c270*/  LOP3.LUT R7, R5, R8, RZ, 0xfc, !PT ;  /* 0x0000000805077212 */ /* 0x000fca00078efcff */
[----:B------:R3:W-:Y:S04]  /*3c280*/  STL.64 [R29], R6 ;  /* 0x000000061d007387 */ /* 0x0007e80000100a00 */
[----:B------:R-:W4:Y:S01]  /*3c290*/  LDL.64 R4, [UR5] ;  /* 0x00000005ff047983 */ /* 0x000f220008100a00 */
[--C-:B--2---:R-:W-:Y:S02]  /*3c2a0*/  SHF.R.U32.HI R9, RZ, UR16, R3.reuse ;  /* 0x00000010ff097c19 */ /* 0x104fe40008011603 */
[C-C-:B------:R-:W-:Y:S02]  /*3c2b0*/  SHF.L.U64.HI R8, R2.reuse, UR17, R3.reuse ;  /* 0x0000001102087c19 */ /* 0x140fe40008010203 */
[C---:B------:R-:W-:Y:S02]  /*3c2c0*/  SHF.R.U64 R3, R2.reuse, UR16, R3 ;  /* 0x0000001002037c19 */ /* 0x040fe40008001203 */
[----:B------:R-:W-:-:S02]  /*3c2d0*/  SHF.L.U32 R2, R2, UR17, RZ ;  /* 0x0000001102027c19 */ /* 0x000fc400080006ff */
[----:B------:R-:W-:Y:S02]  /*3c2e0*/  LOP3.LUT R9, R8, R9, RZ, 0xfc, !PT ;  /* 0x0000000908097212 */ /* 0x000fe400078efcff */
[----:B------:R-:W-:Y:S02]  /*3c2f0*/  LOP3.LUT R8, R2, R3, RZ, 0xfc, !PT ;  /* 0x0000000302087212 */ /* 0x000fe400078efcff */
[--C-:B----4-:R-:W-:Y:S02]  /*3c300*/  SHF.R.U32.HI R3, RZ, UR14, R5.reuse ;  /* 0x0000000eff037c19 */ /* 0x110fe40008011605 */
[C-C-:B------:R-:W-:Y:S02]  /*3c310*/  SHF.L.U64.HI R2, R4.reuse, UR15, R5.reuse ;  /* 0x0000000f04027c19 */ /* 0x140fe40008010205 */
[C---:B------:R-:W-:Y:S02]  /*3c320*/  SHF.R.U64 R5, R4.reuse, UR14, R5 ;  /* 0x0000000e04057c19 */ /* 0x040fe40008001205 */
[----:B------:R-:W-:Y:S01]  /*3c330*/  SHF.L.U32 R4, R4, UR15, RZ ;  /* 0x0000000f04047c19 */ /* 0x000fe200080006ff */
[----:B------:R-:W-:Y:S01]  /*3c340*/  STL.64 [UR5], R8 ;  /* 0x00000008ff007987 */ /* 0x000fe20008100a05 */
[----:B---3--:R-:W-:-:S02]  /*3c350*/  LOP3.LUT R7, R2, R3, RZ, 0xfc, !PT ;  /* 0x0000000302077212 */ /* 0x008fc400078efcff */
        /* <DEDUP_REMOVED lines=126> */
[----:B------:R2:W-:Y:S01]  /*3cb40*/  STL.64 [UR63], R8 ;  /* 0x00000008ff007987 */ /* 0x0005e20008100a3f */
[----:B---3--:R-:W-:Y:S02]  /*3cb50*/  LOP3.LUT R7, R2, R3, RZ, 0xfc, !PT ;  /* 0x0000000302077212 */ /* 0x008fe400078efcff */
        /* <DEDUP_REMOVED lines=14> */
[----:B----4-:R-:W-:Y:S02]  /*3cc40*/  LOP3.LUT R7, R2, R9, RZ, 0xfc, !PT ;  /* 0x0000000902077212 */ /* 0x010fe400078efcff */
        /* <DEDUP_REMOVED lines=9> */
[--C-:B----4-:R-:W-:Y:S02]  /*3cce0*/  SHF.R.U32.HI R9, RZ, UR22, R5.reuse ;  /* 0x00000016ff097c19 */ /* 0x110fe40008011605 */
[C-C-:B------:R-:W-:Y:S02]  /*3ccf0*/  SHF.L.U64.HI R8, R4.reuse, UR23, R5.reuse ;  /* 0x0000001704087c19 */ /* 0x140fe40008010205 */
[----:B------:R-:W-:-:S02]  /*3cd00*/  SHF.R.U64 R5, R4, UR22, R5 ;  /* 0x0000001604057c19 */ /* 0x000fc40008001205 */
[----:B------:R-:W-:Y:S02]  /*3cd10*/  SHF.L.U32 R4, R4, UR23, RZ ;  /* 0x0000001704047c19 */ /* 0x000fe400080006ff */
[----:B------:R-:W-:Y:S02]  /*3cd20*/  LOP3.LUT R3, R12, R15, RZ, 0xfc, !PT ;  /* 0x0000000f0c037212 */ /* 0x000fe400078efcff */
[----:B------:R-:W-:Y:S02]  /*3cd30*/  LOP3.LUT R2, R2, R13, RZ, 0xfc, !PT ;  /* 0x0000000d02027212 */ /* 0x000fe400078efcff */
[----:B---3--:R-:W-:Y:S02]  /*3cd40*/  LOP3.LUT R7, R8, R9, RZ, 0xfc, !PT ;  /* 0x0000000908077212 */ /* 0x008fe400078efcff */
        /* <DEDUP_REMOVED lines=21> */
[----:B--2---:R-:W2:Y:S04]  /*3cea0*/  LDL.64 R6, [R1+0x20] ;  /* 0x0000200001067983 */ /* 0x004ea80000100a00 */
        /* <DEDUP_REMOVED lines=34> */
[----:B--2---:R-:W-:Y:S02]  /*3d0d0*/  LOP3.LUT R36, R56, R6, R44, 0xb4, !PT ;  /* 0x0000000638247212 */ /* 0x004fe400078eb42c */
        /* <DEDUP_REMOVED lines=139> */
[----:B---3--:R-:W0:Y:S01]  /*3d990*/  LDL.64 R2, [R22] ;  /* 0x0000000016027983 */ /* 0x008e220000100a00 */
[----:B----4-:R-:W-:-:S02]  /*3d9a0*/  SHF.R.U64 R7, R8, UR10, R9 ;  /* 0x0000000a08077c19 */ /* 0x010fc40008001209 */
[C-C-:B------:R-:W-:Y:S02]  /*3d9b0*/  SHF.L.U64.HI R5, R8.reuse, UR18, R9.reuse ;  /* 0x0000001208057c19 */ /* 0x140fe40008010209 */
[----:B------:R-:W-:Y:S02]  /*3d9c0*/  SHF.L.U32 R4, R8, UR18, RZ ;  /* 0x0000001208047c19 */ /* 0x000fe400080006ff */
[----:B------:R-:W-:Y:S02]  /*3d9d0*/  SHF.R.U32.HI R6, RZ, UR10, R9 ;  /* 0x0000000aff067c19 */ /* 0x000fe40008011609 */
[----:B-1----:R-:W-:Y:S02]  /*3d9e0*/  LOP3.LUT R10, R4, R7, RZ, 0xfc, !PT ;  /* 0x00000007040a7212 */ /* 0x002fe400078efcff */
[----:B------:R-:W-:-:S05]  /*3d9f0*/  LOP3.LUT R11, R5, R6, RZ, 0xfc, !PT ;  /* 0x00000006050b7212 */ /* 0x000fca00078efcff */
[----:B------:R-:W-:Y:S01]  /*3da00*/  STL.64 [R22], R10 ;  /* 0x0000000a16007387 */ /* 0x000fe20000100a00 */
[C---:B0-----:R-:W-:Y:S01]  /*3da10*/  SHF.L.U32 R4, R2.reuse, UR20, RZ ;  /* 0x0000001402047c19 */ /* 0x041fe200080006ff */
[----:B------:R-:W0:Y:S01]  /*3da20*/  LDCU.64 UR20, c[0x3][0x60] ;  /* 0x00c00c00ff1477ac */ /* 0x000e220008000a00 */
[C-C-:B------:R-:W-:Y:S02]  /*3da30*/  SHF.R.U64 R7, R2.reuse, UR9, R3.reuse ;  /* 0x0000000902077c19 */ /* 0x140fe40008001203 */
[--C-:B--2---:R-:W-:Y:S01]  /*3da40*/  SHF.L.U64.HI R8, R2, UR8, R3.reuse ;  /* 0x0000000802087c19 */ /* 0x104fe20008010203 */
        /* <DEDUP_REMOVED lines=2095> */
[----:B------:R-:W-:Y:S04]  /*45d40*/  STL.64 [UR75], R6 ;  /* 0x00000006ff007987 */ /* 0x000fe80008100a4b */
        /* <DEDUP_REMOVED lines=13> */
[----:B------:R2:W-:Y:S04]  /*45e20*/  STL.64 [UR74], R2 ;  /* 0x00000002ff007987 */ /* 0x0005e80008100a4a */
[----:B------:R3:W-:Y:S04]  /*45e30*/  STL.64 [UR7], R4 ;  /* 0x00000004ff007987 */ /* 0x0007e80008100a07 */
[----:B------:R-:W4:Y:S04]  /*45e40*/  LDL.64 R40, [R1+0x28] ;  /* 0x0000280001287983 */ /* 0x000f280000100a00 */
[----:B------:R-:W4:Y:S04]  /*45e50*/  LDL.64 R38, [R1+0x30] ;  /* 0x0000300001267983 */ /* 0x000f280000100a00 */
        /* <DEDUP_REMOVED lines=12> */
[----:B--2---:R-:W2:Y:S04]  /*45f20*/  LDL.64 R2, [R1+0x98] ;  /* 0x0000980001027983 */ /* 0x004ea80000100a00 */
[----:B------:R-:W0:Y:S04]  /*45f30*/  LDL.64 R68, [R1+0x8] ;  /* 0x0000080001447983 */ /* 0x000e280000100a00 */
[----:B------:R-:W0:Y:S04]  /*45f40*/  LDL.64 R50, [R1+0x10] ;  /* 0x0000100001327983 */ /* 0x000e280000100a00 */
[----:B------:R-:W2:Y:S04]  /*45f50*/  LDL.64 R76, [R1+0x18] ;  /* 0x00001800014c7983 */ /* 0x000ea80000100a00 */
[----:B------:R-:W2:Y:S04]  /*45f60*/  LDL.64 R44, [R1+0x20] ;  /* 0x00002000012c7983 */ /* 0x000ea80000100a00 */
[----:B------:R-:W2:Y:S04]  /*45f70*/  LDL.64 R8, [R1] ;  /* 0x0000000001087983 */ /* 0x000ea80000100a00 */
[----:B------:R-:W2:Y:S04]  /*45f80*/  LDL.64 R72, [R1+0xa0] ;  /* 0x0000a00001487983 */ /* 0x000ea80000100a00 */
[----:B------:R-:W2:Y:S04]  /*45f90*/  LDL.64 R70, [R1+0xa8] ;  /* 0x0000a80001467983 */ /* 0x000ea80000100a00 */
[----:B------:R-:W2:Y:S04]  /*45fa0*/  LDL.64 R52, [R1+0xb0] ;  /* 0x0000b00001347983 */ /* 0x000ea80000100a00 */
[----:B------:R-:W2:Y:S04]  /*45fb0*/  LDL.64 R74, [R1+0xb8] ;  /* 0x0000b800014a7983 */ /* 0x000ea80000100a00 */
[----:B------:R-:W2:Y:S01]  /*45fc0*/  LDL.64 R62, [R1+0xc0] ;  /* 0x0000c000013e7983 */ /* 0x000ea20000100a00 */
[----:B----4-:R-:W-:-:S02]  /*45fd0*/  LOP3.LUT R7, R40, R26, R38, 0xb4, !PT ;  /* 0x0000001a28077212 */ /* 0x010fc400078eb426 */
[----:B------:R-:W-:Y:S02]  /*45fe0*/  LOP3.LUT R28, R41, R27, R39, 0xb4, !PT ;  /* 0x0000001b291c7212 */ /* 0x000fe400078eb427 */
        /* <DEDUP_REMOVED lines=17> */
[----:B--2---:R-:W-:Y:S02]  /*46100*/  LOP3.LUT R39, R54, R2, R46, 0xb4, !PT ;  /* 0x0000000236277212 */ /* 0x004fe400078eb42e */
[----:B------:R-:W-:Y:S02]  /*46110*/  LOP3.LUT R54, R55, R3, R47, 0xb4, !PT ;  /* 0x0000000337367212 */ /* 0x000fe400078eb42f */
[----:B------:R-:W-:Y:S02]  /*46120*/  LOP3.LUT R47, R47, R79, R3, 0xb4, !PT ;  /* 0x0000004f2f2f7212 */ /* 0x000fe400078eb403 */
[----:B------:R-:W-:Y:S02]  /*46130*/  LOP3.LUT R42, R3, R65, R79, 0xb4, !PT ;  /* 0x00000041032a7212 */ /* 0x000fe400078eb44f */
[----:B------:R-:W-:Y:S02]  /*46140*/  LOP3.LUT R26, R27, R37, R25, 0xb4, !PT ;  /* 0x000000251b1a7212 */ /* 0x000fe400078eb419 */
[----:B------:R-:W-:-:S02]  /*46150*/  LOP3.LUT R13, R79, R55, R65, 0xb4, !PT ;  /* 0x000000374f0d7212 */ /* 0x000fc400078eb441 */
[----:B0-----:R-:W-:Y:S01]  /*46160*/  LOP3.LUT R3, R50, UR20, R68, 0x9c, !PT ;  /* 0x0000001432037c12 */ /* 0x001fe2000f8e9c44 */
[----:B------:R-:W0:Y:S01]  /*46170*/  LDCU UR20, c[0x3][0xc4] ;  /* 0x00c01880ff1477ac */ /* 0x000e220008000800 */
        /* <DEDUP_REMOVED lines=10> */
[----:B------:R-:W-:-:S02]  /*46220*/  LOP3.LUT R15, R51, UR21, R69, 0x9c, !PT ;  /* 0x00000015330f7c12 */ /* 0x000fc4000f8e9c45 */
[----:B------:R-:W-:Y:S02]  /*46230*/  LOP3.LUT R12, R72, R52, R70, 0xb4, !PT ;  /* 0x00000034480c7212 */ /* 0x000fe400078eb446 */
[----:B------:R-:W-:Y:S02]  /*46240*/  LOP3.LUT R2, R70, R74, R52, 0xb4, !PT ;  /* 0x0000004a46027212 */ /* 0x000fe400078eb434 */
[----:B------:R-:W-:Y:S02]  /*46250*/  LOP3.LUT R55, R52, R62, R74, 0xb4, !PT ;  /* 0x0000003e34377212 */ /* 0x000fe400078eb44a */
[----:B------:R-:W-:Y:S02]  /*46260*/  LOP3.LUT R45, R62, R70, R72, 0xb4, !PT ;  /* 0x000000463e2d7212 */ /* 0x000fe400078eb448 */
[----:B------:R-:W-:Y:S02]  /*46270*/  LOP3.LUT R69, R73, R53, R71, 0xb4, !PT ;  /* 0x0000003549457212 */ /* 0x000fe400078eb447 */
[----:B------:R-:W-:-:S02]  /*46280*/  LOP3.LUT R58, R71, R75, R53, 0xb4, !PT ;  /* 0x0000004b473a7212 */ /* 0x000fc400078eb435 */
[----:B------:R-:W-:Y:S02]  /*46290*/  LOP3.LUT R52, R53, R63, R75, 0xb4, !PT ;  /* 0x0000003f35347212 */ /* 0x000fe400078eb44b */
[----:B------:R-:W-:Y:S02]  /*462a0*/  LOP3.LUT R70, R3, R8, RZ, 0x3c, !PT ;  /* 0x0000000803467212 */ /* 0x000fe400078e3cff */
[----:B------:R-:W-:Y:S02]  /*462b0*/  LOP3.LUT R57, R50, R44, R76, 0xb4, !PT ;  /* 0x0000002c32397212 */ /* 0x000fe400078eb44c */
[----:B------:R-:W-:Y:S02]  /*462c0*/  LOP3.LUT R51, R76, R8, R44, 0xb4, !PT ;  /* 0x000000084c337212 */ /* 0x000fe400078eb42c */
[----:B------:R-:W-:Y:S02]  /*462d0*/  LOP3.LUT R3, R6, R10, R65, 0x96, !PT ;  /* 0x0000000a06037212 */ /* 0x000fe400078e9641 */
[----:B------:R-:W-:-:S02]  /*462e0*/  LOP3.LUT R53, R60, R5, R61, 0x96, !PT ;  /* 0x000000053c357212 */ /* 0x000fc400078e963d */
[----:B------:R-:W-:Y:S02]  /*462f0*/  LOP3.LUT R44, R44, R68, R8, 0xb4, !PT ;  /* 0x000000442c2c7212 */ /* 0x000fe400078eb408 */
        /* <DEDUP_REMOVED lines=11> */
[----:B------:R-:W-:Y:S02]  /*463b0*/  LOP3.LUT R46, R75, R73, R63, 0xb4, !PT ;  /* 0x000000494b2e7212 */ /* 0x000fe400078eb43f */
[----:B------:R-:W-:Y:S02]  /*463c0*/  LOP3.LUT R63, R14, R7, R66, 0x96, !PT ;  /* 0x000000070e3f7212 */ /* 0x000fe400078e9642 */
[----:B------:R-:W-:Y:S02]  /*463d0*/  LOP3.LUT R64, R13, R28, R11, 0x96, !PT ;  /* 0x0000001c0d407212 */ /* 0x000fe400078e960b */
[----:B------:R-:W-:Y:S02]  /*463e0*/  LOP3.LUT R48, R9, R62, RZ, 0x3c, !PT ;  /* 0x0000003e09307212 */ /* 0x000fe400078e3cff */
[----:B------:R-:W-:Y:S02]  /*463f0*/  LOP3.LUT R3, R30, R15, RZ, 0x3c, !PT ;  /* 0x0000000f1e037212 */ /* 0x000fe400078e3cff */
[----:B------:R-:W-:-:S02]  /*46400*/  LOP3.LUT R63, R70, R63, R12, 0x96, !PT ;  /* 0x0000003f463f7212 */ /* 0x000fc400078e960c */
[C---:B------:R-:W-:Y:S02]  /*46410*/  LOP3.LUT R64, R8.reuse, R64, R69, 0x96, !PT ;  /* 0x0000004008407212 */ /* 0x040fe400078e9645 */
[-C--:B------:R-:W-:Y:S02]  /*46420*/  LOP3.LUT R71, R8, R48.reuse, RZ, 0x3c, !PT ;  /* 0x0000003008477212 */ /* 0x080fe400078e3cff */
[-C--:B------:R-:W-:Y:S02]  /*46430*/  LOP3.LUT R70, R70, R3.reuse, RZ, 0x3c, !PT ;  /* 0x0000000346467212 */ /* 0x080fe400078e3cff */
[-C--:B------:R-:W-:Y:S02]  /*46440*/  LOP3.LUT R8, R7, R3.reuse, RZ, 0x3c, !PT ;  /* 0x0000000307087212 */ /* 0x080fe400078e3cff */
[----:B------:R-:W-:Y:S02]  /*46450*/  LOP3.LUT R9, R28, R48, RZ, 0x3c, !PT ;  /* 0x000000301c097212 */ /* 0x000fe400078e3cff */
[----:B------:R-:W-:-:S02]  /*46460*/  LOP3.LUT R66, R66, R3, RZ, 0x3c, !PT ;  /* 0x0000000342427212 */ /* 0x000fc400078e3cff */
[-C--:B------:R-:W-:Y:S02]  /*46470*/  LOP3.LUT R14, R14, R3.reuse, RZ, 0x3c, !PT ;  /* 0x000000030e0e7212 */ /* 0x080fe400078e3cff */
[----:B------:R-:W-:Y:S02]  /*46480*/  LOP3.LUT R12, R12, R3, RZ, 0x3c, !PT ;  /* 0x000000030c0c7212 */ /* 0x000fe400078e3cff */
[----:B------:R-:W-:Y:S02]  /*46490*/  LOP3.LUT R28, R40, R23, R57, 0x96, !PT ;  /* 0x00000017281c7212 */ /* 0x000fe400078e9639 */
[----:B------:R-:W-:Y:S02]  /*464a0*/  LOP3.LUT R3, R56, R26, R37, 0x96, !PT ;  /* 0x0000001a38037212 */ /* 0x000fe400078e9625 */
[----:B------:R-:W-:Y:S02]  /*464b0*/  LOP3.LUT R28, R55, R28, R39, 0x96, !PT ;  /* 0x0000001c371c7212 */ /* 0x000fe400078e9627 */
[----:B------:R-:W-:Y:S01]  /*464c0*/  LOP3.LUT R3, R52, R3, R54, 0x96, !PT ;  /* 0x0000000334037212 */ /* 0x000fe200078e9636 */
[----:B------:R-:W-:Y:S01]  /*464d0*/  STL.64 [R1], R70 ;  /* 0x0000004601007387 */ /* 0x000fe20000100a00 */
[----:B------:R-:W-:-:S02]  /*464e0*/  SHF.L.W.U32.HI R30, R15, 0x1, R62 ;  /* 0x000000010f1e7819 */ /* 0x000fc40000010e3e */
[----:B------:R-:W-:Y:S01]  /*464f0*/  SHF.L.W.U32.HI R7, R62, 0x1, R15 ;  /* 0x000000013e077819 */ /* 0x000fe20000010e0f */
[----:B------:R2:W-:Y:S01]  /*46500*/  STL.64 [R1+0x28], R8 ;  /* 0x0000280801007387 */ /* 0x0005e20000100a00 */
[-C--:B------:R-:W-:Y:S02]  /*46510*/  LOP3.LUT R15, R13, R48.reuse, RZ, 0x3c, !PT ;  /* 0x000000300d0f7212 */ /* 0x080fe400078e3cff */
[-C--:B------:R-:W-:Y:S02]  /*46520*/  LOP3.LUT R67, R11, R48.reuse, RZ, 0x3c, !PT ;  /* 0x000000300b437212 */ /* 0x080fe400078e3cff */
[----:B------:R-:W-:Y:S02]  /*46530*/  LOP3.LUT R13, R69, R48, RZ, 0x3c, !PT ;  /* 0x00000030450d7212 */ /* 0x000fe400078e3cff */
[----:B------:R-:W-:Y:S02]  /*46540*/  LOP3.LUT R48, R36, R17, R51, 0x96, !PT ;  /* 0x0000001124307212 */ /* 0x000fe400078e9633 */
[----:B--2---:R-:W-:-:S02]  /*46550*/  SHF.L.W.U32.HI R8, R3, 0x1, R28 ;  /* 0x0000000103087819 */ /* 0x004fc40000010e1c */
[----:B------:R-:W-:Y:S02]  /*46560*/  LOP3.LUT R9, R49, R25, R34, 0x96, !PT ;  /* 0x0000001931097212 */ /* 0x000fe400078e9622 */
[----:B------:R-:W-:Y:S02]  /*46570*/  LOP3.LUT R11, R8, R63, RZ, 0x3c, !PT ;  /* 0x0000003f080b7212 */ /* 0x000fe400078e3cff */
[----:B------:R-:W-:Y:S02]  /*46580*/  LOP3.LUT R48, R50, R48, R35, 0x96, !PT ;  /* 0x0000003032307212 */ /* 0x000fe400078e9623 */
[----:B------:R-:W-:Y:S02]  /*46590*/  LOP3.LUT R9, R46, R9, R47, 0x96, !PT ;  /* 0x000000092e097212 */ /* 0x000fe400078e962f */
[-C--:B------:R-:W-:Y:S02]  /*465a0*/  LOP3.LUT R8, R65, R11.reuse, RZ, 0x3c, !PT ;  /* 0x0000000b41087212 */ /* 0x080fe400078e3cff */
[----:B------:R-:W-:-:S02]  /*465b0*/  LOP3.LUT R10, R10, R11, RZ, 0x3c, !PT ;  /* 0x0000000b0a0a7212 */ /* 0x000fc400078e3cff */
[-C--:B------:R-:W-:Y:S02]  /*465c0*/  LOP3.LUT R6, R6, R11.reuse, RZ, 0x3c, !PT ;  /* 0x0000000b06067212 */ /* 0x080fe400078e3cff */
[-C--:B------:R-:W-:Y:S02]  /*465d0*/  LOP3.LUT R4, R4, R11.reuse, RZ, 0x3c, !PT ;  /* 0x0000000b04047212 */ /* 0x080fe400078e3cff */
[----:B------:R-:W-:Y:S02]  /*465e0*/  LOP3.LUT R2, R2, R11, RZ, 0x3c, !PT ;  /* 0x0000000b02027212 */ /* 0x000fe400078e3cff */
[----:B------:R-:W-:Y:S02]  /*465f0*/  SHF.L.W.U32.HI R11, R9, 0x1, R48 ;  /* 0x00000001090b7819 */ /* 0x000fe40000010e30 */
[----:B------:R-:W-:Y:S02]  /*46600*/  SHF.L.W.U32.HI R62, R48, 0x1, R9 ;  /* 0x00000001303e7819 */ /* 0x000fe40000010e09 */
[----:B------:R-:W-:-:S02]  /*46610*/  LOP3.LUT R38, R11, R38, RZ, 0x3c, !PT ;  /* 0x000000260b267212 */ /* 0x000fc400078e3cff */
[----:B------:R-:W-:Y:S02]  /*46620*/  SHF.L.W.U32.HI R11, R28, 0x1, R3 ;  /* 0x000000011c0b7819 */ /* 0x000fe40000010e03 */
[----:B------:R-:W-:Y:S02]  /*46630*/  LOP3.LUT R53, R62, R53, RZ, 0x3c, !PT ;  /* 0x000000353e357212 */ /* 0x000fe400078e3cff */
[----:B------:R-:W-:Y:S02]  /*46640*/  SHF.L.W.U32.HI R62, R63, 0x1, R64 ;  /* 0x000000013f3e7819 */ /* 0x000fe40000010e40 */
[----:B------:R-:W-:Y:S02]  /*46650*/  SHF.L.W.U32.HI R63, R64, 0x1, R63 ;  /* 0x00000001403f7819 */ /* 0x000fe40000010e3f */
[----:B------:R-:W-:Y:S02]  /*46660*/  LOP3.LUT R64, R11, R64, RZ, 0x3c, !PT ;  /* 0x000000400b407212 */ /* 0x000fe400078e3cff */
[----:B------:R-:W-:-:S02]  /*46670*/  LOP3.LUT R28, R7, R28, RZ, 0x3c, !PT ;  /* 0x0000001c071c7212 */ /* 0x000fc400078e3cff */
[-C--:B------:R-:W-:Y:S01]  /*46680*/  LOP3.LUT R11, R5, R64.reuse, RZ, 0x3c, !PT ;  /* 0x00000040050b7212 */ /* 0x080fe200078e3cff */
[----:B------:R-:W-:Y:S01]  /*46690*/  STL.64 [R1+0x50], R66 ;  /* 0x0000504201007387 */ /* 0x000fe20000100a00 */
[-C--:B------:R-:W-:Y:S02]  /*466a0*/  LOP3.LUT R7, R60, R64.reuse, RZ, 0x3c, !PT ;  /* 0x000000403c077212 */ /* 0x080fe400078e3cff */
[----:B------:R-:W-:Y:S01]  /*466b0*/  LOP3.LUT R30, R30, R3, RZ, 0x3c, !PT ;  /* 0x000000031e1e7212 */ /* 0x000fe200078e3cff */
[----:B------:R-:W-:Y:S01]  /*466c0*/  STL.64 [R1+0x78], R14 ;  /* 0x0000780e01007387 */ /* 0x000fe20000100a00 */
[-C--:B------:R-:W-:Y:S02]  /*466d0*/  LOP3.LUT R5, R59, R64.reuse, RZ, 0x3c, !PT ;  /* 0x000000403b057212 */ /* 0x080fe400078e3cff */
[----:B------:R-:W-:Y:S01]  /*466e0*/  LOP3.LUT R62, R62, R9, RZ, 0x3c, !PT ;  /* 0x000000093e3e7212 */ /* 0x000fe200078e3cff */
[----:B------:R-:W-:Y:S01]  /*466f0*/  STL.64 [R1+0xa0], R12 ;  /* 0x0000a00c01007387 */ /* 0x000fe20000100a00 */
[----:B------:R-:W-:-:S02]  /*46700*/  LOP3.LUT R3, R58, R64, RZ, 0x3c, !PT ;  /* 0x000000403a037212 */ /* 0x000fc400078e3cff */
[----:B------:R-:W-:Y:S01]  /*46710*/  LOP3.LUT R9, R61, R64, RZ, 0x3c, !PT ;  /* 0x000000403d097212 */ /* 0x000fe200078e3cff */
        /* <DEDUP_REMOVED lines=9> */
[----:B------:R2:W-:Y:S01]  /*467b0*/  STL.64 [R1+0xa8], R2 ;  /* 0x0000a80201007387 */ /* 0x0005e20000100a00 */
[-C--:B------:R-:W-:Y:S02]  /*467c0*/  LOP3.LUT R68, R39, R38.reuse, RZ, 0x3c, !PT ;  /* 0x0000002627447212 */ /* 0x080fe400078e3cff */
[-C--:B------:R-:W-:Y:S01]  /*467d0*/  LOP3.LUT R69, R54, R53.reuse, RZ, 0x3c, !PT ;  /* 0x0000003536457212 */ /* 0x080fe200078e3cff */
[----:B------:R-:W-:Y:S01]  /*467e0*/  STL.64 [R1+0x10], R58 ;  /* 0x0000103a01007387 */ /* 0x000fe20000100a00 */
[----:B------:R-:W-:Y:S02]  /*467f0*/  LOP3.LUT R38, R55, R38, RZ, 0x3c, !PT ;  /* 0x0000002637267212 */ /* 0x000fe400078e3cff */
[----:B------:R-:W-:Y:S01]  /*46800*/  LOP3.LUT R39, R52, R53, RZ, 0x3c, !PT ;  /* 0x0000003534277212 */ /* 0x000fe200078e3cff */
[----:B------:R-:W-:Y:S01]  /*46810*/  STL.64 [R1+0x38], R60 ;  /* 0x0000383c01007387 */ /* 0x000fe20000100a00 */
[----:B------:R-:W-:-:S02]  /*46820*/  LOP3.LUT R63, R63, R48, RZ, 0x3c, !PT ;  /* 0x000000303f3f7212 */ /* 0x000fc400078e3cff */
[----:B------:R-:W-:Y:S02]  /*46830*/  LOP3.LUT R52, R51, R28, RZ, 0x3c, !PT ;  /* 0x0000001c33347212 */ /* 0x000fe400078e3cff */
        /* <DEDUP_REMOVED lines=32> */
[----:B------:R1:W-:Y:S04]  /*46a40*/  STL.64 [R1+0x8], R8 ;  /* 0x0000080801007387 */ /* 0x0003e80000100a00 */
[----:B--2---:R-:W0:Y:S01]  /*46a50*/  LDL.64 R2, [R22] ;  /* 0x0000000016027983 */ /* 0x004e220000100a00 */
[----:B------:R-:W-:-:S02]  /*46a60*/  SHF.R.U64 R7, R8, UR10, R9 ;  /* 0x0000000a08077c19 */ /* 0x000fc40008001209 */
[C-C-:B------:R-:W-:Y:S02]  /*46a70*/  SHF.L.U64.HI R5, R8.reuse, UR18, R9.reuse ;  /* 0x0000001208057c19 */ /* 0x140fe40008010209 */
[----:B------:R-:W-:Y:S02]  /*46a80*/  SHF.L.U32 R4, R8, UR18, RZ ;  /* 0x0000001208047c19 */ /* 0x000fe400080006ff */
[----:B------:R-:W-:Y:S02]  /*46a90*/  SHF.R.U32.HI R6, RZ, UR10, R9 ;  /* 0x0000000aff067c19 */ /* 0x000fe40008011609 */
[----:B------:R-:W-:Y:S02]  /*46aa0*/  LOP3.LUT R10, R4, R7, RZ, 0xfc, !PT ;  /* 0x00000007040a7212 */ /* 0x000fe400078efcff */
        /* <DEDUP_REMOVED lines=478> */
[----:B------:R-:W2:Y:S01]  /*48890*/  LDL.64 R4, [R31] ;  /* 0x000000001f047983 */ /* 0x000ea20000100a00 */
[----:B---3--:R-:W-:-:S02]  /*488a0*/  SHF.R.U32.HI R11, RZ, UR47, R3 ;  /* 0x0000002fff0b7c19 */ /* 0x008fc40008011603 */
[C-C-:B------:R-:W-:Y:S02]  /*488b0*/  SHF.L.U64.HI R10, R2.reuse, UR51, R3.reuse ;  /* 0x00000033020a7c19 */ /* 0x140fe40008010203 */
[C---:B------:R-:W-:Y:S02]  /*488c0*/  SHF.R.U64 R3, R2.reuse, UR47, R3 ;  /* 0x0000002f02037c19 */ /* 0x040fe40008001203 */
[----:B------:R-:W-:Y:S02]  /*488d0*/  SHF.L.U32 R2, R2, UR51, RZ ;  /* 0x0000003302027c19 */ /* 0x000fe400080006ff */
[----:B------:R-:W-:Y:S02]  /*488e0*/  LOP3.LUT R11, R10, R11, RZ, 0xfc, !PT ;  /* 0x0000000b0a0b7212 */ /* 0x000fe400078efcff */
[----:B------:R-:W-:Y:S02]  /*488f0*/  LOP3.LUT R10, R2, R3, RZ, 0xfc, !PT ;  /* 0x00000003020a7212 */ /* 0x000fe400078efcff */
[----:B--2---:R-:W-:-:S02]  /*48900*/  SHF.R.U64 R3, R4, UR49, R5 ;  /* 0x0000003104037c19 */ /* 0x004fc40008001205 */
[C---:B------:R-:W-:Y:S02]  /*48910*/  SHF.L.U32 R2, R4.reuse, UR52, RZ ;  /* 0x0000003404027c19 */ /* 0x040fe400080006ff */
[--C-:B------:R-:W-:Y:S02]  /*48920*/  SHF.R.U32.HI R9, RZ, UR49, R5.reuse ;  /* 0x00000031ff097c19 */ /* 0x100fe40008011605 */
[----:B------:R-:W-:Y:S01]  /*48930*/  SHF.L.U64.HI R4, R4, UR52, R5 ;  /* 0x0000003404047c19 */ /* 0x000fe20008010205 */
[----:B------:R-:W-:Y:S01]  /*48940*/  STL.64 [R31], R10 ;  /* 0x0000000a1f007387 */ /* 0x000fe20000100a00 */
[----:B----4-:R-:W-:Y:S02]  /*48950*/  LOP3.LUT R6, R2, R3, RZ, 0xfc, !PT ;  /* 0x0000000302067212 */ /* 0x010fe400078efcff */
        /* <DEDUP_REMOVED lines=97> */
[----:B---3--:R-:W0:Y:S04]  /*48f70*/  LDL.64 R6, [R1+0x8] ;  /* 0x0000080001067983 */ /* 0x008e280000100a00 */
[----:B------:R-:W0:Y:S04]  /*48f80*/  LDL.64 R50, [R1+0x10] ;  /* 0x0000100001327983 */ /* 0x000e280000100a00 */
[----:B------:R-:W3:Y:S04]  /*48f90*/  LDL.64 R52, [R1+0x18] ;  /* 0x0000180001347983 */ /* 0x000ee80000100a00 */
[----:B------:R-:W3:Y:S04]  /*48fa0*/  LDL.64 R54, [R1+0x20] ;  /* 0x0000200001367983 */ /* 0x000ee80000100a00 */
[----:B------:R-:W3:Y:S04]  /*48fb0*/  LDL.64 R56, [R1] ;  /* 0x0000000001387983 */ /* 0x000ee80000100a00 */
[----:B------:R-:W3:Y:S04]  /*48fc0*/  LDL.64 R70, [R1+0x80] ;  /* 0x0000800001467983 */ /* 0x000ee80000100a00 */
[----:B------:R-:W3:Y:S04]  /*48fd0*/  LDL.64 R68, [R1+0x88] ;  /* 0x0000880001447983 */ /* 0x000ee80000100a00 */
[----:B--2---:R-:W2:Y:S04]  /*48fe0*/  LDL.64 R2, [R1+0x90] ;  /* 0x0000900001027983 */ /* 0x004ea80000100a00 */
[----:B------:R-:W2:Y:S04]  /*48ff0*/  LDL.64 R72, [R1+0x78] ;  /* 0x0000780001487983 */ /* 0x000ea80000100a00 */
[----:B----4-:R-:W4:Y:S01]  /*49000*/  LDL.64 R4, [R1+0x98] ;  /* 0x0000980001047983 */ /* 0x010f220000100a00 */
        /* <DEDUP_REMOVED lines=32> */
[----:B---3--:R-:W-:-:S02]  /*49210*/  LOP3.LUT R47, R6, R52, R50, 0xb4, !PT ;  /* 0x00000034062f7212 */ /* 0x008fc400078eb432 */
[----:B------:R-:W-:Y:S02]  /*49220*/  LOP3.LUT R49, R50, R54, R52, 0xb4, !PT ;  /* 0x0000003632317212 */ /* 0x000fe400078eb434 */
[----:B------:R-:W-:Y:S02]  /*49230*/  LOP3.LUT R59, R51, UR21, R7, 0x9c, !PT ;  /* 0x00000015333b7c12 */ /* 0x000fe4000f8e9c07 */
[----:B------:R-:W-:Y:S02]  /*49240*/  LOP3.LUT R48, R7, R53, R51, 0xb4, !PT ;  /* 0x0000003507307212 */ /* 0x000fe400078eb433 */
[----:B------:R-:W-:Y:S02]  /*49250*/  LOP3.LUT R50, R51, R55, R53, 0xb4, !PT ;  /* 0x0000003733327212 */ /* 0x000fe400078eb435 */
[----:B------:R-:W-:Y:S02]  /*49260*/  LOP3.LUT R51, R52, R56, R54, 0xb4, !PT ;  /* 0x0000003834337212 */ /* 0x000fe400078eb436 */
[----:B------:R-:W-:-:S02]  /*49270*/  LOP3.LUT R52, R53, R57, R55, 0xb4, !PT ;  /* 0x0000003935347212 */ /* 0x000fc400078eb437 */
[----:B------:R-:W-:Y:S02]  /*49280*/  LOP3.LUT R53, R54, R6, R56, 0xb4, !PT ;  /* 0x0000000636357212 */ /* 0x000fe400078eb438 */
[----:B------:R-:W-:Y:S02]  /*49290*/  LOP3.LUT R6, R13, R56, RZ, 0x3c, !PT ;  /* 0x000000380d067212 */ /* 0x000fe400078e3cff */
[----:B------:R-:W-:Y:S02]  /*492a0*/  LOP3.LUT R54, R55, R7, R57, 0xb4, !PT ;  /* 0x0000000737367212 */ /* 0x000fe400078eb439 */
[----:B------:R-:W-:Y:S02]  /*492b0*/  LOP3.LUT R56, R59, R57, RZ, 0x3c, !PT ;  /* 0x000000393b387212 */ /* 0x000fe400078e3cff */
[----:B--2---:R-:W-:Y:S02]  /*492c0*/  LOP3.LUT R58, R70, R2, R68, 0xb4, !PT ;  /* 0x00000002463a7212 */ /* 0x004fe400078eb444 */
[----:B------:R-:W-:-:S02]  /*492d0*/  LOP3.LUT R55, R71, R3, R69, 0xb4, !PT ;  /* 0x0000000347377212 */ /* 0x000fc400078eb445 */
[----:B------:R-:W-:Y:S02]  /*492e0*/  LOP3.LUT R57, R31, R16, R47, 0x96, !PT ;  /* 0x000000101f397212 */ /* 0x000fe400078e962f */
[----:B------:R-:W-:Y:S02]  /*492f0*/  LOP3.LUT R60, R32, R17, R48, 0x96, !PT ;  /* 0x00000011203c7212 */ /* 0x000fe400078e9630 */
[----:B----4-:R-:W-:Y:S02]  /*49300*/  LOP3.LUT R59, R4, R70, R72, 0xb4, !PT ;  /* 0x00000046043b7212 */ /* 0x010fe400078eb448 */
[----:B------:R-:W-:Y:S02]  /*49310*/  LOP3.LUT R8, R38, R27, R53, 0x96, !PT ;  /* 0x0000001b26087212 */ /* 0x000fe400078e9635 */
[----:B------:R-:W-:Y:S02]  /*49320*/  LOP3.LUT R57, R39, R57, R58, 0x96, !PT ;  /* 0x0000003927397212 */ /* 0x000fe400078e963a */
[----:B------:R-:W-:-:S02]  /*49330*/  LOP3.LUT R60, R40, R60, R55, 0x96, !PT ;  /* 0x0000003c283c7212 */ /* 0x000fc400078e9637 */
[----:B------:R-:W-:Y:S02]  /*49340*/  LOP3.LUT R59, R45, R8, R59, 0x96, !PT ;  /* 0x000000082d3b7212 */ /* 0x000fe400078e963b */
[----:B------:R-:W-:Y:S02]  /*49350*/  LOP3.LUT R12, R72, R68, R70, 0xb4, !PT ;  /* 0x00000044480c7212 */ /* 0x000fe400078eb446 */
[----:B------:R-:W-:Y:S02]  /*49360*/  SHF.L.W.U32.HI R8, R60, 0x1, R57 ;  /* 0x000000013c087819 */ /* 0x000fe40000010e39 */
[----:B------:R-:W-:Y:S02]  /*49370*/  LOP3.LUT R61, R12, R11, R10, 0x96, !PT ;  /* 0x0000000b0c3d7212 */ /* 0x000fe400078e960a */
[----:B------:R-:W-:Y:S02]  /*49380*/  LOP3.LUT R7, R8, R59, RZ, 0x3c, !PT ;  /* 0x0000003b08077212 */ /* 0x000fe400078e3cff */
[----:B------:R-:W-:-:S02]  /*49390*/  LOP3.LUT R63, R5, R71, R73, 0xb4, !PT ;  /* 0x00000047053f7212 */ /* 0x000fc400078eb449 */
[----:B------:R-:W-:Y:S02]  /*493a0*/  LOP3.LUT R62, R37, R28, R54, 0x96, !PT ;  /* 0x0000001c253e7212 */ /* 0x000fe400078e9636 */
[C---:B------:R-:W-:Y:S02]  /*493b0*/  LOP3.LUT R61, R6.reuse, R61, R14, 0x96, !PT ;  /* 0x0000003d063d7212 */ /* 0x040fe400078e960e */
[-C--:B------:R-:W-:Y:S02]  /*493c0*/  LOP3.LUT R6, R6, R7.reuse, RZ, 0x3c, !PT ;  /* 0x0000000706067212 */ /* 0x080fe400078e3cff */
[-C--:B------:R-:W-:Y:S02]  /*493d0*/  LOP3.LUT R8, R11, R7.reuse, RZ, 0x3c, !PT ;  /* 0x000000070b087212 */ /* 0x080fe400078e3cff */
[-C--:B------:R-:W-:Y:S02]  /*493e0*/  LOP3.LUT R10, R10, R7.reuse, RZ, 0x3c, !PT ;  /* 0x000000070a0a7212 */ /* 0x080fe400078e3cff */
[----:B------:R-:W-:-:S02]  /*493f0*/  LOP3.LUT R12, R12, R7, RZ, 0x3c, !PT ;  /* 0x000000070c0c7212 */ /* 0x000fc400078e3cff */
[----:B------:R-:W-:Y:S02]  /*49400*/  LOP3.LUT R14, R14, R7, RZ, 0x3c, !PT ;  /* 0x000000070e0e7212 */ /* 0x000fe400078e3cff */
[----:B------:R-:W-:Y:S02]  /*49410*/  LOP3.LUT R62, R46, R62, R63, 0x96, !PT ;  /* 0x0000003e2e3e7212 */ /* 0x000fe400078e963f */
[----:B------:R-:W-:Y:S02]  /*49420*/  SHF.L.W.U32.HI R7, R57, 0x1, R60 ;  /* 0x0000000139077819 */ /* 0x000fe40000010e3c */
[----:B------:R-:W-:Y:S02]  /*49430*/  LOP3.LUT R13, R73, R69, R71, 0xb4, !PT ;  /* 0x00000045490d7212 */ /* 0x000fe400078eb447 */
[----:B------:R-:W-:Y:S02]  /*49440*/  LOP3.LUT R64, R7, R62, RZ, 0x3c, !PT ;  /* 0x0000003e07407212 */ /* 0x000fe400078e3cff */
[----:B------:R-:W-:-:S02]  /*49450*/  LOP3.LUT R7, R13, R9, R30, 0x96, !PT ;  /* 0x000000090d077212 */ /* 0x000fc400078e961e */
[-C--:B------:R-:W-:Y:S02]  /*49460*/  LOP3.LUT R9, R9, R64.reuse, RZ, 0x3c, !PT ;  /* 0x0000004009097212 */ /* 0x080fe400078e3cff */
[C---:B------:R-:W-:Y:S02]  /*49470*/  LOP3.LUT R66, R56.reuse, R7, R15, 0x96, !PT ;  /* 0x0000000738427212 */ /* 0x040fe400078e960f */
[----:B------:R-:W-:Y:S02]  /*49480*/  LOP3.LUT R7, R56, R64, RZ, 0x3c, !PT ;  /* 0x0000004038077212 */ /* 0x000fe400078e3cff */
[----:B------:R-:W-:Y:S02]  /*49490*/  LOP3.LUT R56, R68, R4, R2, 0xb4, !PT ;  /* 0x0000000444387212 */ /* 0x000fe400078eb402 */
[----:B------:R-:W-:Y:S02]  /*494a0*/  LOP3.LUT R69, R69, R5, R3, 0xb4, !PT ;  /* 0x0000000545457212 */ /* 0x000fe400078eb403 */
[----:B------:R-:W-:-:S02]  /*494b0*/  LOP3.LUT R70, R4, R70, R72, 0xb4, !PT ;  /* 0x0000004604467212 */ /* 0x000fc400078eb448 */
[----:B------:R-:W-:Y:S02]  /*494c0*/  LOP3.LUT R2, R2, R72, R4, 0xb4, !PT ;  /* 0x0000004802027212 */ /* 0x000fe400078eb404 */
[----:B------:R-:W-:Y:S02]  /*494d0*/  LOP3.LUT R3, R3, R73, R5, 0xb4, !PT ;  /* 0x0000004903037212 */ /* 0x000fe400078eb405 */
[----:B------:R-:W-:Y:S02]  /*494e0*/  LOP3.LUT R5, R34, R23, R49, 0x96, !PT ;  /* 0x0000001722057212 */ /* 0x000fe400078e9631 */
[----:B------:R-:W-:Y:S01]  /*494f0*/  LOP3.LUT R4, R33, R24, R50, 0x96, !PT ;  /* 0x0000001821047212 */ /* 0x000fe200078e9632 */
[----:B------:R-:W-:Y:S01]  /*49500*/  STL.64 [R1], R6 ;  /* 0x0000000601007387 */ /* 0x000fe20000100a00 */
[----:B------:R-:W-:-:S03]  /*49510*/  LOP3.LUT R5, R41, R5, R56, 0x96, !PT ;  /* 0x0000000529057212 */ /* 0x000fc600078e9638 */
[----:B------:R2:W-:Y:S01]  /*49520*/  STL.64 [R1+0x28], R8 ;  /* 0x0000280801007387 */ /* 0x0005e20000100a00 */
[----:B------:R-:W-:Y:S02]  /*49530*/  LOP3.LUT R11, R30, R64, RZ, 0x3c, !PT ;  /* 0x000000401e0b7212 */ /* 0x000fe400078e3cff */
[----:B--2---:R-:W-:-:S04]  /*49540*/  LOP3.LUT R8, R42, R4, R69, 0x96, !PT ;  /* 0x000000042a087212 */ /* 0x004fc800078e9645 */
[----:B------:R-:W-:Y:S01]  /*49550*/  SHF.L.W.U32.HI R4, R8, 0x1, R5 ;  /* 0x0000000108047819 */ /* 0x000fe20000010e05 */
[----:B------:R2:W-:Y:S03]  /*49560*/  STL.64 [R1+0x50], R10 ;  /* 0x0000500a01007387 */ /* 0x0005e60000100a00 */
[----:B------:R-:W-:-:S04]  /*49570*/  LOP3.LUT R30, R4, R61, RZ, 0x3c, !PT ;  /* 0x0000003d041e7212 */ /* 0x000fc800078e3cff */
[-C--:B------:R-:W-:Y:S02]  /*49580*/  LOP3.LUT R4, R47, R30.reuse, RZ, 0x3c, !PT ;  /* 0x0000001e2f047212 */ /* 0x080fe400078e3cff */
[-C--:B------:R-:W-:Y:S02]  /*49590*/  LOP3.LUT R16, R16, R30.reuse, RZ, 0x3c, !PT ;  /* 0x0000001e10107212 */ /* 0x080fe400078e3cff */
[-C--:B------:R-:W-:Y:S02]  /*495a0*/  LOP3.LUT R6, R31, R30.reuse, RZ, 0x3c, !PT ;  /* 0x0000001e1f067212 */ /* 0x080fe400078e3cff */
[-C--:B------:R-:W-:Y:S02]  /*495b0*/  LOP3.LUT R58, R58, R30.reuse, RZ, 0x3c, !PT ;  /* 0x0000001e3a3a7212 */ /* 0x080fe400078e3cff */
[----:B--2---:R-:W-:Y:S02]  /*495c0*/  LOP3.LUT R10, R39, R30, RZ, 0x3c, !PT ;  /* 0x0000001e270a7212 */ /* 0x004fe400078e3cff */
[----:B------:R-:W-:-:S02]  /*495d0*/  LOP3.LUT R31, R36, R25, R51, 0x96, !PT ;  /* 0x00000019241f7212 */ /* 0x000fc400078e9633 */
[----:B------:R-:W-:Y:S02]  /*495e0*/  LOP3.LUT R30, R35, R26, R52, 0x96, !PT ;  /* 0x0000001a231e7212 */ /* 0x000fe400078e9634 */
[----:B------:R-:W-:Y:S02]  /*495f0*/  SHF.L.W.U32.HI R11, R5, 0x1, R8 ;  /* 0x00000001050b7819 */ /* 0x000fe40000010e08 */
[----:B------:R-:W-:Y:S02]  /*49600*/  SHF.L.W.U32.HI R7, R59, 0x1, R62 ;  /* 0x000000013b077819 */ /* 0x000fe40000010e3e */
[----:B------:R-:W-:Y:S02]  /*49610*/  LOP3.LUT R31, R43, R31, R2, 0x96, !PT ;  /* 0x0000001f2b1f7212 */ /* 0x000fe400078e9602 */
[----:B------:R-:W-:Y:S02]  /*49620*/  LOP3.LUT R30, R44, R30, R3, 0x96, !PT ;  /* 0x0000001e2c1e7212 */ /* 0x000fe400078e9603 */
[----:B------:R-:W-:-:S02]  /*49630*/  SHF.L.W.U32.HI R62, R62, 0x1, R59 ;  /* 0x000000013e3e7819 */ /* 0x000fc40000010e3b */
[----:B------:R-:W-:Y:S02]  /*49640*/  LOP3.LUT R11, R11, R66, RZ, 0x3c, !PT ;  /* 0x000000420b0b7212 */ /* 0x000fe400078e3cff */
[----:B------:R-:W-:Y:S02]  /*49650*/  LOP3.LUT R39, R7, R8, RZ, 0x3c, !PT ;  /* 0x0000000807277212 */ /* 0x000fe400078e3cff */
[----:B------:R-:W-:Y:S02]  /*49660*/  SHF.L.W.U32.HI R47, R31, 0x1, R30 ;  /* 0x000000011f2f7819 */ /* 0x000fe40000010e1e */
[-C--:B------:R-:W-:Y:S02]  /*49670*/  LOP3.LUT R13, R13, R64.reuse, RZ, 0x3c, !PT ;  /* 0x000000400d0d7212 */ /* 0x080fe400078e3cff */
[----:B------:R-:W-:Y:S02]  /*49680*/  SHF.L.W.U32.HI R8, R30, 0x1, R31 ;  /* 0x000000011e087819 */ /* 0x000fe40000010e1f */
[----:B------:R-:W-:-:S02]  /*49690*/  LOP3.LUT R15, R15, R64, RZ, 0x3c, !PT ;  /* 0x000000400f0f7212 */ /* 0x000fc400078e3cff */
[----:B------:R-:W-:Y:S02]  /*496a0*/  SHF.L.W.U32.HI R9, R61, 0x1, R66 ;  /* 0x000000013d097819 */ /* 0x000fe40000010e42 */
[----:B------:R-:W-:Y:S02]  /*496b0*/  SHF.L.W.U32.HI R61, R66, 0x1, R61 ;  /* 0x00000001423d7819 */ /* 0x000fe40000010e3d */
[----:B------:R-:W-:Y:S02]  /*496c0*/  LOP3.LUT R62, R62, R5, RZ, 0x3c, !PT ;  /* 0x000000053e3e7212 */ /* 0x000fe400078e3cff */
[-C--:B------:R-:W-:Y:S02]  /*496d0*/  LOP3.LUT R17, R17, R11.reuse, RZ, 0x3c, !PT ;  /* 0x0000000b11117212 */ /* 0x080fe400078e3cff */
[----:B------:R-:W-:Y:S02]  /*496e0*/  LOP3.LUT R47, R47, R60, RZ, 0x3c, !PT ;  /* 0x0000003c2f2f7212 */ /* 0x000fe400078e3cff */
[----:B------:R-:W-:Y:S01]  /*496f0*/  LOP3.LUT R7, R32, R11, RZ, 0x3c, !PT ;  /* 0x0000000b20077212 */ /* 0x000fe200078e3cff */
[----:B------:R-:W-:Y:S01]  /*49700*/  STL.64 [R1+0x78], R12 ;  /* 0x0000780c01007387 */ /* 0x000fe20000100a00 */
[----:B------:R-:W-:-:S02]  /*49710*/  LOP3.LUT R60, R8, R57, RZ, 0x3c, !PT ;  /* 0x00000039083c7212 */ /* 0x000fc400078e3cff */
[-C--:B------:R-:W-:Y:S02]  /*49720*/  LOP3.LUT R59, R55, R11.reuse, RZ, 0x3c, !PT ;  /* 0x0000000b373b7212 */ /* 0x080fe400078e3cff */
[-C--:B------:R-:W-:Y:S01]  /*49730*/  LOP3.LUT R5, R48, R11.reuse, RZ, 0x3c, !PT ;  /* 0x0000000b30057212 */ /* 0x080fe200078e3cff */
[----:B------:R-:W-:Y:S01]  /*49740*/  STL.64 [R1+0xa0], R14 ;  /* 0x0000a00e01007387 */ /* 0x000fe20000100a00 */
[----:B------:R-:W-:Y:S02]  /*49750*/  LOP3.LUT R57, R9, R30, RZ, 0x3c, !PT ;  /* 0x0000001e09397212 */ /* 0x000fe400078e3cff */
[----:B------:R-:W-:Y:S01]  /*49760*/  LOP3.LUT R11, R40, R11, RZ, 0x3c, !PT ;  /* 0x0000000b280b7212 */ /* 0x000fe200078e3cff */
[----:B------:R-:W-:Y:S01]  /*49770*/  STL.64 [R1+0x30], R16 ;  /* 0x0000301001007387 */ /* 0x000fe20000100a00 */
[----:B------:R-:W-:Y:S02]  /*49780*/  LOP3.LUT R64, R61, R31, RZ, 0x3c, !PT ;  /* 0x0000001f3d407212 */ /* 0x000fe400078e3cff */
        /* <DEDUP_REMOVED lines=13> */
[----:B------:R-:W-:Y:S02]  /*49860*/  LOP3.LUT R73, R44, R39, RZ, 0x3c, !PT ;  /* 0x000000272c497212 */ /* 0x000fe400078e3cff */
[-C--:B------:R-:W-:Y:S01]  /*49870*/  LOP3.LUT R51, R50, R47.reuse, RZ, 0x3c, !PT ;  /* 0x0000002f32337212 */ /* 0x080fe200078e3cff */
[----:B------:R-:W-:Y:S01]  /*49880*/  STL.64 [R1+0x40], R30 ;  /* 0x0000401e01007387 */ /* 0x000fe20000100a00 */
[----:B------:R-:W-:Y:S02]  /*49890*/  LOP3.LUT R25, R24, R47, RZ, 0x3c, !PT ;  /* 0x0000002f18197212 */ /* 0x000fe400078e3cff */
[-C--:B------:R-:W-:Y:S01]  /*498a0*/  LOP3.LUT R50, R49, R60.reuse, RZ, 0x3c, !PT ;  /* 0x0000003c31327212 */ /* 0x080fe200078e3cff */
        /* <DEDUP_REMOVED lines=38> */
[----:B------:R2:W-:Y:S04]  /*49b10*/  STL.64 [R22], R6 ;  /* 0x0000000616007387 */ /* 0x0005e80000100a00 */
[----:B---3--:R-:W3:Y:S01]  /*49b20*/  LDL.64 R4, [R29] ;  /* 0x000000001d047983 */ /* 0x008ee20000100a00 */
[C---:B0-----:R-:W-:Y:S02]  /*49b30*/  SHF.L.U32 R9, R2.reuse, UR20, RZ ;  /* 0x0000001402097c19 */ /* 0x041fe400080006ff */
[C-C-:B------:R-:W-:Y:S02]  /*49b40*/  SHF.R.U64 R8, R2.reuse, UR9, R3.reuse ;  /* 0x0000000902087c19 */ /* 0x140fe40008001203 */
[--C-:B-1----:R-:W-:Y:S01]  /*49b50*/  SHF.L.U64.HI R11, R2, UR8, R3.reuse ;  /* 0x00000008020b7c19 */ /* 0x102fe20008010203 */
[----:B------:R-:W0:Y:S01]  /*49b60*/  LDCU UR8, c[0x3][0x150] ;  /* 0x00c02a00ff0877ac */ /* 0x000e220008000800 */
[----:B------:R-:W-:-:S02]  /*49b70*/  SHF.R.U32.HI R2, RZ, UR9, R3 ;  /* 0x00000009ff027c19 */ /* 0x000fc40008011603 */
[----:B------:R-:W-:Y:S02]  /*49b80*/  LOP3.LUT R8, R8, R9, RZ, 0xfc, !PT ;  /* 0x0000000908087212 */ /* 0x000fe400078efcff */
[----:B------:R-:W-:-:S05]  /*49b90*/  LOP3.LUT R9, R2, R11, RZ, 0xfc, !PT ;  /* 0x0000000b02097212 */ /* 0x000fca00078efcff */
[----:B------:R1:W-:Y:S04]  /*49ba0*/  STL.64 [R29], R8 ;  /* 0x000000081d007387 */ /* 0x0003e80000100a00 */
[----:B------:R-:W4:Y:S01]  /*49bb0*/  LDL.64 R2, [UR5] ;  /* 0x00000005ff027983 */ /* 0x000f220008100a00 */
[--C-:B---3--:R-:W-:Y:S02]  /*49bc0*/  SHF.R.U32.HI R11, RZ, UR16, R5.reuse ;  /* 0x00000010ff0b7c19 */ /* 0x108fe40008011605 */
[C-C-:B--2---:R-:W-:Y:S02]  /*49bd0*/  SHF.L.U64.HI R6, R4.reuse, UR17, R5.reuse ;  /* 0x0000001104067c19 */ /* 0x144fe40008010205 */
[C---:B------:R-:W-:Y:S02]  /*49be0*/  SHF.R.U64 R5, R4.reuse, UR16, R5 ;  /* 0x0000001004057c19 */ /* 0x040fe40008001205 */
[----:B------:R-:W-:-:S02]  /*49bf0*/  SHF.L.U32 R4, R4, UR17, RZ ;  /* 0x0000001104047c19 */ /* 0x000fc400080006ff */
[----:B------:R-:W-:Y:S02]  /*49c00*/  LOP3.LUT R7, R6, R11, RZ, 0xfc, !PT ;  /* 0x0000000b06077212 */ /* 0x000fe400078efcff */
[----:B------:R-:W-:-:S05]  /*49c10*/  LOP3.LUT R6, R4, R5, RZ, 0xfc, !PT ;  /* 0x0000000504067212 */ /* 0x000fca00078efcff */
[----:B------:R2:W-:Y:S04]  /*49c20*/  STL.64 [UR5], R6 ;  /* 0x00000006ff007987 */ /* 0x0005e80008100a05 */
[----:B------:R-:W3:Y:S01]  /*49c30*/  LDL.64 R4, [UR13] ;  /* 0x0000000dff047983 */ /* 0x000ee20008100a00 */
[--C-:B----4-:R-:W-:Y:S02]  /*49c40*/  SHF.R.U32.HI R11, RZ, UR14, R3.reuse ;  /* 0x0000000eff0b7c19 */ /* 0x110fe40008011603 */
[C-C-:B-1----:R-:W-:Y:S02]  /*49c50*/  SHF.L.U64.HI R8, R2.reuse, UR15, R3.reuse ;  /* 0x0000000f02087c19 */ /* 0x142fe40008010203 */
[C---:B------:R-:W-:Y:S02]  /*49c60*/  SHF.R.U64 R3, R2.reuse, UR14, R3 ;  /* 0x0000000e02037c19 */ /* 0x040fe40008001203 */
[----:B------:R-:W-:-:S02]  /*49c70*/  SHF.L.U32 R2, R2, UR15, RZ ;  /* 0x0000000f02027c19 */ /* 0x000fc400080006ff */
[----:B------:R-:W-:Y:S02]  /*49c80*/  LOP3.LUT R9, R8, R11, RZ, 0xfc, !PT ;  /* 0x0000000b08097212 */ /* 0x000fe400078efcff */
[----:B------:R-:W-:-:S05]  /*49c90*/  LOP3.LUT R8, R2, R3, RZ, 0xfc, !PT ;  /* 0x0000000302087212 */ /* 0x000fca00078efcff */
[----:B------:R1:W-:Y:S04]  /*49ca0*/  STL.64 [UR13], R8 ;  /* 0x00000008ff007987 */ /* 0x0003e80008100a0d */
        /* <DEDUP_REMOVED lines=40> */
[----:B------:R-:W2:Y:S01]  /*49f30*/  LDL.64 R4, [UR38] ;  /* 0x00000026ff047983 */ /* 0x000ea20008100a00 */
[--C-:B----4-:R-:W-:Y:S02]  /*49f40*/  SHF.R.U32.HI R11, RZ, UR39, R3.reuse ;  /* 0x00000027ff0b7c19 */ /* 0x110fe40008011603 */
[C-C-:B------:R-:W-:Y:S02]  /*49f50*/  SHF.L.U64.HI R10, R2.reuse, UR25, R3.reuse ;  /* 0x00000019020a7c19 */ /* 0x140fe40008010203 */
[C---:B------:R-:W-:Y:S02]  /*49f60*/  SHF.R.U64 R3, R2.reuse, UR39, R3 ;  /* 0x0000002702037c19 */ /* 0x040fe40008001203 */
[----:B------:R-:W-:-:S02]  /*49f70*/  SHF.L.U32 R2, R2, UR25, RZ ;  /* 0x0000001902027c19 */ /* 0x000fc400080006ff */
[----:B-1----:R-:W-:Y:S02]  /*49f80*/  LOP3.LUT R9, R10, R11, RZ, 0xfc, !PT ;  /* 0x0000000b0a097212 */ /* 0x002fe400078efcff */
[----:B------:R-:W-:-:S05]  /*49f90*/  LOP3.LUT R8, R2, R3, RZ, 0xfc, !PT ;  /* 0x0000000302087212 */ /* 0x000fca00078efcff */
[----:B------:R1:W-:Y:S04]  /*49fa0*/  STL.64 [UR38], R8 ;  /* 0x00000008ff007987 */ /* 0x0003e80008100a26 */
[----:B------:R-:W3:Y:S01]  /*49fb0*/  LDL.64 R2, [UR40] ;  /* 0x00000028ff027983 */ /* 0x000ee20008100a00 */
[--C-:B--2---:R-:W-:Y:S02]  /*49fc0*/  SHF.R.U32.HI R7, RZ, UR41, R5.reuse ;  /* 0x00000029ff077c19 */ /* 0x104fe40008011605 */
[C-C-:B------:R-:W-:Y:S02]  /*49fd0*/  SHF.L.U64.HI R6, R4.reuse, UR44, R5.reuse ;  /* 0x0000002c04067c19 */ /* 0x140fe40008010205 */
[C---:B------:R-:W-:Y:S02]  /*49fe0*/  SHF.R.U64 R5, R4.reuse, UR41, R5 ;  /* 0x0000002904057c19 */ /* 0x040fe40008001205 */
[----:B------:R-:W-:-:S02]  /*49ff0*/  SHF.L.U32 R4, R4, UR44, RZ ;  /* 0x0000002c04047c19 */ /* 0x000fc400080006ff */
[----:B------:R-:W-:Y:S02]  /*4a000*/  LOP3.LUT R7, R6, R7, RZ, 0xfc, !PT ;  /* 0x0000000706077212 */ /* 0x000fe400078efcff */
[----:B------:R-:W-:Y:S01]  /*4a010*/  LOP3.LUT R6, R4, R5, RZ, 0xfc, !PT ;  /* 0x0000000504067212 */ /* 0x000fe200078efcff */
[----:B0-----:R-:W-:Y:S01]  /*4a020*/  ULEA UR4, UR8, UR4, 0x3 ;  /* 0x0000000408047291 */ /* 0x001fe2000f8e18ff */
[----:B------:R-:W0:Y:S03]  /*4a030*/  LDCU.64 UR8, c[0x3][0xa0] ;  /* 0x00c01400ff0877ac */ /* 0x000e260008000a00 */
[----:B------:R2:W-:Y:S01]  /*4a040*/  STL.64 [UR40], R6 ;  /* 0x00000006ff007987 */ /* 0x0005e20008100a28 */
[--C-:B---3--:R-:W-:Y:S02]  /*4a050*/  SHF.R.U32.HI R10, RZ, UR46, R3.reuse ;  /* 0x0000002eff0a7c19 */ /* 0x108fe40008011603 */
[----:B------:R-:W-:-:S02]  /*4a060*/  SHF.L.U64.HI R5, R2, UR48, R3 ;  /* 0x0000003002057c19 */ /* 0x000fc40008010203 */
[C---:B------:R-:W-:Y:S02]  /*4a070*/  SHF.R.U64 R11, R2.reuse, UR46, R3 ;  /* 0x0000002e020b7c19 */ /* 0x040fe40008001203 */
[----:B------:R-:W-:Y:S02]  /*4a080*/  SHF.L.U32 R4, R2, UR48, RZ ;  /* 0x0000003002047c19 */ /* 0x000fe400080006ff */
[----:B------:R-:W3:Y:S01]  /*4a090*/  LDL.64 R2, [UR45] ;  /* 0x0000002dff027983 */ /* 0x000ee20008100a00 */
[----:B-1----:R-:W-:Y:S02]  /*4a0a0*/  LOP3.LUT R9, R5, R10, RZ, 0xfc, !PT ;  /* 0x0000000a05097212 */ /* 0x002fe400078efcff */
[----:B------:R-:W-:-:S05]  /*4a0b0*/  LOP3.LUT R8, R4, R11, RZ, 0xfc, !PT ;  /* 0x0000000b04087212 */ /* 0x000fca00078efcff */
[----:B------:R1:W-:Y:S04]  /*4a0c0*/  STL.64 [UR45], R8 ;  /* 0x00000008ff007987 */ /* 0x0003e80008100a2d */
        /* <DEDUP_REMOVED lines=32> */
[----:B------:R-:W3:Y:S01]  /*4a2d0*/  LDL.64 R4, [UR58] ;  /* 0x0000003aff047983 */ /* 0x000ee20008100a00 */
[----:B-1----:R-:W-:-:S02]  /*4a2e0*/  SHF.R.U32.HI R9, RZ, UR57, R3 ;  /* 0x00000039ff097c19 */ /* 0x002fc40008011603 */
        /* <DEDUP_REMOVED lines=10> */
[----:B--2---:R-:W-:Y:S02]  /*4a390*/  LOP3.LUT R7, R2, R3, RZ, 0xfc, !PT ;  /* 0x0000000302077212 */ /* 0x004fe400078efcff */
        /* <DEDUP_REMOVED lines=65> */
[----:B-1----:R-:W0:Y:S04]  /*4a7b0*/  LDL.64 R6, [R1+0x8] ;  /* 0x0000080001067983 */ /* 0x002e280000100a00 */
[----:B------:R-:W0:Y:S04]  /*4a7c0*/  LDL.64 R50, [R1+0x10] ;  /* 0x0000100001327983 */ /* 0x000e280000100a00 */
[----:B------:R-:W4:Y:S04]  /*4a7d0*/  LDL.64 R52, [R1+0x18] ;  /* 0x0000180001347983 */ /* 0x000f280000100a00 */
[----:B------:R-:W4:Y:S04]  /*4a7e0*/  LDL.64 R54, [R1+0x20] ;  /* 0x0000200001367983 */ /* 0x000f280000100a00 */
[----:B------:R-:W4:Y:S04]  /*4a7f0*/  LDL.64 R56, [R1] ;  /* 0x0000000001387983 */ /* 0x000f280000100a00 */
[----:B------:R-:W4:Y:S04]  /*4a800*/  LDL.64 R70, [R1+0x80] ;  /* 0x0000800001467983 */ /* 0x000f280000100a00 */
[----:B------:R-:W4:Y:S04]  /*4a810*/  LDL.64 R68, [R1+0x88] ;  /* 0x0000880001447983 */ /* 0x000f280000100a00 */
[----:B--2---:R-:W2:Y:S04]  /*4a820*/  LDL.64 R2, [R1+0x90] ;  /* 0x0000900001027983 */ /* 0x004ea80000100a00 */
[----:B------:R-:W2:Y:S04]  /*4a830*/  LDL.64 R72, [R1+0x78] ;  /* 0x0000780001487983 */ /* 0x000ea80000100a00 */
[----:B---3--:R-:W3:Y:S01]  /*4a840*/  LDL.64 R4, [R1+0x98] ;  /* 0x0000980001047983 */ /* 0x008ee20000100a00 */
[----:B----4-:R-:W-:-:S02]  /*4a850*/  LOP3.LUT R11, R58, R24, R32, 0xb4, !PT ;  /* 0x000000183a0b7212 */ /* 0x010fc400078eb420 */
        /* <DEDUP_REMOVED lines=33> */
[----:B------:R-:W-:Y:S01]  /*4aa70*/  LOP3.LUT R59, R51, UR9, R7, 0x9c, !PT ;  /* 0x00000009333b7c12 */ /* 0x000fe2000f8e9c07 */
[----:B------:R-:W1:Y:S01]  /*4aa80*/  LDCU UR9, c[0x3][0xc4] ;  /* 0x00c01880ff0977ac */ /* 0x000e620008000800 */
        /* <DEDUP_REMOVED lines=12> */
[----:B---3--:R-:W-:Y:S02]  /*4ab50*/  LOP3.LUT R59, R4, R70, R72, 0xb4, !PT ;  /* 0x00000046043b7212 */ /* 0x008fe400078eb448 */
        /* <DEDUP_REMOVED lines=121> */
[----:B--2---:R-:W2:Y:S01]  /*4b2f0*/  LDL.64 R2, [R22] ;  /* 0x0000000016027983 */ /* 0x004ea20000100a00 */
[----:B0-----:R-:W-:Y:S01]  /*4b300*/  UIADD3 UR8, UPT, UPT, -UR8, URZ, URZ ;  /* 0x000000ff08087290 */ /* 0x001fe2000fffe1ff */
[C-C-:B------:R-:W-:Y:S01]  /*4b310*/  SHF.R.U64 R9, R4.reuse, UR10, R5.reuse ;  /* 0x0000000a04097c19 */ /* 0x140fe20008001205 */
[----:B-1----:R-:W-:Y:S01]  /*4b320*/  ULOP3.LUT UR9, UR9, 0x3f, URZ, 0xc0, !UPT ;  /* 0x0000003f09097892 */ /* 0x002fe2000f8ec0ff */
[C---:B------:R-:W-:Y:S01]  /*4b330*/  SHF.L.U64.HI R7, R4.reuse, UR18, R5 ;  /* 0x0000001204077c19 */ /* 0x040fe20008010205 */
[----:B------:R-:W-:Y:S01]  /*4b340*/  ULOP3.LUT UR8, UR8, 0x3f, URZ, 0xc0, !UPT ;  /* 0x0000003f08087892 */ /* 0x000fe2000f8ec0ff */
[----:B------:R-:W-:-:S02]  /*4b350*/  SHF.L.U32 R6, R4, UR18, RZ ;  /* 0x0000001204067c19 */ /* 0x000fc400080006ff */
[----:B------:R-:W-:Y:S02]  /*4b360*/  SHF.R.U32.HI R8, RZ, UR10, R5 ;  /* 0x0000000aff087c19 */ /* 0x000fe40008011605 */
[----:B------:R-:W-:Y:S02]  /*4b370*/  LOP3.LUT R6, R6, R9, RZ, 0xfc, !PT ;  /* 0x0000000906067212 */ /* 0x000fe400078efcff */
[----:B------:R-:W-:-:S05]  /*4b380*/  LOP3.LUT R7, R7, R8, RZ, 0xfc, !PT ;  /* 0x0000000807077212 */ /* 0x000fca00078efcff */
[----:B------:R0:W-:Y:S01]  /*4b390*/  STL.64 [R22], R6 ;  /* 0x0000000616007387 */ /* 0x0001e20000100a00 */
[C-C-:B--2---:R-:W-:Y:S02]  /*4b3a0*/  SHF.R.U64 R9, R2.reuse, UR8, R3.reuse ;  /* 0x0000000802097c19 */ /* 0x144fe40008001203 */
[C---:B------:R-:W-:Y:S02]  /*4b3b0*/  SHF.L.U32 R8, R2.reuse, UR9, RZ ;  /* 0x0000000902087c19 */ /* 0x040fe400080006ff */
[--C-:B---3--:R-:W-:Y:S02]  /*4b3c0*/  SHF.L.U64.HI R4, R2, UR9, R3.reuse ;  /* 0x0000000902047c19 */ /* 0x108fe40008010203 */
[----:B------:R-:W-:Y:S01]  /*4b3d0*/  SHF.R.U32.HI R5, RZ, UR8, R3 ;  /* 0x00000008ff057c19 */ /* 0x000fe20008011603 */
[----:B------:R-:W1:Y:S01]  /*4b3e0*/  LDCU.64 UR8, c[0x3][0xa8] ;  /* 0x00c01500ff0877ac */ /* 0x000e620008000a00 */
[----:B------:R-:W-:Y:S01]  /*4b3f0*/  LOP3.LUT R8, R8, R9, RZ, 0xfc, !PT ;  /* 0x0000000908087212 */ /* 0x000fe200078efcff */
[----:B------:R-:W2:Y:S01]  /*4b400*/  LDL.64 R2, [R29] ;  /* 0x000000001d027983 */ /* 0x000ea20000100a00 */
[----:B------:R-:W-:-:S05]  /*4b410*/  LOP3.LUT R9, R4, R5, RZ, 0xfc, !PT ;  /* 0x0000000504097212 */ /* 0x000fca00078efcff */
[----:B------:R3:W-:Y:S04]  /*4b420*/  STL.64 [R29], R8 ;  /* 0x000000081d007387 */ /* 0x0007e80000100a00 */
[----:B------:R-:W0:Y:S01]  /*4b430*/  LDL.64 R4, [UR5] ;  /* 0x00000005ff047983 */ /* 0x000e220008100a00 */
[--C-:B--2---:R-:W-:Y:S02]  /*4b440*/  SHF.R.U32.HI R11, RZ, UR16, R3.reuse ;  /* 0x00000010ff0b7c19 */ /* 0x104fe40008011603 */
[C-C-:B------:R-:W-:Y:S02]  /*4b450*/  SHF.L.U64.HI R10, R2.reuse, UR17, R3.reuse ;  /* 0x00000011020a7c19 */ /* 0x140fe40008010203 */
[C---:B------:R-:W-:Y:S02]  /*4b460*/  SHF.R.U64 R3, R2.reuse, UR16, R3 ;  /* 0x0000001002037c19 */ /* 0x040fe40008001203 */
[----:B------:R-:W-:-:S02]  /*4b470*/  SHF.L.U32 R2, R2, UR17, RZ ;  /* 0x0000001102027c19 */ /* 0x000fc400080006ff */
[----:B------:R-:W-:Y:S02]  /*4b480*/  LOP3.LUT R11, R10, R11, RZ, 0xfc, !PT ;  /* 0x0000000b0a0b7212 */ /* 0x000fe400078efcff */
[----:B------:R-:W-:Y:S02]  /*4b490*/  LOP3.LUT R10, R2, R3, RZ, 0xfc, !PT ;  /* 0x00000003020a7212 */ /* 0x000fe400078efcff */
[--C-:B0-----:R-:W-:Y:S02]  /*4b4a0*/  SHF.R.U32.HI R7, RZ, UR14, R5.reuse ;  /* 0x0000000eff077c19 */ /* 0x101fe40008011605 */
[C-C-:B------:R-:W-:Y:S02]  /*4b4b0*/  SHF.L.U64.HI R6, R4.reuse, UR15, R5.reuse ;  /* 0x0000000f04067c19 */ /* 0x140fe40008010205 */
[C---:B------:R-:W-:Y:S02]  /*4b4c0*/  SHF.R.U64 R5, R4.reuse, UR14, R5 ;  /* 0x0000000e04057c19 */ /* 0x040fe40008001205 */
[----:B------:R-:W-:Y:S01]  /*4b4d0*/  SHF.L.U32 R4, R4, UR15, RZ ;  /* 0x0000000f04047c19 */ /* 0x000fe200080006ff */
[----:B------:R-:W-:Y:S01]  /*4b4e0*/  STL.64 [UR5], R10 ;  /* 0x0000000aff007987 */ /* 0x000fe20008100a05 */
[----:B------:R-:W-:-:S02]  /*4b4f0*/  LOP3.LUT R7, R6, R7, RZ, 0xfc, !PT ;  /* 0x0000000706077212 */ /* 0x000fc400078efcff */
        /* <DEDUP_REMOVED lines=15> */
[----:B0-----:R-:W-:Y:S02]  /*4b5f0*/  LOP3.LUT R7, R2, R3, RZ, 0xfc, !PT ;  /* 0x0000000302077212 */ /* 0x001fe400078efcff */
        /* <DEDUP_REMOVED lines=111> */
[----:B0-----:R-:W-:Y:S02]  /*4bcf0*/  LOP3.LUT R7, R2, R3, RZ, 0xfc, !PT ;  /* 0x0000000302077212 */ /* 0x001fe400078efcff */
        /* <DEDUP_REMOVED lines=14> */
[----:B0-----:R-:W-:Y:S02]  /*4bde0*/  LOP3.LUT R7, R2, R11, RZ, 0xfc, !PT ;  /* 0x0000000b02077212 */ /* 0x001fe400078efcff */
        /* <DEDUP_REMOVED lines=34> */
[----:B0-----:R-:W1:Y:S04]  /*4c010*/  LDL.64 R6, [R1+0x8] ;  /* 0x0000080001067983 */ /* 0x001e680000100a00 */
[----:B------:R-:W1:Y:S04]  /*4c020*/  LDL.64 R50, [R1+0x10] ;  /* 0x0000100001327983 */ /* 0x000e680000100a00 */
        /* <DEDUP_REMOVED lines=38> */
[----:B-1----:R-:W-:Y:S01]  /*4c290*/  LOP3.LUT R13, R50, UR8, R6, 0x9c, !PT ;  /* 0x00000008320d7c12 */ /* 0x002fe2000f8e9c06 */
        /* <DEDUP_REMOVED lines=84> */
[-C--:B------:R-:W-:Y:S02]  /*4c7e0*/  LOP3.LUT R5, R48, R11.reuse, RZ, 0x3c, !PT ;  /* 0x0000000b30057212 */ /* 0x080fe400078e3cff */
[----:B------:R-:W-:Y:S02]  /*4c7f0*/  LOP3.LUT R57, R9, R30, RZ, 0x3c, !PT ;  /* 0x0000001e09397212 */ /* 0x000fe400078e3cff */
[----:B------:R-:W-:Y:S02]  /*4c800*/  LOP3.LUT R11, R40, R11, RZ, 0x3c, !PT ;  /* 0x0000000b280b7212 */ /* 0x000fe400078e3cff */
        /* <DEDUP_REMOVED lines=25> */
[-C--:B------:R-:W-:Y:S02]  /*4c9a0*/  LOP3.LUT R35, R69, R47.reuse, RZ, 0x3c, !PT ;  /* 0x0000002f45237212 */ /* 0x080fe400078e3cff */
[----:B------:R-:W-:Y:S02]  /*4c9b0*/  LOP3.LUT R43, R42, R47, RZ, 0x3c, !PT ;  /* 0x0000002f2a2b7212 */ /* 0x000fe400078e3cff */
[-C--:B------:R-:W-:Y:S01]  /*4c9c0*/  LOP3.LUT R34, R56, R60.reuse, RZ, 0x3c, !PT ;  /* 0x0000003c38227212 */ /* 0x080fe200078e3cff */
[----:B------:R2:W-:Y:S01]  /*4c9d0*/  STL.64 [R1+0x90], R2 ;  /* 0x0000900201007387 */ /* 0x0005e20000100a00 */
[----:B------:R-:W-:-:S02]  /*4c9e0*/  LOP3.LUT R42, R41, R60, RZ, 0x3c, !PT ;  /* 0x0000003c292a7212 */ /* 0x000fc400078e3cff */
        /* <DEDUP_REMOVED lines=11> */
[-C--:B------:R-:W-:Y:S01]  /*4caa0*/  LOP3.LUT R71, R63, R57.reuse, RZ, 0x3c, !PT ;  /* 0x000000393f477212 */ /* 0x080fe200078e3cff */
        /* <DEDUP_REMOVED lines=8> */
[----:B------:R-:W-:Y:S04]  /*4cb30*/  STL.64 [R1+0xc0], R64 ;  /* 0x0000c04001007387 */ /* 0x000fe80000100a00 */
[----:B------:R3:W-:Y:S04]  /*4cb40*/  STL.64 [R1+0x8], R4 ;  /* 0x0000080401007387 */ /* 0x0007e80000100a00 */
[----:B--2---:R-:W2:Y:S01]  /*4cb50*/  LDL.64 R2, [R22] ;  /* 0x0000000016027983 */ /* 0x004ea20000100a00 */
[----:B-1----:R-:W-:-:S02]  /*4cb60*/  UIADD3 UR9, UPT, UPT, -UR9, URZ, URZ ;  /* 0x000000ff09097290 */ /* 0x002fc4000fffe1ff */
[----:B0-----:R-:W-:Y:S01]  /*4cb70*/  ULOP3.LUT UR8, UR8, 0x3f, URZ, 0xc0, !UPT ;  /* 0x0000003f08087892 */ /* 0x001fe2000f8ec0ff */
[C-C-:B------:R-:W-:Y:S02]  /*4cb80*/  SHF.R.U64 R9, R4.reuse, UR10, R5.reuse ;  /* 0x0000000a04097c19 */ /* 0x140fe40008001205 */
[C-C-:B------:R-:W-:Y:S01]  /*4cb90*/  SHF.L.U64.HI R7, R4.reuse, UR18, R5.reuse ;  /* 0x0000001204077c19 */ /* 0x140fe20008010205 */
[----:B------:R-:W-:Y:S01]  /*4cba0*/  ULOP3.LUT UR9, UR9, 0x3f, URZ, 0xc0, !UPT ;  /* 0x0000003f09097892 */ /* 0x000fe2000f8ec0ff */
[----:B------:R-:W-:Y:S02]  /*4cbb0*/  SHF.L.U32 R6, R4, UR18, RZ ;  /* 0x0000001204067c19 */ /* 0x000fe400080006ff */
        /* <DEDUP_REMOVED lines=25> */
[----:B------:R-:W-:-:S03]  /*4cd50*/  LOP3.LUT R7, R6, R7, RZ, 0xfc, !PT ;  /* 0x0000000706077212 */ /* 0x000fc600078efcff */
[----:B------:R-:W3:Y:S01]  /*4cd60*/  LDL.64 R2, [UR13] ;  /* 0x0000000dff027983 */ /* 0x000ee20008100a00 */
[----:B------:R-:W-:-:S05]  /*4cd70*/  LOP3.LUT R6, R4, R5, RZ, 0xfc, !PT ;  /* 0x0000000504067212 */ /* 0x000fca00078efcff */
[----:B------:R0:W-:Y:S04]  /*4cd80*/  STL.64 [UR13], R6 ;  /* 0x00000006ff007987 */ /* 0x0001e80008100a0d */
        /* <DEDUP_REMOVED lines=12> */
[----:B0-----:R-:W-:-:S03]  /*4ce50*/  LOP3.LUT R7, R2, R3, RZ, 0xfc, !PT ;  /* 0x0000000302077212 */ /* 0x001fc600078efcff */
[----:B------:R-:W2:Y:S01]  /*4ce60*/  LDL.64 R2, [UR6] ;  /* 0x00000006ff027983 */ /* 0x000ea20008100a00 */
        /* <DEDUP_REMOVED lines=110> */
[----:B0-----:R-:W-:-:S03]  /*4d550*/  LOP3.LUT R7, R2, R3, RZ, 0xfc, !PT ;  /* 0x0000000302077212 */ /* 0x001fc600078efcff */
[----:B------:R-:W3:Y:S01]  /*4d560*/  LDL.64 R2, [UR77] ;  /* 0x0000004dff027983 */ /* 0x000ee20008100a00 */
[----:B------:R-:W-:-:S05]  /*4d570*/  LOP3.LUT R6, R4, R5, RZ, 0xfc, !PT ;  /* 0x0000000504067212 */ /* 0x000fca00078efcff */
[----:B------:R0:W-:Y:S04]  /*4d580*/  STL.64 [UR77], R6 ;  /* 0x00000006ff007987 */ /* 0x0001e80008100a4d */
[----:B------:R-:W4:Y:S01]  /*4d590*/  LDL.64 R4, [UR26] ;  /* 0x0000001aff047983 */ /* 0x000f220008100a00 */
[--C-:B---3--:R-:W-:Y:S02]  /*4d5a0*/  SHF.R.U32.HI R9, RZ, UR72, R3.reuse ;  /* 0x00000048ff097c19 */ /* 0x108fe40008011603 */
[C-C-:B------:R-:W-:Y:S02]  /*4d5b0*/  SHF.L.U64.HI R8, R2.reuse, UR71, R3.reuse ;  /* 0x0000004702087c19 */ /* 0x140fe40008010203 */
[C---:B------:R-:W-:Y:S02]  /*4d5c0*/  SHF.R.U64 R3, R2.reuse, UR72, R3 ;  /* 0x0000004802037c19 */ /* 0x040fe40008001203 */
[----:B------:R-:W-:-:S02]  /*4d5d0*/  SHF.L.U32 R2, R2, UR71, RZ ;  /* 0x0000004702027c19 */ /* 0x000fc400080006ff */
[----:B------:R-:W-:Y:S02]  /*4d5e0*/  LOP3.LUT R9, R8, R9, RZ, 0xfc, !PT ;  /* 0x0000000908097212 */ /* 0x000fe400078efcff */
[----:B------:R-:W-:Y:S02]  /*4d5f0*/  LOP3.LUT R8, R2, R3, RZ, 0xfc, !PT ;  /* 0x0000000302087212 */ /* 0x000fe400078efcff */
[C-C-:B----4-:R-:W-:Y:S02]  /*4d600*/  SHF.L.U64.HI R2, R4.reuse, UR73, R5.reuse ;  /* 0x0000004904027c19 */ /* 0x150fe40008010205 */
[C-C-:B------:R-:W-:Y:S02]  /*4d610*/  SHF.R.U64 R3, R4.reuse, UR70, R5.reuse ;  /* 0x0000004604037c19 */ /* 0x140fe40008001205 */
[----:B--2---:R-:W-:Y:S02]  /*4d620*/  SHF.R.U32.HI R11, RZ, UR70, R5 ;  /* 0x00000046ff0b7c19 */ /* 0x004fe40008011605 */
[----:B------:R-:W-:-:S02]  /*4d630*/  SHF.L.U32 R4, R4, UR73, RZ ;  /* 0x0000004904047c19 */ /* 0x000fc400080006ff */
        /* <DEDUP_REMOVED lines=75> */
[----:B-1----:R-:W-:-:S02]  /*4daf0*/  LOP3.LUT R13, R50, UR8, R6, 0x9c, !PT ;  /* 0x00000008320d7c12 */ /* 0x002fc4000f8e9c06 */
        /* <DEDUP_REMOVED lines=8> */
[----:B------:R-:W-:Y:S02]  /*4db80*/  LOP3.LUT R6, R13, R56, RZ, 0x3c, !PT ;  /* 0x000000380d067212 */ /* 0x000fe400078e3cff */
[----:B------:R-:W-:Y:S02]  /*4db90*/  LOP3.LUT R54, R55, R7, R57, 0xb4, !PT ;  /* 0x0000000737367212 */ /* 0x000fe400078eb439 */
[----:B------:R-:W-:Y:S02]  /*4dba0*/  LOP3.LUT R56, R59, R57, RZ, 0x3c, !PT ;  /* 0x000000393b387212 */ /* 0x000fe400078e3cff */
[----:B--2---:R-:W-:-:S02]  /*4dbb0*/  LOP3.LUT R58, R70, R2, R68, 0xb4, !PT ;  /* 0x00000002463a7212 */ /* 0x004fc400078eb444 */
[----:B------:R-:W-:Y:S02]  /*4dbc0*/  LOP3.LUT R55, R71, R3, R69, 0xb4, !PT ;  /* 0x0000000347377212 */ /* 0x000fe400078eb445 */
        /* <DEDUP_REMOVED lines=9> */
[----:B------:R-:W-:Y:S02]  /*4dc60*/  SHF.L.W.U32.HI R8, R60, 0x1, R57 ;  /* 0x000000013c087819 */ /* 0x000fe40000010e39 */
[----:B------:R-:W-:-:S02]  /*4dc70*/  LOP3.LUT R61, R12, R11, R10, 0x96, !PT ;  /* 0x0000000b0c3d7212 */ /* 0x000fc400078e960a */
[----:B------:R-:W-:Y:S01]  /*4dc80*/  LOP3.LUT R62, R37, R28, R54, 0x96, !PT ;  /* 0x0000001c253e7212 */ /* 0x000fe200078e9636 */
[----:B------:R-:W0:Y:S01]  /*4dc90*/  LDCU UR8, c[0x3][0xc4] ;  /* 0x00c01880ff0877ac */ /* 0x000e220008000800 */
[----:B------:R-:W-:Y:S02]  /*4dca0*/  LOP3.LUT R7, R8, R59, RZ, 0x3c, !PT ;  /* 0x0000003b08077212 */ /* 0x000fe400078e3cff */
[----:B------:R-:W-:Y:S02]  /*4dcb0*/  LOP3.LUT R61, R6, R61, R14, 0x96, !PT ;  /* 0x0000003d063d7212 */ /* 0x000fe400078e960e */
[----:B------:R-:W-:Y:S01]  /*4dcc0*/  LOP3.LUT R62, R46, R62, R63, 0x96, !PT ;  /* 0x0000003e2e3e7212 */ /* 0x000fe200078e963f */
[----:B------:R-:W1:Y:S01]  /*4dcd0*/  LDCU UR9, c[0x3][0xc4] ;  /* 0x00c01880ff0977ac */ /* 0x000e620008000800 */
[-C--:B------:R-:W-:Y:S02]  /*4dce0*/  LOP3.LUT R6, R6, R7.reuse, RZ, 0x3c, !PT ;  /* 0x0000000706067212 */ /* 0x080fe400078e3cff */
[----:B------:R-:W-:-:S02]  /*4dcf0*/  LOP3.LUT R8, R11, R7, RZ, 0x3c, !PT ;  /* 0x000000070b087212 */ /* 0x000fc400078e3cff */
[-C--:B------:R-:W-:Y:S02]  /*4dd00*/  LOP3.LUT R10, R10, R7.reuse, RZ, 0x3c, !PT ;  /* 0x000000070a0a7212 */ /* 0x080fe400078e3cff */
[-C--:B------:R-:W-:Y:S02]  /*4dd10*/  LOP3.LUT R12, R12, R7.reuse, RZ, 0x3c, !PT ;  /* 0x000000070c0c7212 */ /* 0x080fe400078e3cff */
[----:B------:R-:W-:Y:S02]  /*4dd20*/  LOP3.LUT R14, R14, R7, RZ, 0x3c, !PT ;  /* 0x000000070e0e7212 */ /* 0x000fe400078e3cff */
[----:B------:R-:W-:Y:S02]  /*4dd30*/  SHF.L.W.U32.HI R7, R57, 0x1, R60 ;  /* 0x0000000139077819 */ /* 0x000fe40000010e3c */
[----:B------:R-:W-:Y:S02]  /*4dd40*/  LOP3.LUT R13, R73, R69, R71, 0xb4, !PT ;  /* 0x00000045490d7212 */ /* 0x000fe400078eb447 */
[----:B------:R-:W-:-:S02]  /*4dd50*/  LOP3.LUT R64, R7, R62, RZ, 0x3c, !PT ;  /* 0x0000003e07407212 */ /* 0x000fc400078e3cff */
[----:B------:R-:W-:Y:S02]  /*4dd60*/  LOP3.LUT R7, R13, R9, R30, 0x96, !PT ;  /* 0x000000090d077212 */ /* 0x000fe400078e961e */
[----:B------:R-:W-:Y:S02]  /*4dd70*/  LOP3.LUT R69, R69, R5, R3, 0xb4, !PT ;  /* 0x0000000545457212 */ /* 0x000fe400078eb403 */
[C---:B------:R-:W-:Y:S02]  /*4dd80*/  LOP3.LUT R66, R56.reuse, R7, R15, 0x96, !PT ;  /* 0x0000000738427212 */ /* 0x040fe400078e960f */
[-C--:B------:R-:W-:Y:S02]  /*4dd90*/  LOP3.LUT R7, R56, R64.reuse, RZ, 0x3c, !PT ;  /* 0x0000004038077212 */ /* 0x080fe400078e3cff */
[----:B------:R-:W-:Y:S02]  /*4dda0*/  LOP3.LUT R9, R9, R64, RZ, 0x3c, !PT ;  /* 0x0000004009097212 */ /* 0x000fe400078e3cff */
[----:B------:R-:W-:-:S02]  /*4ddb0*/  LOP3.LUT R56, R68, R4, R2, 0xb4, !PT ;  /* 0x0000000444387212 */ /* 0x000fc400078eb402 */
[----:B------:R-:W-:Y:S02]  /*4ddc0*/  LOP3.LUT R70, R4, R70, R72, 0xb4, !PT ;  /* 0x0000004604467212 */ /* 0x000fe400078eb448 */
[----:B------:R-:W-:Y:S02]  /*4ddd0*/  LOP3.LUT R2, R2, R72, R4, 0xb4, !PT ;  /* 0x0000004802027212 */ /* 0x000fe400078eb404 */
[----:B------:R-:W-:Y:S02]  /*4dde0*/  LOP3.LUT R3, R3, R73, R5, 0xb4, !PT ;  /* 0x0000004903037212 */ /* 0x000fe400078eb405 */
[----:B------:R-:W-:Y:S02]  /*4ddf0*/  LOP3.LUT R5, R34, R23, R49, 0x96, !PT ;  /* 0x0000001722057212 */ /* 0x000fe400078e9631 */
[----:B------:R-:W-:Y:S01]  /*4de00*/  LOP3.LUT R4, R33, R24, R50, 0x96, !PT ;  /* 0x0000001821047212 */ /* 0x000fe200078e9632 */
[----:B------:R-:W-:Y:S04]  /*4de10*/  STL.64 [R1], R6 ;  /* 0x0000000601007387 */ /* 0x000fe80000100a00 */
[----:B------:R2:W-:Y:S01]  /*4de20*/  STL.64 [R1+0x28], R8 ;  /* 0x0000280801007387 */ /* 0x0005e20000100a00 */
[----:B------:R-:W-:-:S02]  /*4de30*/  LOP3.LUT R5, R41, R5, R56, 0x96, !PT ;  /* 0x0000000529057212 */ /* 0x000fc400078e9638 */
        /* <DEDUP_REMOVED lines=9> */
[----:B------:R-:W-:Y:S02]  /*4ded0*/  LOP3.LUT R31, R36, R25, R51, 0x96, !PT ;  /* 0x00000019241f7212 */ /* 0x000fe400078e9633 */
[----:B--2---:R-:W-:-:S02]  /*4dee0*/  LOP3.LUT R10, R39, R30, RZ, 0x3c, !PT ;  /* 0x0000001e270a7212 */ /* 0x004fc400078e3cff */
        /* <DEDUP_REMOVED lines=17> */
[----:B------:R-:W-:-:S02]  /*4e000*/  LOP3.LUT R7, R32, R11, RZ, 0x3c, !PT ;  /* 0x0000000b20077212 */ /* 0x000fc400078e3cff */
[----:B------:R-:W-:Y:S02]  /*4e010*/  LOP3.LUT R60, R8, R57, RZ, 0x3c, !PT ;  /* 0x00000039083c7212 */ /* 0x000fe400078e3cff */
[-C--:B------:R-:W-:Y:S02]  /*4e020*/  LOP3.LUT R59, R55, R11.reuse, RZ, 0x3c, !PT ;  /* 0x0000000b373b7212 */ /* 0x080fe400078e3cff */
        /* <DEDUP_REMOVED lines=57> */
[----:B0-----:R-:W-:-:S02]  /*4e3c0*/  UIADD3 UR8, UPT, UPT, -UR8, URZ, URZ ;  /* 0x000000ff08087290 */ /* 0x001fc4000fffe1ff */
[----:B-1----:R-:W-:Y:S01]  /*4e3d0*/  ULOP3.LUT UR9, UR9, 0x3f, URZ, 0xc0, !UPT ;  /* 0x0000003f09097892 */ /* 0x002fe2000f8ec0ff */
        /* <DEDUP_REMOVED lines=11> */
[----:B------:R-:W-:Y:S02]  /*4e490*/  SHF.R.U32.HI R5, RZ, UR8, R3 ;  /* 0x00000008ff057c19 */ /* 0x000fe40008011603 */
[----:B------:R-:W-:Y:S01]  /*4e4a0*/  LOP3.LUT R8, R8, R9, RZ, 0xfc, !PT ;  /* 0x0000000908087212 */ /* 0x000fe200078efcff */
[----:B------:R-:W2:Y:S01]  /*4e4b0*/  LDL.64 R2, [R29] ;  /* 0x000000001d027983 */ /* 0x000ea20000100a00 */
[----:B------:R-:W-:-:S05]  /*4e4c0*/  LOP3.LUT R9, R4, R5, RZ, 0xfc, !PT ;  /* 0x0000000504097212 */ /* 0x000fca00078efcff */
[----:B------:R1:W-:Y:S04]  /*4e4d0*/  STL.64 [R29], R8 ;  /* 0x000000081d007387 */ /* 0x0003e80000100a00 */
[----:B------:R-:W3:Y:S01]  /*4e4e0*/  LDL.64 R4, [UR5] ;  /* 0x00000005ff047983 */ /* 0x000ee20008100a00 */
[C-C-:B--2---:R-:W-:Y:S02]  /*4e4f0*/  SHF.R.U64 R13, R2.reuse, UR16, R3.reuse ;  /* 0x00000010020d7c19 */ /* 0x144fe40008001203 */
[C-C-:B------:R-:W-:Y:S02]  /*4e500*/  SHF.L.U64.HI R11, R2.reuse, UR17, R3.reuse ;  /* 0x00000011020b7c19 */ /* 0x140fe40008010203 */
[----:B------:R-:W-:Y:S02]  /*4e510*/  SHF.L.U32 R10, R2, UR17, RZ ;  /* 0x00000011020a7c19 */ /* 0x000fe400080006ff */
[----:B------:R-:W-:-:S02]  /*4e520*/  SHF.R.U32.HI R2, RZ, UR16, R3 ;  /* 0x00000010ff027c19 */ /* 0x000fc40008011603 */
[----:B------:R-:W-:Y:S02]  /*4e530*/  LOP3.LUT R10, R10, R13, RZ, 0xfc, !PT ;  /* 0x0000000d0a0a7212 */ /* 0x000fe400078efcff */
[----:B------:R-:W-:Y:S02]  /*4e540*/  LOP3.LUT R11, R11, R2, RZ, 0xfc, !PT ;  /* 0x000000020b0b7212 */ /* 0x000fe400078efcff */
[C-C-:B---3--:R-:W-:Y:S02]  /*4e550*/  SHF.R.U64 R3, R4.reuse, UR14, R5.reuse ;  /* 0x0000000e04037c19 */ /* 0x148fe40008001205 */
[C-C-:B0-----:R-:W-:Y:S02]  /*4e560*/  SHF.L.U64.HI R7, R4.reuse, UR15, R5.reuse ;  /* 0x0000000f04077c19 */ /* 0x141fe40008010205 */
[----:B------:R-:W-:Y:S02]  /*4e570*/  SHF.L.U32 R6, R4, UR15, RZ ;  /* 0x0000000f04067c19 */ /* 0x000fe400080006ff */
[----:B------:R-:W-:Y:S01]  /*4e580*/  SHF.R.U32.HI R4, RZ, UR14, R5 ;  /* 0x0000000eff047c19 */ /* 0x000fe20008011605 */
[----:B------:R0:W-:Y:S01]  /*4e590*/  STL.64 [UR5], R10 ;  /* 0x0000000aff007987 */ /* 0x0001e20008100a05 */
[----:B------:R-:W-:-:S02]  /*4e5a0*/  LOP3.LUT R6, R6, R3, RZ, 0xfc, !PT ;  /* 0x0000000306067212 */ /* 0x000fc400078efcff */
[----:B------:R-:W-:Y:S01]  /*4e5b0*/  LOP3.LUT R7, R7, R4, RZ, 0xfc, !PT ;  /* 0x0000000407077212 */ /* 0x000fe200078efcff */
[----:B------:R-:W2:Y:S04]  /*4e5c0*/  LDL.64 R2, [UR13] ;  /* 0x0000000dff027983 */ /* 0x000ea80008100a00 */
[----:B------:R3:W-:Y:S04]  /*4e5d0*/  STL.64 [UR13], R6 ;  /* 0x00000006ff007987 */ /* 0x0007e80008100a0d */
[----:B------:R-:W4:Y:S01]  /*4e5e0*/  LDL.64 R4, [UR11] ;  /* 0x0000000bff047983 */ /* 0x000f220008100a00 */
[----:B--2---:R-:W-:-:S02]  /*4e5f0*/  SHF.R.U64 R13, R2, UR12, R3 ;  /* 0x0000000c020d7c19 */ /* 0x004fc40008001203 */
[C-C-:B-1----:R-:W-:Y:S02]  /*4e600*/  SHF.L.U64.HI R9, R2.reuse, UR28, R3.reuse ;  /* 0x0000001c02097c19 */ /* 0x142fe40008010203 */
[----:B------:R-:W-:Y:S02]  /*4e610*/  SHF.L.U32 R8, R2, UR28, RZ ;  /* 0x0000001c02087c19 */ /* 0x000fe400080006ff */
[----:B------:R-:W-:Y:S02]  /*4e620*/  SHF.R.U32.HI R2, RZ, UR12, R3 ;  /* 0x0000000cff027c19 */ /* 0x000fe40008011603 */
[----:B----4-:R-:W-:Y:S02]  /*4e630*/  SHF.R.U64 R3, R4, UR19, R5 ;  /* 0x0000001304037c19 */ /* 0x010fe40008001205 */
[----:B------:R-:W-:Y:S02]  /*4e640*/  LOP3.LUT R8, R8, R13, RZ, 0xfc, !PT ;  /* 0x0000000d08087212 */ /* 0x000fe400078efcff */
[----:B------:R-:W-:-:S02]  /*4e650*/  LOP3.LUT R9, R9, R2, RZ, 0xfc, !PT ;  /* 0x0000000209097212 */ /* 0x000fc400078efcff */
[C---:B------:R-:W-:Y:S02]  /*4e660*/  SHF.L.U32 R2, R4.reuse, UR31, RZ ;  /* 0x0000001f04027c19 */ /* 0x040fe400080006ff */
[--C-:B0-----:R-:W-:Y:S02]  /*4e670*/  SHF.L.U64.HI R10, R4, UR31, R5.reuse ;  /* 0x0000001f040a7c19 */ /* 0x101fe40008010205 */
[----:B------:R-:W-:Y:S01]  /*4e680*/  SHF.R.U32.HI R5, RZ, UR19, R5 ;  /* 0x00000013ff057c19 */ /* 0x000fe20008011605 */
[----:B------:R0:W-:Y:S01]  /*4e690*/  STL.64 [UR11], R8 ;  /* 0x00000008ff007987 */ /* 0x0001e20008100a0b */
[----:B---3--:R-:W-:-:S03]  /*4e6a0*/  LOP3.LUT R6, R2, R3, RZ, 0xfc, !PT ;  /* 0x0000000302067212 */ /* 0x008fc600078efcff */
[----:B------:R-:W2:Y:S01]  /*4e6b0*/  LDL.64 R2, [UR6] ;  /* 0x00000006ff027983 */ /* 0x000ea20008100a00 */
[----:B------:R-:W-:-:S05]  /*4e6c0*/  LOP3.LUT R7, R10, R5, RZ, 0xfc, !PT ;  /* 0x000000050a077212 */ /* 0x000fca00078efcff */
[----:B------:R1:W-:Y:S04]  /*4e6d0*/  STL.64 [UR6], R6 ;  /* 0x00000006ff007987 */ /* 0x0003e80008100a06 */
        /* <DEDUP_REMOVED lines=8> */
[C---:B------:R-:W-:Y:S02]  /*4e760*/  SHF.L.U32 R2, R4.reuse, UR35, RZ ;  /* 0x0000002304027c19 */ /* 0x040fe400080006ff */
[--C-:B0-----:R-:W-:Y:S02]  /*4e770*/  SHF.L.U64.HI R8, R4, UR35, R5.reuse ;  /* 0x0000002304087c19 */ /* 0x101fe40008010205 */
[----:B------:R-:W-:Y:S01]  /*4e780*/  SHF.R.U32.HI R5, RZ, UR33, R5 ;  /* 0x00000021ff057c19 */ /* 0x000fe20008011605 */
[----:B------:R0:W-:Y:S01]  /*4e790*/  STL.64 [UR29], R10 ;  /* 0x0000000aff007987 */ /* 0x0001e20008100a1d */
[----:B-1----:R-:W-:-:S03]  /*4e7a0*/  LOP3.LUT R6, R2, R3, RZ, 0xfc, !PT ;  /* 0x0000000302067212 */ /* 0x002fc600078efcff */
        /* <DEDUP_REMOVED lines=49> */
[----:B------:R-:W-:Y:S01]  /*4eac0*/  LOP3.LUT R7, R10, R5, RZ, 0xfc, !PT ;  /* 0x000000050a077212 */ /* 0x000fe200078efcff */
[----:B------:R-:W1:Y:S04]  /*4ead0*/  LDCU UR4, c[0x0][0x390] ;  /* 0x00007200ff0477ac */ /* 0x000e680008000800 */
[----:B------:R3:W-:Y:S04]  /*4eae0*/  STL.64 [UR50], R6 ;  /* 0x00000006ff007987 */ /* 0x0007e80008100a32 */
[----:B------:R-:W4:Y:S01]  /*4eaf0*/  LDL.64 R4, [UR53] ;  /* 0x00000035ff047983 */ /* 0x000f220008100a00 */
[----:B--2---:R-:W-:-:S02]  /*4eb00*/  SHF.R.U64 R13, R2, UR42, R3 ;  /* 0x0000002a020d7c19 */ /* 0x004fc40008001203 */
[C-C-:B------:R-:W-:Y:S02]  /*4eb10*/  SHF.L.U64.HI R11, R2.reuse, UR54, R3.reuse ;  /* 0x00000036020b7c19 */ /* 0x140fe40008010203 */
[----:B------:R-:W-:Y:S02]  /*4eb20*/  SHF.L.U32 R10, R2, UR54, RZ ;  /* 0x00000036020a7c19 */ /* 0x000fe400080006ff */
[----:B------:R-:W-:Y:S02]  /*4eb30*/  SHF.R.U32.HI R2, RZ, UR42, R3 ;  /* 0x0000002aff027c19 */ /* 0x000fe40008011603 */
[----:B------:R-:W-:Y:S02]  /*4eb40*/  LOP3.LUT R10, R10, R13, RZ, 0xfc, !PT ;  /* 0x0000000d0a0a7212 */ /* 0x000fe400078efcff */
[----:B------:R-:W-:Y:S02]  /*4eb50*/  LOP3.LUT R11, R11, R2, RZ, 0xfc, !PT ;  /* 0x000000020b0b7212 */ /* 0x000fe400078efcff */
[----:B----4-:R-:W-:-:S02]  /*4eb60*/  SHF.R.U64 R3, R4, UR43, R5 ;  /* 0x0000002b04037c19 */ /* 0x010fc40008001205 */
        /* <DEDUP_REMOVED lines=8> */
[----:B------:R-:W4:Y:S01]  /*4ebf0*/  LDL.64 R4, [UR58] ;  /* 0x0000003aff047983 */ /* 0x000f220008100a00 */
[C-C-:B--2---:R-:W-:Y:S02]  /*4ec00*/  SHF.R.U64 R13, R2.reuse, UR57, R3.reuse ;  /* 0x00000039020d7c19 */ /* 0x144fe40008001203 */
[C-C-:B------:R-:W-:Y:S02]  /*4ec10*/  SHF.L.U64.HI R9, R2.reuse, UR59, R3.reuse ;  /* 0x0000003b02097c19 */ /* 0x140fe40008010203 */
[----:B------:R-:W-:Y:S02]  /*4ec20*/  SHF.L.U32 R8, R2, UR59, RZ ;  /* 0x0000003b02087c19 */ /* 0x000fe400080006ff */
[----:B------:R-:W-:-:S02]  /*4ec30*/  SHF.R.U32.HI R2, RZ, UR57, R3 ;  /* 0x00000039ff027c19 */ /* 0x000fc40008011603 */
[----:B------:R-:W-:Y:S02]  /*4ec40*/  LOP3.LUT R8, R8, R13, RZ, 0xfc, !PT ;  /* 0x0000000d08087212 */ /* 0x000fe400078efcff */
[----:B------:R-:W-:Y:S02]  /*4ec50*/  LOP3.LUT R9, R9, R2, RZ, 0xfc, !PT ;  /* 0x0000000209097212 */ /* 0x000fe400078efcff */
[C-C-:B----4-:R-:W-:Y:S02]  /*4ec60*/  SHF.R.U64 R3, R4.reuse, UR60, R5.reuse ;  /* 0x0000003c04037c19 */ /* 0x150fe40008001205 */
        /* <DEDUP_REMOVED lines=24> */
[----:B------:R-:W0:Y:S01]  /*4edf0*/  LDL.64 R4, [UR26] ;  /* 0x0000001aff047983 */ /* 0x000e220008100a00 */
[C-C-:B--2---:R-:W-:Y:S02]  /*4ee00*/  SHF.R.U64 R13, R2.reuse, UR72, R3.reuse ;  /* 0x00000048020d7c19 */ /* 0x144fe40008001203 */
[C-C-:B------:R-:W-:Y:S02]  /*4ee10*/  SHF.L.U64.HI R9, R2.reuse, UR71, R3.reuse ;  /* 0x0000004702097c19 */ /* 0x140fe40008010203 */
[----:B------:R-:W-:Y:S02]  /*4ee20*/  SHF.L.U32 R8, R2, UR71, RZ ;  /* 0x0000004702087c19 */ /* 0x000fe400080006ff */
[----:B------:R-:W-:-:S04]  /*4ee30*/  SHF.R.U32.HI R2, RZ, UR72, R3 ;  /* 0x00000048ff027c19 */ /* 0x000fc80008011603 */
[----:B------:R-:W-:Y:S02]  /*4ee40*/  LOP3.LUT R9, R9, R2, RZ, 0xfc, !PT ;  /* 0x0000000209097212 */ /* 0x000fe400078efcff */
[C-C-:B0-----:R-:W-:Y:S02]  /*4ee50*/  SHF.R.U64 R11, R4.reuse, UR70, R5.reuse ;  /* 0x00000046040b7c19 */ /* 0x141fe40008001205 */
[C-C-:B------:R-:W-:Y:S02]  /*4ee60*/  SHF.L.U64.HI R3, R4.reuse, UR73, R5.reuse ;  /* 0x0000004904037c19 */ /* 0x140fe40008010205 */
[----:B------:R-:W-:Y:S02]  /*4ee70*/  SHF.L.U32 R2, R4, UR73, RZ ;  /* 0x0000004904027c19 */ /* 0x000fe400080006ff */
[----:B------:R-:W-:Y:S02]  /*4ee80*/  SHF.R.U32.HI R4, RZ, UR70, R5 ;  /* 0x00000046ff047c19 */ /* 0x000fe40008011605 */
[----:B------:R-:W-:-:S02]  /*4ee90*/  LOP3.LUT R8, R8, R13, RZ, 0xfc, !PT ;  /* 0x0000000d08087212 */ /* 0x000fc400078efcff */
[----:B---3--:R-:W-:Y:S02]  /*4eea0*/  LOP3.LUT R6, R2, R11, RZ, 0xfc, !PT ;  /* 0x0000000b02067212 */ /* 0x008fe400078efcff */
[----:B------:R-:W-:Y:S01]  /*4eeb0*/  LOP3.LUT R7, R3, R4, RZ, 0xfc, !PT ;  /* 0x0000000403077212 */ /* 0x000fe200078efcff */
[----:B------:R-:W-:Y:S04]  /*4eec0*/  STL.64 [UR26], R8 ;  /* 0x00000008ff007987 */ /* 0x000fe80008100a1a */
[----:B------:R-:W2:Y:S04]  /*4eed0*/  LDL.64 R2, [UR75] ;  /* 0x0000004bff027983 */ /* 0x000ea80008100a00 */
[----:B------:R0:W-:Y:S04]  /*4eee0*/  STL.64 [UR75], R6 ;  /* 0x00000006ff007987 */ /* 0x0001e80008100a4b */
[----:B------:R-:W3:Y:S01]  /*4eef0*/  LDL.64 R4, [UR74] ;  /* 0x0000004aff047983 */ /* 0x000ee20008100a00 */
[----:B--2---:R-:W-:-:S02]  /*4ef00*/  SHF.R.U64 R14, R2, UR27, R3 ;  /* 0x0000001b020e7c19 */ /* 0x004fc40008001203 */
[C-C-:B------:R-:W-:Y:S02]  /*4ef10*/  SHF.L.U64.HI R10, R2.reuse, UR76, R3.reuse ;  /* 0x0000004c020a7c19 */ /* 0x140fe40008010203 */
[----:B------:R-:W-:Y:S02]  /*4ef20*/  SHF.R.U32.HI R11, RZ, UR27, R3 ;  /* 0x0000001bff0b7c19 */ /* 0x000fe40008011603 */
[----:B------:R-:W-:Y:S02]  /*4ef30*/  SHF.L.U32 R3, R2, UR76, RZ ;  /* 0x0000004c02037c19 */ /* 0x000fe400080006ff */
[C-C-:B---3--:R-:W-:Y:S02]  /*4ef40*/  SHF.R.U64 R17, R4.reuse, UR22, R5.reuse ;  /* 0x0000001604117c19 */ /* 0x148fe40008001205 */
[C---:B------:R-:W-:Y:S02]  /*4ef50*/  SHF.L.U64.HI R2, R4.reuse, UR23, R5 ;  /* 0x0000001704027c19 */ /* 0x040fe40008010205 */
[----:B------:R-:W-:-:S02]  /*4ef60*/  SHF.L.U32 R16, R4, UR23, RZ ;  /* 0x0000001704107c19 */ /* 0x000fc400080006ff */
[----:B------:R-:W-:Y:S02]  /*4ef70*/  SHF.R.U32.HI R5, RZ, UR22, R5 ;  /* 0x00000016ff057c19 */ /* 0x000fe40008011605 */
[----:B------:R-:W-:Y:S02]  /*4ef80*/  LOP3.LUT R14, R3, R14, RZ, 0xfc, !PT ;  /* 0x0000000e030e7212 */ /* 0x000fe400078efcff */
[----:B------:R-:W-:Y:S02]  /*4ef90*/  LOP3.LUT R15, R10, R11, RZ, 0xfc, !PT ;  /* 0x0000000b0a0f7212 */ /* 0x000fe400078efcff */
[----:B------:R-:W-:Y:S02]  /*4efa0*/  LOP3.LUT R16, R16, R17, RZ, 0xfc, !PT ;  /* 0x0000001110107212 */ /* 0x000fe400078efcff */
[----:B------:R-:W-:Y:S01]  /*4efb0*/  LOP3.LUT R17, R2, R5, RZ, 0xfc, !PT ;  /* 0x0000000502117212 */ /* 0x000fe200078efcff */
[----:B------:R2:W-:Y:S04]  /*4efc0*/  STL.64 [UR74], R14 ;  /* 0x0000000eff007987 */ /* 0x0005e80008100a4a */
[----:B------:R3:W-:Y:S04]  /*4efd0*/  STL.64 [UR7], R16 ;  /* 0x00000010ff007987 */ /* 0x0007e80008100a07 */
[----:B------:R-:W4:Y:S04]  /*4efe0*/  LDL R11, [R1+0xc] ;  /* 0x00000c00010b7983 */ /* 0x000f280000100800 */
[----:B------:R-:W4:Y:S04]  /*4eff0*/  LDL.64 R4, [R1+0x10] ;  /* 0x0000100001047983 */ /* 0x000f280000100a00 */
[----:B0-----:R-:W4:Y:S04]  /*4f000*/  LDL.64 R6, [R1+0x18] ;  /* 0x0000180001067983 */ /* 0x001f280000100a00 */
[----:B------:R-:W2:Y:S04]  /*4f010*/  LDL.64 R8, [R1+0x20] ;  /* 0x0000200001087983 */ /* 0x000ea80000100a00 */
[----:B------:R-:W3:Y:S01]  /*4f020*/  LDL.64 R2, [R1] ;  /* 0x0000000001027983 */ /* 0x000ee20000100a00 */
[----:B-1----:R-:W-:Y:S01]  /*4f030*/  UISETP.GE.AND UP0, UPT, UR4, 0x1, UPT ;  /* 0x000000010400788c */ /* 0x002fe2000bf06270 */
[----:B----4-:R-:W-:-:S02]  /*4f040*/  LOP3.LUT R12, R11, R7, R5, 0xb4, !PT ;  /* 0x000000070b0c7212 */ /* 0x010fc400078eb405 */
[----:B--2---:R-:W-:Y:S02]  /*4f050*/  LOP3.LUT R10, R4, R8, R6, 0xb4, !PT ;  /* 0x00000008040a7212 */ /* 0x004fe400078eb406 */
[----:B---3--:R-:W-:Y:S02]  /*4f060*/  LOP3.LUT R4, R6, R2, R8, 0xb4, !PT ;  /* 0x0000000206047212 */ /* 0x008fe400078eb408 */
[----:B------:R-:W-:Y:S02]  /*4f070*/  LOP3.LUT R5, R5, R9, R7, 0xb4, !PT ;  /* 0x0000000905057212 */ /* 0x000fe400078eb407 */
[--C-:B------:R-:W-:Y:S02]  /*4f080*/  SHF.R.U32.HI R2, RZ, 0x10, R12.reuse ;  /* 0x00000010ff027819 */ /* 0x100fe4000001160c */
[----:B------:R-:W-:Y:S02]  /*4f090*/  LOP3.LUT R3, R7, R3, R9, 0xb4, !PT ;  /* 0x0000000307037212 */ /* 0x000fe400078eb409 */
[----:B------:R-:W-:Y:S01]  /*4f0a0*/  SHF.R.U32.HI R6, RZ, 0x8, R12 ;  /* 0x00000008ff067819 */ /* 0x000fe2000001160c */
[----:B------:R0:W-:Y:S01]  /*4f0b0*/  STL.U8 [R1+0x1a4], R12 ;  /* 0x0001a40c01007387 */ /* 0x0001e20000100000 */
[----:B------:R-:W-:-:S03]  /*4f0c0*/  PRMT R7, R2, 0x7610, R7 ;  /* 0x0000761002077816 */ /* 0x000fc60000000007 */
[----:B------:R0:W-:Y:S01]  /*4f0d0*/  STL.U8 [R1+0x1a8], R10 ;  /* 0x0001a80a01007387 */ /* 0x0001e20000100000 */
[----:B------:R-:W-:-:S03]  /*4f0e0*/  SHF.R.U32.HI R8, RZ, 0x18, R12 ;  /* 0x00000018ff087819 */ /* 0x000fc6000001160c */
[----:B------:R0:W-:Y:S01]  /*4f0f0*/  STL.U8 [R1+0x1ac], R5 ;  /* 0x0001ac0501007387 */ /* 0x0001e20000100000 */
[----:B------:R-:W-:-:S03]  /*4f100*/  SHF.R.U64 R9, R10, 0x8, R5 ;  /* 0x000000080a097819 */ /* 0x000fc60000001205 */
[----:B------:R0:W-:Y:S01]  /*4f110*/  STL.U8 [R1+0x1b0], R4 ;  /* 0x0001b00401007387 */ /* 0x0001e20000100000 */
[----:B------:R-:W-:-:S03]  /*4f120*/  SHF.R.U64 R11, R10, 0x10, R5 ;  /* 0x000000100a0b7819 */ /* 0x000fc60000001205 */
[----:B------:R0:W-:Y:S01]  /*4f130*/  STL.U8 [R1+0x1b4], R3 ;  /* 0x0001b40301007387 */ /* 0x0001e20000100000 */
[----:B------:R-:W-:-:S03]  /*4f140*/  SHF.R.U64 R13, R10, 0x18, R5 ;  /* 0x000000180a0d7819 */ /* 0x000fc60000001205 */
[----:B------:R0:W-:Y:S01]  /*4f150*/  STL.U8 [R1+0x1a5], R6 ;  /* 0x0001a50601007387 */ /* 0x0001e20000100000 */
[----:B------:R-:W-:-:S03]  /*4f160*/  SHF.R.U32.HI R14, RZ, 0x8, R5 ;  /* 0x00000008ff0e7819 */ /* 0x000fc60000011605 */
[----:B------:R0:W-:Y:S01]  /*4f170*/  STL.U8 [R1+0x1a6], R7 ;  /* 0x0001a60701007387 */ /* 0x0001e20000100000 */
[----:B------:R-:W-:-:S03]  /*4f180*/  SHF.R.U32.HI R15, RZ, 0x10, R5 ;  /* 0x00000010ff0f7819 */ /* 0x000fc60000011605 */
        /* <DEDUP_REMOVED lines=14> */
[----:B------:R0:W-:Y:S04]  /*4f270*/  STL.U8 [R1+0x1b1], R17 ;  /* 0x0001b11101007387 */ /* 0x0001e80000100000 */
[----:B------:R0:W-:Y:S04]  /*4f280*/  STL.U8 [R1+0x1b2], R22 ;  /* 0x0001b21601007387 */ /* 0x0001e80000100000 */
[----:B------:R0:W-:Y:S04]  /*4f290*/  STL.U8 [R1+0x1b3], R23 ;  /* 0x0001b31701007387 */ /* 0x0001e80000100000 */
[----:B------:R0:W-:Y:S04]  /*4f2a0*/  STL.U8 [R1+0x1b5], R24 ;  /* 0x0001b51801007387 */ /* 0x0001e80000100000 */
[----:B------:R0:W-:Y:S04]  /*4f2b0*/  STL.U8 [R1+0x1b6], R25 ;  /* 0x0001b61901007387 */ /* 0x0001e80000100000 */
[----:B------:R0:W-:Y:S01]  /*4f2c0*/  STL.U8 [R1+0x1b7], R26 ;  /* 0x0001b71a01007387 */ /* 0x0001e20000100000 */
[----:B------:R-:W-:Y:S05]  /*4f2d0*/  BRA.U !UP0, `(.L_x_3) ;  /* 0x0000000108347547 */ /* 0x000fea000b800000 */
[----:B------:R-:W-:Y:S01]  /*4f2e0*/  IMAD.MOV.U32 R2, RZ, RZ, RZ ;  /* 0x000000ffff027224 */ /* 0x000fe200078e00ff */
[----:B------:R-:W1:Y:S01]  /*4f2f0*/  LDCU UR6, c[0x0][0x390] ;  /* 0x00007200ff0677ac */ /* 0x000e620008000800 */
[----:B------:R-:W2:Y:S05]  /*4f300*/  LDCU.64 UR4, c[0x0][0x388] ;  /* 0x00007100ff0477ac */ /* 0x000eaa0008000a00 */
.L_x_4:
[----:B--2---:R-:W-:Y:S01]  /*4f310*/  IADD3 R28, P0, PT, R2, UR4, RZ ;  /* 0x00000004021c7c10 */ /* 0x004fe2000ff1e0ff */
[----:B------:R-:W-:-:S04]  /*4f320*/  IMAD.IADD R27, R1, 0x1, R2 ;  /* 0x00000001011b7824 */ /* 0x000fc800078e0202 */
[----:B------:R-:W-:Y:S02]  /*4f330*/  IMAD.X R29, RZ, RZ, UR5, P0 ;  /* 0x00000005ff1d7e24 */ /* 0x000fe400080e06ff */
[----:B------:R-:W2:Y:S04]  /*4f340*/  LDL.U8 R27, [R27+0x1a4] ;  /* 0x0001a4001b1b7983 */ /* 0x000ea80000100000 */
[----:B------:R-:W2:Y:S01]  /*4f350*/  LDG.E.U8 R28, desc[UR68][R28.64] ;  /* 0x000000441c1c7981 */ /* 0x000ea2000c1e1100 */
[----:B------:R-:W-:-:S05]  /*4f360*/  VIADD R2, R2, 0x1 ;  /* 0x0000000102027836 */ /* 0x000fca0000000000 */
[----:B-1----:R-:W-:Y:S02]  /*4f370*/  ISETP.NE.AND P1, PT, R2, UR6, PT ;  /* 0x0000000602007c0c */ /* 0x002fe4000bf25270 */
[----:B--2---:R-:W-:-:S13]  /*4f380*/  ISETP.NE.AND P0, PT, R27, R28, PT ;  /* 0x0000001c1b00720c */ /* 0x004fda0003f05270 */
[----:B------:R-:W-:Y:S05]  /*4f390*/  @P0 EXIT ;  /* 0x000000000000094d */ /* 0x000fea0003800000 */
[----:B------:R-:W-:Y:S05]  /*4f3a0*/  @P1 BRA `(.L_x_4) ;  /* 0xfffffffc00d81947 */ /* 0x000fea000383ffff */
.L_x_3:
[----:B------:R-:W1:Y:S01]  /*4f3b0*/  LDCU.64 UR8, c[0x0][0x3b0] ;  /* 0x00007600ff0877ac */ /* 0x000e620008000a00 */
[----:B------:R-:W-:Y:S02]  /*4f3c0*/  IMAD.MOV.U32 R31, RZ, RZ, 0x1 ;  /* 0x00000001ff1f7424 */ /* 0x000fe400078e00ff */
[----:B------:R-:W-:Y:S02]  /*4f3d0*/  IMAD.MOV.U32 R30, RZ, RZ, RZ ;  /* 0x000000ffff1e7224 */ /* 0x000fe400078e00ff */
[----:B-1----:R-:W-:Y:S02]  /*4f3e0*/  IMAD.U32 R28, RZ, RZ, UR8 ;  /* 0x00000008ff1c7e24 */ /* 0x002fe4000f8e00ff */
[----:B------:R-:W-:-:S05]  /*4f3f0*/  IMAD.U32 R29, RZ, RZ, UR9 ;  /* 0x00000009ff1d7e24 */ /* 0x000fca000f8e00ff */
[----:B------:R-:W2:Y:S02]  /*4f400*/  ATOMG.E.CAS.STRONG.GPU PT, R28, [R28], R30, R31 ;  /* 0x0000001e1c1c73a9 */ /* 0x000ea400001ee11f */
[----:B--2---:R-:W-:-:S13]  /*4f410*/  ISETP.NE.AND P0, PT, R28, RZ, PT ;  /* 0x000000ff1c00720c */ /* 0x004fda0003f05270 */
[----:B------:R-:W-:Y:S05]  /*4f420*/  @P0 EXIT ;  /* 0x000000000000094d */ /* 0x000fea0003800000 */
[----:B------:R-:W1:Y:S01]  /*4f430*/  LDC.64 R28, c[0x0][0x3a0] ;  /* 0x0000e800ff1c7b82 */ /* 0x000e620000000a00 */
[--C-:B------:R-:W-:Y:S02]  /*4f440*/  SHF.R.U32.HI R27, RZ, 0x18, R19.reuse ;  /* 0x00000018ff1b7819 */ /* 0x100fe40000011613 */
[--C-:B------:R-:W-:Y:S02]  /*4f450*/  SHF.R.U32.HI R33, RZ, 0x8, R19.reuse ;  /* 0x00000008ff217819 */ /* 0x100fe40000011613 */
[----:B------:R-:W-:-:S03]  /*4f460*/  SHF.R.U32.HI R35, RZ, 0x10, R19 ;  /* 0x00000010ff237819 */ /* 0x000fc60000011613 */
[----:B------:R-:W2:Y:S01]  /*4f470*/  LDC.64 R30, c[0x0][0x3a8] ;  /* 0x0000ea00ff1e7b82 */ /* 0x000ea20000000a00 */
[----:B-1----:R-:W-:Y:S04]  /*4f480*/  STG.E.U8 desc[UR68][R28.64+0x4], R27 ;  /* 0x0000041b1c007986 */ /* 0x002fe8000c101144 */
[----:B------:R-:W-:Y:S04]  /*4f490*/  STG.E.U8 desc[UR68][R28.64+0x6], R33 ;  /* 0x000006211c007986 */ /* 0x000fe8000c101144 */
[----:B------:R-:W-:Y:S04]  /*4f4a0*/  STG.E.U8 desc[UR68][R28.64+0x5], R35 ;  /* 0x000005231c007986 */ /* 0x000fe8000c101144 */
[----:B------:R-:W-:Y:S04]  /*4f4b0*/  STG.E.U8 desc[UR68][R28.64+0x7], R19 ;  /* 0x000007131c007986 */ /* 0x000fe8000c101144 */
[----:B------:R-:W-:Y:S04]  /*4f4c0*/  STG.E.U8 desc[UR68][R28.64+0xb], R0 ;  /* 0x00000b001c007986 */ /* 0x000fe8000c101144 */
[----:B------:R-:W-:Y:S04]  /*4f4d0*/  STG.E.U8 desc[UR68][R28.64+0x8], R18 ;  /* 0x000008121c007986 */ /* 0x000fe8000c101144 */
[----:B------:R-:W-:Y:S04]  /*4f4e0*/  STG.E.U8 desc[UR68][R28.64+0x9], R20 ;  /* 0x000009141c007986 */ /* 0x000fe8000c101144 */
[----:B------:R-:W-:Y:S04]  /*4f4f0*/  STG.E.U8 desc[UR68][R28.64+0xa], R21 ;  /* 0x00000a151c007986 */ /* 0x000fe8000c101144 */
[----:B------:R-:W-:Y:S04]  /*4f500*/  STG.E.U8 desc[UR68][R28.64], RZ ;  /* 0x000000ff1c007986 */ /* 0x000fe8000c101144 */
[----:B------:R-:W-:Y:S04]  /*4f510*/  STG.E.U8 desc[UR68][R28.64+0x1], RZ ;  /* 0x000001ff1c007986 */ /* 0x000fe8000c101144 */
[----:B------:R-:W-:Y:S04]  /*4f520*/  STG.E.U8 desc[UR68][R28.64+0x2], RZ ;  /* 0x000002ff1c007986 */ /* 0x000fe8000c101144 */
[----:B------:R-:W-:Y:S04]  /*4f530*/  STG.E.U8 desc[UR68][R28.64+0x3], RZ ;  /* 0x000003ff1c007986 */ /* 0x000fe8000c101144 */
[----:B--2---:R-:W-:Y:S04]  /*4f540*/  STG.E.U8 desc[UR68][R30.64], R12 ;  /* 0x0000000c1e007986 */ /* 0x004fe8000c101144 */
[----:B------:R-:W-:Y:S04]  /*4f550*/  STG.E.U8 desc[UR68][R30.64+0x4], R10 ;  /* 0x0000040a1e007986 */ /* 0x000fe8000c101144 */
        /* <DEDUP_REMOVED lines=17> */
[----:B------:R-:W-:Y:S01]  /*4f670*/  STG.E.U8 desc[UR68][R30.64+0x13], R26 ;  /* 0x0000131a1e007986 */ /* 0x000fe2000c101144 */
[----:B------:R-:W-:Y:S05]  /*4f680*/  EXIT ;  /* 0x000000000000794d */ /* 0x000fea0003800000 */
.L_x_5:
[----:B------:R-:W-:-:S00]  /*4f690*/  BRA `(.L_x_5) ;  /* 0xfffffffc00fc7947 */ /* 0x000fc0000383ffff */
[----:B------:R-:W-:-:S00]  /*4f6a0*/  NOP ;  /* 0x0000000000007918 */ /* 0x000fc00000000000 */
        /* <DEDUP_REMOVED lines=13> */
.L_x_6:


//--------------------- .nv.shared.reserved.0     --------------------------
	.section	.nv.shared.reserved.0,"aw",@nobits
	.weak		__nv_reservedSMEM_offset_0_alias
	.size		__nv_reservedSMEM_offset_0_alias, 0, 64
	.other		__nv_reservedSMEM_offset_0_alias,@"STO_CUDA_RESERVED_SHARED STV_DEFAULT"
__nv_reservedSMEM_offset_0_alias:
	.zero		0
	.zero		64


//--------------------- .nv.constant0.mine_create2 --------------------------
	.section	.nv.constant0.mine_create2,"a",@progbits
	.sectionflags	@""
	.align	4
.nv.constant0.mine_create2:
	.zero		952


//--------------------- SYMBOLS --------------------------

	.type		.nv.reservedSmem.offset0,@object
	.size		.nv.reservedSmem.offset0,0x4
